	.target	sm_80

	.elftype	@"ET_EXEC"


//--------------------- .note.nv.tkinfo           --------------------------
	.section	.note.nv.tkinfo,"",@"SHT_NOTE"
	.sectionflags	@"SHF_NOTE_NV_TKINFO"
	.tkinfo
        /*0018*/ 	.word	0x00000002
        /*0030*/ 	.string	""
        /*0030*/ 	.string	"ptxas"
        /*0030*/ 	.string	"Cuda compilation tools, release 13.0, V13.0.88"
        /*0030*/ 	.string	"Build cuda_13.0.r13.0/compiler.36424714_0"
        /*0030*/ 	.string	"-v  -suppress-debug-info  -lineinfo  -arch sm_80 "



//--------------------- .note.nv.cuinfo           --------------------------
	.section	.note.nv.cuinfo,"",@"SHT_NOTE"
	.sectionflags	@"SHF_NOTE_NV_CUINFO"
        /*0018*/ 	.short	0x0002
        /*001a*/ 	.short	0x0050
        /*001c*/ 	.short	0x0082
	.zero		2


//--------------------- .nv.info                  --------------------------
	.section	.nv.info,"",@"SHT_CUDA_INFO"
	.align	4


	//----- nvinfo : EIATTR_REGCOUNT
	.align		4
        /*0000*/ 	.byte	0x04, 0x2f
        /*0002*/ 	.short	(.L_1 - .L_0)
	.align		4
.L_0:
        /*0004*/ 	.word	index@(matmul_kernel)
        /*0008*/ 	.word	0x00000020


	//----- nvinfo : EIATTR_FRAME_SIZE
	.align		4
.L_1:
        /*000c*/ 	.byte	0x04, 0x11
        /*000e*/ 	.short	(.L_3 - .L_2)
	.align		4
.L_2:
        /*0010*/ 	.word	index@(matmul_kernel)
        /*0014*/ 	.word	0x00002b40


	//----- nvinfo : EIATTR_MIN_STACK_SIZE
	.align		4
.L_3:
        /*0018*/ 	.byte	0x04, 0x12
        /*001a*/ 	.short	(.L_5 - .L_4)
	.align		4
.L_4:
        /*001c*/ 	.word	index@(matmul_kernel)
        /*0020*/ 	.word	0x00002b40
.L_5:


//--------------------- .nv.info.matmul_kernel    --------------------------
	.section	.nv.info.matmul_kernel,"",@"SHT_CUDA_INFO"
	.sectionflags	@""
	.align	4


	//----- nvinfo : EIATTR_CUDA_API_VERSION
	.align		4
        /*0000*/ 	.byte	0x04, 0x37
        /*0002*/ 	.short	(.L_7 - .L_6)
.L_6:
        /*0004*/ 	.word	0x00000082


	//----- nvinfo : EIATTR_SW2861232_WAR
	.align		4
.L_7:
        /*0008*/ 	.byte	0x01, 0x35
	.zero		2


	//----- nvinfo : EIATTR_PARAM_CBANK
	.align		4
        /*000c*/ 	.byte	0x04, 0x0a
        /*000e*/ 	.short	(.L_9 - .L_8)
	.align		4
.L_8:
        /*0010*/ 	.word	index@(.nv.constant0.matmul_kernel)
        /*0014*/ 	.short	0x0160
        /*0016*/ 	.short	0x0050


	//----- nvinfo : EIATTR_CBANK_PARAM_SIZE
	.align		4
.L_9:
        /*0018*/ 	.byte	0x03, 0x19
        /*001a*/ 	.short	0x0050


	//----- nvinfo : EIATTR_KPARAM_INFO
	.align		4
        /*001c*/ 	.byte	0x04, 0x17
        /*001e*/ 	.short	(.L_11 - .L_10)
.L_10:
        /*0020*/ 	.word	0x00000000
        /*0024*/ 	.short	0x000d
        /*0026*/ 	.short	0x0048
        /*0028*/ 	.byte	0x00, 0xf4, 0x21, 0x00


	//----- nvinfo : EIATTR_KPARAM_INFO
	.align		4
.L_11:
        /*002c*/ 	.byte	0x04, 0x17
        /*002e*/ 	.short	(.L_13 - .L_12)
.L_12:
        /*0030*/ 	.word	0x00000000
        /*0034*/ 	.short	0x000c
        /*0036*/ 	.short	0x0040
        /*0038*/ 	.byte	0x00, 0xf4, 0x21, 0x00


	//----- nvinfo : EIATTR_KPARAM_INFO
	.align		4
.L_13:
        /*003c*/ 	.byte	0x04, 0x17
        /*003e*/ 	.short	(.L_15 - .L_14)
.L_14:
        /*0040*/ 	.word	0x00000000
        /*0044*/ 	.short	0x000b
        /*0046*/ 	.short	0x0038
        /*0048*/ 	.byte	0x00, 0xf0, 0x11, 0x00


	//----- nvinfo : EIATTR_KPARAM_INFO
	.align		4
.L_15:
        /*004c*/ 	.byte	0x04, 0x17
        /*004e*/ 	.short	(.L_17 - .L_16)
.L_16:
        /*0050*/ 	.word	0x00000000
        /*0054*/ 	.short	0x000a
        /*0056*/ 	.short	0x0034
        /*0058*/ 	.byte	0x00, 0xf0, 0x11, 0x00


	//----- nvinfo : EIATTR_KPARAM_INFO
	.align		4
.L_17:
        /*005c*/ 	.byte	0x04, 0x17
        /*005e*/ 	.short	(.L_19 - .L_18)
.L_18:
        /*0060*/ 	.word	0x00000000
        /*0064*/ 	.short	0x0009
        /*0066*/ 	.short	0x0030
        /*0068*/ 	.byte	0x00, 0xf0, 0x11, 0x00


	//----- nvinfo : EIATTR_KPARAM_INFO
	.align		4
.L_19:
        /*006c*/ 	.byte	0x04, 0x17
        /*006e*/ 	.short	(.L_21 - .L_20)
.L_20:
        /*0070*/ 	.word	0x00000000
        /*0074*/ 	.short	0x0008
        /*0076*/ 	.short	0x002c
        /*0078*/ 	.byte	0x00, 0xf0, 0x11, 0x00


	//----- nvinfo : EIATTR_KPARAM_INFO
	.align		4
.L_21:
        /*007c*/ 	.byte	0x04, 0x17
        /*007e*/ 	.short	(.L_23 - .L_22)
.L_22:
        /*0080*/ 	.word	0x00000000
        /*0084*/ 	.short	0x0007
        /*0086*/ 	.short	0x0028
        /*0088*/ 	.byte	0x00, 0xf0, 0x11, 0x00


	//----- nvinfo : EIATTR_KPARAM_INFO
	.align		4
.L_23:
        /*008c*/ 	.byte	0x04, 0x17
        /*008e*/ 	.short	(.L_25 - .L_24)
.L_24:
        /*0090*/ 	.word	0x00000000
        /*0094*/ 	.short	0x0006
        /*0096*/ 	.short	0x0024
        /*0098*/ 	.byte	0x00, 0xf0, 0x11, 0x00


	//----- nvinfo : EIATTR_KPARAM_INFO
	.align		4
.L_25:
        /*009c*/ 	.byte	0x04, 0x17
        /*009e*/ 	.short	(.L_27 - .L_26)
.L_26:
        /*00a0*/ 	.word	0x00000000
        /*00a4*/ 	.short	0x0005
        /*00a6*/ 	.short	0x0020
        /*00a8*/ 	.byte	0x00, 0xf0, 0x11, 0x00


	//----- nvinfo : EIATTR_KPARAM_INFO
	.align		4
.L_27:
        /*00ac*/ 	.byte	0x04, 0x17
        /*00ae*/ 	.short	(.L_29 - .L_28)
.L_28:
        /*00b0*/ 	.word	0x00000000
        /*00b4*/ 	.short	0x0004
        /*00b6*/ 	.short	0x001c
        /*00b8*/ 	.byte	0x00, 0xf0, 0x11, 0x00


	//----- nvinfo : EIATTR_KPARAM_INFO
	.align		4
.L_29:
        /*00bc*/ 	.byte	0x04, 0x17
        /*00be*/ 	.short	(.L_31 - .L_30)
.L_30:
        /*00c0*/ 	.word	0x00000000
        /*00c4*/ 	.short	0x0003
        /*00c6*/ 	.short	0x0018
        /*00c8*/ 	.byte	0x00, 0xf0, 0x11, 0x00


	//----- nvinfo : EIATTR_KPARAM_INFO
	.align		4
.L_31:
        /*00cc*/ 	.byte	0x04, 0x17
        /*00ce*/ 	.short	(.L_33 - .L_32)
.L_32:
        /*00d0*/ 	.word	0x00000000
        /*00d4*/ 	.short	0x0002
        /*00d6*/ 	.short	0x0010
        /*00d8*/ 	.byte	0x00, 0xf4, 0x21, 0x00


	//----- nvinfo : EIATTR_KPARAM_INFO
	.align		4
.L_33:
        /*00dc*/ 	.byte	0x04, 0x17
        /*00de*/ 	.short	(.L_35 - .L_34)
.L_34:
        /*00e0*/ 	.word	0x00000000
        /*00e4*/ 	.short	0x0001
        /*00e6*/ 	.short	0x0008
        /*00e8*/ 	.byte	0x00, 0xf4, 0x21, 0x00


	//----- nvinfo : EIATTR_KPARAM_INFO
	.align		4
.L_35:
        /*00ec*/ 	.byte	0x04, 0x17
        /*00ee*/ 	.short	(.L_37 - .L_36)
.L_36:
        /*00f0*/ 	.word	0x00000000
        /*00f4*/ 	.short	0x0000
        /*00f6*/ 	.short	0x0000
        /*00f8*/ 	.byte	0x00, 0xf4, 0x21, 0x00


	//----- nvinfo : EIATTR_MAXREG_COUNT
	.align		4
.L_37:
        /*00fc*/ 	.byte	0x03, 0x1b
        /*00fe*/ 	.short	0x00ff


	//----- nvinfo : EIATTR_NUM_BARRIERS
	.align		4
        /*0100*/ 	.byte	0x02, 0x4c
        /*0102*/ 	.byte	0x01
	.zero		1


	//----- nvinfo : EIATTR_ANNOTATIONS
	.align		4
        /*0104*/ 	.byte	0x04, 0x55
        /*0106*/ 	.short	(.L_39 - .L_38)


	//   ....[0]....
.L_38:
        /*0108*/ 	.word	0x00000001
        /*010c*/ 	.byte	0xe0, 0x06, 0x00, 0x00, 0x01, 0x00, 0x00, 0x00, 0x20, 0x07, 0x00, 0x00, 0x01, 0x00, 0x00, 0x00
        /* <DEDUP_REMOVED lines=1487> */
        /*5e0c*/ 	.byte	0x40, 0x91, 0x01, 0x00, 0x01, 0x00, 0x00, 0x00, 0x50, 0x91, 0x01, 0x00


	//----- nvinfo : EIATTR_MERCURY_ISA_VERSION
	.align		4
.L_39:
        /*5e18*/ 	.byte	0x03, 0x5f
        /*5e1a*/ 	.short	0x0000


	//----- nvinfo : EIATTR_EXIT_INSTR_OFFSETS
	.align		4
        /*5e1c*/ 	.byte	0x04, 0x1c
        /*5e1e*/ 	.short	(.L_41 - .L_40)


	//   ....[0]....
.L_40:
        /*5e20*/ 	.word	0x0004ff80


	//   ....[1]....
        /*5e24*/ 	.word	0x0004ffb0


	//----- nvinfo : EIATTR_REQNTID
	.align		4
.L_41:
        /*5e28*/ 	.byte	0x04, 0x10
        /*5e2a*/ 	.short	(.L_43 - .L_42)
.L_42:
        /*5e2c*/ 	.word	0x00000080
        /*5e30*/ 	.word	0x00000001
        /*5e34*/ 	.word	0x00000001
.L_43:


//--------------------- .nv.callgraph             --------------------------
	.section	.nv.callgraph,"",@"SHT_CUDA_CALLGRAPH"
	.align	4
	.sectionentsize	8
	.align		4
        /*0000*/ 	.word	0x00000000
	.align		4
        /*0004*/ 	.word	0xffffffff
	.align		4
        /*0008*/ 	.word	0x00000000
	.align		4
        /*000c*/ 	.word	0xfffffffe
	.align		4
        /*0010*/ 	.word	0x00000000
	.align		4
        /*0014*/ 	.word	0xfffffffd
	.align		4
        /*0018*/ 	.word	0x00000000
	.align		4
        /*001c*/ 	.word	0xfffffffc


//--------------------- .nv.rel.action            --------------------------
	.section	.nv.rel.action,"",@"SHT_CUDA_RELOCINFO"
	.align	8
	.sectionentsize	8
        /*0000*/ 	.byte	0x73, 0x00, 0x00, 0x00, 0x00, 0x00, 0x00, 0x00, 0x00, 0x00, 0x00, 0x11, 0x25, 0x00, 0x05, 0x36


//--------------------- .nv.constant0.matmul_kernel --------------------------
	.section	.nv.constant0.matmul_kernel,"a",@progbits
	.sectionflags	@""
	.align	4
.nv.constant0.matmul_kernel:
	.zero		432


//--------------------- .text.matmul_kernel       --------------------------
	.section	.text.matmul_kernel,"ax",@progbits
	.sectioninfo	@"SHI_REGISTERS=32"
	.align	128
        .global         matmul_kernel
        .type           matmul_kernel,@function
        .size           matmul_kernel,(.L_x_5 - matmul_kernel)
        .other          matmul_kernel,@"STO_CUDA_ENTRY STV_DEFAULT"
matmul_kernel:
.text.matmul_kernel:
[----:B------:R-:W-:-:S03]  /*0000*/  IMAD.MOV.U32 R1, RZ, RZ, c[0x0][0x28] ;  /* 0x00000a00ff017624 */ /* 0x000fc600078e00ff */
[----:B------:R-:W-:Y:S01]  /*0010*/  IMAD.MOV.U32 R0, RZ, RZ, c[0x0][0x17c] ;  /* 0x00005f00ff007624 */ /* 0x000fe200078e00ff */
[----:B------:R-:W0:Y:S01]  /*0020*/  S2R R12, SR_TID.X ;  /* 0x00000000000c7919 */ /* 0x000e220000002100 */
[----:B------:R-:W-:Y:S01]  /*0030*/  IADD3 R1, R1, -0x2b40, RZ ;  /* 0xffffd4c001017810 */ /* 0x000fe20007ffe0ff */
[----:B------:R-:W-:Y:S02]  /*0040*/  ULDC.64 UR10, c[0x0][0x118] ;  /* 0x00004600000a7ab9 */ /* 0x000fe40000000a00 */
[----:B------:R-:W-:-:S04]  /*0050*/  IADD3 R0, R0, 0x1ff, RZ ;  /* 0x000001ff00007810 */ /* 0x000fc80007ffe0ff */
[----:B------:R-:W-:-:S04]  /*0060*/  SHF.R.S32.HI R3, RZ, 0x1f, R0 ;  /* 0x0000001fff037819 */ /* 0x000fc80000011400 */
[----:B------:R-:W-:-:S04]  /*0070*/  LEA.HI R3, R3, R0, RZ, 0x9 ;  /* 0x0000000003037211 */ /* 0x000fc800078f48ff */
[----:B------:R-:W-:Y:S02]  /*0080*/  SHF.R.S32.HI R0, RZ, 0x9, R3 ;  /* 0x00000009ff007819 */ /* 0x000fe40000011403 */
[----:B------:R-:W1:Y:S03]  /*0090*/  S2R R3, SR_CTAID.X ;  /* 0x0000000000037919 */ /* 0x000e660000002500 */
[----:B------:R-:W-:Y:S01]  /*00a0*/  IMAD.SHL.U32 R0, R0, 0x4, RZ ;  /* 0x0000000400007824 */ /* 0x000fe200078e00ff */
[----:B0-----:R-:W-:-:S04]  /*00b0*/  LOP3.LUT R13, R12, 0x3f, RZ, 0xc0, !PT ;  /* 0x0000003f0c0d7812 */ /* 0x001fc800078ec0ff */
[-C--:B------:R-:W-:Y:S02]  /*00c0*/  IABS R7, R0.reuse ;  /* 0x0000000000077213 */ /* 0x080fe40000000000 */
[----:B------:R-:W-:Y:S02]  /*00d0*/  IABS R10, R0 ;  /* 0x00000000000a7213 */ /* 0x000fe40000000000 */
[----:B------:R-:W0:Y:S01]  /*00e0*/  I2F.RP R2, R7 ;  /* 0x0000000700027306 */ /* 0x000e220000209400 */
[----:B-1----:R-:W-:-:S07]  /*00f0*/  IABS R8, R3 ;  /* 0x0000000300087213 */ /* 0x002fce0000000000 */
[----:B0-----:R-:W0:Y:S02]  /*0100*/  MUFU.RCP R2, R2 ;  /* 0x0000000200027308 */ /* 0x001e240000001000 */
[----:B0-----:R-:W-:Y:S01]  /*0110*/  IADD3 R4, R2, 0xffffffe, RZ ;  /* 0x0ffffffe02047810 */ /* 0x001fe20007ffe0ff */
[----:B------:R-:W-:-:S05]  /*0120*/  IMAD.MOV R2, RZ, RZ, -R10 ;  /* 0x000000ffff027224 */ /* 0x000fca00078e0a0a */
[----:B------:R0:W1:Y:S02]  /*0130*/  F2I.FTZ.U32.TRUNC.NTZ R5, R4 ;  /* 0x0000000400057305 */ /* 0x000064000021f000 */
[----:B0-----:R-:W-:Y:S02]  /*0140*/  IMAD.MOV.U32 R4, RZ, RZ, RZ ;  /* 0x000000ffff047224 */ /* 0x001fe400078e00ff */
[----:B-1----:R-:W-:-:S04]  /*0150*/  IMAD.MOV R6, RZ, RZ, -R5 ;  /* 0x000000ffff067224 */ /* 0x002fc800078e0a05 */
[----:B------:R-:W-:Y:S02]  /*0160*/  IMAD R9, R6, R7, RZ ;  /* 0x0000000706097224 */ /* 0x000fe400078e02ff */
[----:B------:R-:W-:Y:S02]  /*0170*/  IMAD.MOV.U32 R6, RZ, RZ, R8 ;  /* 0x000000ffff067224 */ /* 0x000fe400078e0008 */
[----:B------:R-:W-:-:S06]  /*0180*/  IMAD.HI.U32 R5, R5, R9, R4 ;  /* 0x0000000905057227 */ /* 0x000fcc00078e0004 */
[----:B------:R-:W-:-:S04]  /*0190*/  IMAD.HI.U32 R5, R5, R6, RZ ;  /* 0x0000000605057227 */ /* 0x000fc800078e00ff */
[----:B------:R-:W-:-:S05]  /*01a0*/  IMAD R2, R5, R2, R6 ;  /* 0x0000000205027224 */ /* 0x000fca00078e0206 */
[----:B------:R-:W-:-:S13]  /*01b0*/  ISETP.GT.U32.AND P1, PT, R7, R2, PT ;  /* 0x000000020700720c */ /* 0x000fda0003f24070 */
[----:B------:R-:W-:Y:S01]  /*01c0*/  @!P1 IMAD.IADD R2, R2, 0x1, -R7 ;  /* 0x0000000102029824 */ /* 0x000fe200078e0a07 */
[----:B------:R-:W-:Y:S02]  /*01d0*/  @!P1 IADD3 R5, R5, 0x1, RZ ;  /* 0x0000000105059810 */ /* 0x000fe40007ffe0ff */
[----:B------:R-:W-:Y:S02]  /*01e0*/  ISETP.NE.AND P1, PT, R0, RZ, PT ;  /* 0x000000ff0000720c */ /* 0x000fe40003f25270 */
[----:B------:R-:W-:Y:S02]  /*01f0*/  ISETP.GE.U32.AND P0, PT, R2, R7, PT ;  /* 0x000000070200720c */ /* 0x000fe40003f06070 */
[----:B------:R-:W-:-:S04]  /*0200*/  LOP3.LUT R2, R3, R0, RZ, 0x3c, !PT ;  /* 0x0000000003027212 */ /* 0x000fc800078e3cff */
[----:B------:R-:W-:Y:S01]  /*0210*/  ISETP.GE.AND P2, PT, R2, RZ, PT ;  /* 0x000000ff0200720c */ /* 0x000fe20003f46270 */
[----:B------:R-:W-:-:S05]  /*0220*/  IMAD.MOV.U32 R2, RZ, RZ, c[0x0][0x178] ;  /* 0x00005e00ff027624 */ /* 0x000fca00078e00ff */
[----:B------:R-:W-:Y:S02]  /*0230*/  IADD3 R2, R2, 0x3f, RZ ;  /* 0x0000003f02027810 */ /* 0x000fe40007ffe0ff */
[----:B------:R-:W-:-:S05]  /*0240*/  @P0 IADD3 R5, R5, 0x1, RZ ;  /* 0x0000000105050810 */ /* 0x000fca0007ffe0ff */
[----:B------:R-:W-:Y:S01]  /*0250*/  IMAD.MOV.U32 R4, RZ, RZ, R5 ;  /* 0x000000ffff047224 */ /* 0x000fe200078e0005 */
[----:B------:R-:W-:-:S03]  /*0260*/  SHF.R.S32.HI R5, RZ, 0x1f, R2 ;  /* 0x0000001fff057819 */ /* 0x000fc60000011402 */
[----:B------:R-:W-:Y:S01]  /*0270*/  @!P2 IMAD.MOV R4, RZ, RZ, -R4 ;  /* 0x000000ffff04a224 */ /* 0x000fe200078e0a04 */
[----:B------:R-:W-:Y:S02]  /*0280*/  @!P1 LOP3.LUT R4, RZ, R0, RZ, 0x33, !PT ;  /* 0x00000000ff049212 */ /* 0x000fe400078e33ff */
[----:B------:R-:W-:-:S03]  /*0290*/  LEA.HI R5, R5, R2, RZ, 0x6 ;  /* 0x0000000205057211 */ /* 0x000fc600078f30ff */
[----:B------:R-:W-:Y:S02]  /*02a0*/  IMAD.SHL.U32 R2, R4, 0x4, RZ ;  /* 0x0000000404027824 */ /* 0x000fe400078e00ff */
[----:B------:R-:W-:-:S03]  /*02b0*/  IMAD.MOV R4, RZ, RZ, -R4 ;  /* 0x000000ffff047224 */ /* 0x000fc600078e0a04 */
[----:B------:R-:W-:Y:S01]  /*02c0*/  LEA.HI.SX32 R5, R5, -R2, 0x1a ;  /* 0x8000000205057211 */ /* 0x000fe200078fd2ff */
[----:B------:R-:W-:-:S03]  /*02d0*/  IMAD R11, R0, R4, R3 ;  /* 0x00000004000b7224 */ /* 0x000fc600078e0203 */
[----:B------:R-:W-:Y:S02]  /*02e0*/  IMNMX R6, R5, 0x4, PT ;  /* 0x0000000405067817 */ /* 0x000fe40003800200 */
[----:B------:R-:W-:Y:S02]  /*02f0*/  IABS R4, R11 ;  /* 0x0000000b00047213 */ /* 0x000fe40000000000 */
[----:B------:R-:W-:-:S04]  /*0300*/  IABS R9, R6 ;  /* 0x0000000600097213 */ /* 0x000fc80000000000 */
[----:B------:R-:W0:Y:S08]  /*0310*/  I2F.RP R7, R9 ;  /* 0x0000000900077306 */ /* 0x000e300000209400 */
[----:B0-----:R-:W0:Y:S02]  /*0320*/  MUFU.RCP R7, R7 ;  /* 0x0000000700077308 */ /* 0x001e240000001000 */
[----:B0-----:R-:W-:-:S06]  /*0330*/  IADD3 R5, R7, 0xffffffe, RZ ;  /* 0x0ffffffe07057810 */ /* 0x001fcc0007ffe0ff */
[----:B------:R-:W0:Y:S02]  /*0340*/  F2I.FTZ.U32.TRUNC.NTZ R5, R5 ;  /* 0x0000000500057305 */ /* 0x000e24000021f000 */
[----:B0-----:R-:W-:-:S04]  /*0350*/  IMAD.MOV R8, RZ, RZ, -R5 ;  /* 0x000000ffff087224 */ /* 0x001fc800078e0a05 */
[----:B------:R-:W-:Y:S01]  /*0360*/  IMAD.MOV.U32 R0, RZ, RZ, R8 ;  /* 0x000000ffff007224 */ /* 0x000fe200078e0008 */
[----:B------:R-:W-:-:S03]  /*0370*/  IABS R8, R6 ;  /* 0x0000000600087213 */ /* 0x000fc60000000000 */
[----:B------:R-:W-:Y:S02]  /*0380*/  IMAD R3, R0, R9, RZ ;  /* 0x0000000900037224 */ /* 0x000fe400078e02ff */
[----:B------:R-:W-:Y:S02]  /*0390*/  IMAD.MOV.U32 R0, RZ, RZ, R4 ;  /* 0x000000ffff007224 */ /* 0x000fe400078e0004 */
[----:B------:R-:W-:-:S04]  /*03a0*/  IMAD.MOV.U32 R4, RZ, RZ, RZ ;  /* 0x000000ffff047224 */ /* 0x000fc800078e00ff */
[----:B------:R-:W-:-:S04]  /*03b0*/  IMAD.HI.U32 R4, R5, R3, R4 ;  /* 0x0000000305047227 */ /* 0x000fc800078e0004 */
[----:B------:R-:W-:Y:S02]  /*03c0*/  IMAD.MOV R5, RZ, RZ, -R8 ;  /* 0x000000ffff057224 */ /* 0x000fe400078e0a08 */
[----:B------:R-:W-:Y:S01]  /*03d0*/  IMAD.HI.U32 R3, R4, R0, RZ ;  /* 0x0000000004037227 */ /* 0x000fe200078e00ff */
[----:B------:R-:W-:-:S03]  /*03e0*/  SHF.R.U32.HI R4, RZ, 0x6, R12 ;  /* 0x00000006ff047819 */ /* 0x000fc6000001160c */
[----:B------:R-:W-:Y:S01]  /*03f0*/  IMAD R0, R3, R5, R0 ;  /* 0x0000000503007224 */ /* 0x000fe200078e0200 */
[----:B------:R-:W-:-:S04]  /*0400*/  SGXT.U32 R14, R4, 0x1 ;  /* 0x00000001040e781a */ /* 0x000fc80000000000 */
[----:B------:R-:W-:Y:S02]  /*0410*/  ISETP.GT.U32.AND P1, PT, R9, R0, PT ;  /* 0x000000000900720c */ /* 0x000fe40003f24070 */
[C---:B------:R-:W-:Y:S02]  /*0420*/  LOP3.LUT R4, R14.reuse, 0x6, RZ, 0xfc, !PT ;  /* 0x000000060e047812 */ /* 0x040fe400078efcff */
[C---:B------:R-:W-:Y:S02]  /*0430*/  LOP3.LUT R4, R14.reuse, 0xc, RZ, 0xfc, !PT ;  /* 0x0000000c0e047812 */ /* 0x040fe400078efcff */
[C---:B------:R-:W-:Y:S02]  /*0440*/  LOP3.LUT R4, R14.reuse, 0x12, RZ, 0xfc, !PT ;  /* 0x000000120e047812 */ /* 0x040fe400078efcff */
[C---:B------:R-:W-:Y:S02]  /*0450*/  LOP3.LUT R4, R14.reuse, 0x18, RZ, 0xfc, !PT ;  /* 0x000000180e047812 */ /* 0x040fe400078efcff */
[----:B------:R-:W-:-:S02]  /*0460*/  LOP3.LUT R4, R14, 0x1e, RZ, 0xfc, !PT ;  /* 0x0000001e0e047812 */ /* 0x000fc400078efcff */
[----:B------:R-:W-:Y:S01]  /*0470*/  LOP3.LUT R4, R14, 0x24, RZ, 0xfc, !PT ;  /* 0x000000240e047812 */ /* 0x000fe200078efcff */
[----:B------:R-:W-:Y:S01]  /*0480*/  @!P1 IMAD.IADD R0, R0, 0x1, -R9 ;  /* 0x0000000100009824 */ /* 0x000fe200078e0a09 */
[----:B------:R-:W-:Y:S02]  /*0490*/  @!P1 IADD3 R3, R3, 0x1, RZ ;  /* 0x0000000103039810 */ /* 0x000fe40007ffe0ff */
[----:B------:R-:W-:Y:S02]  /*04a0*/  ISETP.NE.AND P1, PT, R6, RZ, PT ;  /* 0x000000ff0600720c */ /* 0x000fe40003f25270 */
[----:B------:R-:W-:Y:S02]  /*04b0*/  ISETP.GE.U32.AND P0, PT, R0, R9, PT ;  /* 0x000000090000720c */ /* 0x000fe40003f06070 */
[----:B------:R-:W-:Y:S02]  /*04c0*/  LOP3.LUT R0, R11, R6, RZ, 0x3c, !PT ;  /* 0x000000060b007212 */ /* 0x000fe400078e3cff */
[----:B------:R-:W-:-:S02]  /*04d0*/  LOP3.LUT R4, R14, 0x2a, RZ, 0xfc, !PT ;  /* 0x0000002a0e047812 */ /* 0x000fc400078efcff */
[----:B------:R-:W-:Y:S01]  /*04e0*/  ISETP.GE.AND P2, PT, R0, RZ, PT ;  /* 0x000000ff0000720c */ /* 0x000fe20003f46270 */
[----:B------:R-:W-:Y:S01]  /*04f0*/  IMAD.MOV.U32 R0, RZ, RZ, 0x3f ;  /* 0x0000003fff007424 */ /* 0x000fe200078e00ff */
[C---:B------:R-:W-:Y:S02]  /*0500*/  LOP3.LUT R4, R14.reuse, 0x30, RZ, 0xfc, !PT ;  /* 0x000000300e047812 */ /* 0x040fe400078efcff */
[C---:B------:R-:W-:Y:S02]  /*0510*/  LOP3.LUT R4, R14.reuse, 0x36, RZ, 0xfc, !PT ;  /* 0x000000360e047812 */ /* 0x040fe400078efcff */
[----:B------:R-:W-:Y:S02]  /*0520*/  LOP3.LUT R4, R14, 0x3a, RZ, 0xfc, !PT ;  /* 0x0000003a0e047812 */ /* 0x000fe400078efcff */
[----:B------:R-:W-:Y:S02]  /*0530*/  @P0 IADD3 R3, R3, 0x1, RZ ;  /* 0x0000000103030810 */ /* 0x000fe40007ffe0ff */
[----:B------:R-:W-:-:S03]  /*0540*/  IADD3 R0, R0, c[0x0][0x180], RZ ;  /* 0x0000600000007a10 */ /* 0x000fc60007ffe0ff */
[----:B------:R-:W-:Y:S01]  /*0550*/  @!P2 IMAD.MOV R3, RZ, RZ, -R3 ;  /* 0x000000ffff03a224 */ /* 0x000fe200078e0a03 */
[----:B------:R-:W-:Y:S02]  /*0560*/  @!P1 LOP3.LUT R3, RZ, R6, RZ, 0x33, !PT ;  /* 0x00000006ff039212 */ /* 0x000fe400078e33ff */
[----:B------:R-:W-:-:S03]  /*0570*/  ISETP.GT.AND P0, PT, R0, 0x3f, PT ;  /* 0x0000003f0000780c */ /* 0x000fc60003f04270 */
[----:B------:R-:W-:Y:S02]  /*0580*/  IMAD.MOV R5, RZ, RZ, -R3 ;  /* 0x000000ffff057224 */ /* 0x000fe400078e0a03 */
[----:B------:R-:W-:Y:S02]  /*0590*/  IMAD.SHL.U32 R3, R3, 0x200, RZ ;  /* 0x0000020003037824 */ /* 0x000fe400078e00ff */
[----:B------:R-:W-:Y:S01]  /*05a0*/  IMAD R5, R6, R5, R11 ;  /* 0x0000000506057224 */ /* 0x000fe200078e020b */
[C---:B------:R-:W-:Y:S02]  /*05b0*/  LOP3.LUT R6, R14.reuse, 0x4, RZ, 0xfc, !PT ;  /* 0x000000040e067812 */ /* 0x040fe400078efcff */
[----:B------:R-:W-:Y:S01]  /*05c0*/  LOP3.LUT R6, R14, 0xa, RZ, 0xfc, !PT ;  /* 0x0000000a0e067812 */ /* 0x000fe200078efcff */
[----:B------:R-:W-:Y:S01]  /*05d0*/  IMAD.IADD R2, R2, 0x1, R5 ;  /* 0x0000000102027824 */ /* 0x000fe200078e0205 */
[C---:B------:R-:W-:Y:S02]  /*05e0*/  LOP3.LUT R5, R14.reuse, 0x2, RZ, 0xfc, !PT ;  /* 0x000000020e057812 */ /* 0x040fe400078efcff */
[----:B------:R-:W-:Y:S01]  /*05f0*/  LOP3.LUT R5, R14, 0x8, RZ, 0xfc, !PT ;  /* 0x000000080e057812 */ /* 0x000fe200078efcff */
[----:B------:R-:W-:Y:S01]  /*0600*/  IMAD R28, R2, 0x40, R13 ;  /* 0x00000040021c7824 */ /* 0x000fe200078e020d */
[----:B------:R-:W-:-:S02]  /*0610*/  LOP3.LUT R5, R14, 0xe, RZ, 0xfc, !PT ;  /* 0x0000000e0e057812 */ /* 0x000fc400078efcff */
[C---:B------:R-:W-:Y:S02]  /*0620*/  LOP3.LUT R5, R14.reuse, 0x14, RZ, 0xfc, !PT ;  /* 0x000000140e057812 */ /* 0x040fe400078efcff */
[C---:B------:R-:W-:Y:S02]  /*0630*/  LOP3.LUT R5, R14.reuse, 0x1a, RZ, 0xfc, !PT ;  /* 0x0000001a0e057812 */ /* 0x040fe400078efcff */
[C---:B------:R-:W-:Y:S02]  /*0640*/  LOP3.LUT R5, R14.reuse, 0x20, RZ, 0xfc, !PT ;  /* 0x000000200e057812 */ /* 0x040fe400078efcff */
[C---:B------:R-:W-:Y:S02]  /*0650*/  LOP3.LUT R5, R14.reuse, 0x26, RZ, 0xfc, !PT ;  /* 0x000000260e057812 */ /* 0x040fe400078efcff */
[C---:B------:R-:W-:Y:S02]  /*0660*/  LOP3.LUT R5, R14.reuse, 0x2c, RZ, 0xfc, !PT ;  /* 0x0000002c0e057812 */ /* 0x040fe400078efcff */
[----:B------:R-:W-:-:S02]  /*0670*/  LOP3.LUT R6, R14, 0x10, RZ, 0xfc, !PT ;  /* 0x000000100e067812 */ /* 0x000fc400078efcff */
[C---:B------:R-:W-:Y:S02]  /*0680*/  LOP3.LUT R5, R14.reuse, 0x32, RZ, 0xfc, !PT ;  /* 0x000000320e057812 */ /* 0x040fe400078efcff */
[C---:B------:R-:W-:Y:S02]  /*0690*/  LOP3.LUT R6, R14.reuse, 0x16, RZ, 0xfc, !PT ;  /* 0x000000160e067812 */ /* 0x040fe400078efcff */
[C---:B------:R-:W-:Y:S02]  /*06a0*/  LOP3.LUT R5, R14.reuse, 0x38, RZ, 0xfc, !PT ;  /* 0x000000380e057812 */ /* 0x040fe400078efcff */
[C---:B------:R-:W-:Y:S02]  /*06b0*/  LOP3.LUT R7, R3.reuse, 0x2, R14, 0xfe, !PT ;  /* 0x0000000203077812 */ /* 0x040fe400078efe0e */
[C---:B------:R-:W-:Y:S02]  /*06c0*/  LOP3.LUT R6, R14.reuse, 0x1c, RZ, 0xfc, !PT ;  /* 0x0000001c0e067812 */ /* 0x040fe400078efcff */
[----:B------:R-:W-:Y:S01]  /*06d0*/  LOP3.LUT R5, R14, 0x3e, RZ, 0xfc, !PT ;  /* 0x0000003e0e057812 */ /* 0x000fe200078efcff */
[----:B------:R0:W-:Y:S01]  /*06e0*/  STL [R1+0xf18], R7 ;  /* 0x000f180701007387 */ /* 0x0001e20000100800 */
[----:B------:R-:W-:-:S02]  /*06f0*/  LOP3.LUT R4, R3, R14, RZ, 0xfc, !PT ;  /* 0x0000000e03047212 */ /* 0x000fc400078efcff */
[C---:B------:R-:W-:Y:S02]  /*0700*/  LOP3.LUT R6, R14.reuse, 0x22, RZ, 0xfc, !PT ;  /* 0x000000220e067812 */ /* 0x040fe400078efcff */
[----:B------:R-:W-:Y:S01]  /*0710*/  LOP3.LUT R5, R3, 0x4, R14, 0xfe, !PT ;  /* 0x0000000403057812 */ /* 0x000fe200078efe0e */
[----:B------:R-:W-:Y:S01]  /*0720*/  STL [R1+0x4c8], R4 ;  /* 0x0004c80401007387 */ /* 0x000fe20000100800 */
[C---:B------:R-:W-:Y:S02]  /*0730*/  LOP3.LUT R6, R14.reuse, 0x28, RZ, 0xfc, !PT ;  /* 0x000000280e067812 */ /* 0x040fe400078efcff */
[C---:B------:R-:W-:Y:S01]  /*0740*/  LOP3.LUT R6, R14.reuse, 0x2e, RZ, 0xfc, !PT ;  /* 0x0000002e0e067812 */ /* 0x040fe200078efcff */
[----:B------:R1:W-:Y:S01]  /*0750*/  STL [R1+0xf1c], R5 ;  /* 0x000f1c0501007387 */ /* 0x0003e20000100800 */
[C---:B------:R-:W-:Y:S02]  /*0760*/  LOP3.LUT R6, R14.reuse, 0x34, RZ, 0xfc, !PT ;  /* 0x000000340e067812 */ /* 0x040fe400078efcff */
[----:B------:R-:W-:-:S02]  /*0770*/  LOP3.LUT R6, R14, 0x3c, RZ, 0xfc, !PT ;  /* 0x0000003c0e067812 */ /* 0x000fc400078efcff */
[C-C-:B------:R-:W-:Y:S02]  /*0780*/  LOP3.LUT R6, R3.reuse, 0x6, R14.reuse, 0xfe, !PT ;  /* 0x0000000603067812 */ /* 0x140fe400078efe0e */
[C-C-:B0-----:R-:W-:Y:S02]  /*0790*/  LOP3.LUT R7, R3.reuse, 0xa, R14.reuse, 0xfe, !PT ;  /* 0x0000000a03077812 */ /* 0x141fe400078efe0e */
[C---:B------:R-:W-:Y:S01]  /*07a0*/  LOP3.LUT R2, R4.reuse, 0x1d8, RZ, 0xfc, !PT ;  /* 0x000001d804027812 */ /* 0x040fe200078efcff */
[----:B------:R0:W-:Y:S01]  /*07b0*/  STL [R1+0xf20], R6 ;  /* 0x000f200601007387 */ /* 0x0001e20000100800 */
[----:B-1----:R-:W-:Y:S02]  /*07c0*/  LOP3.LUT R5, R3, 0x8, R14, 0xfe, !PT ;  /* 0x0000000803057812 */ /* 0x002fe400078efe0e */
[----:B------:R-:W-:-:S03]  /*07d0*/  LOP3.LUT R29, R4, 0x1f6, RZ, 0xfc, !PT ;  /* 0x000001f6041d7812 */ /* 0x000fc600078efcff */
[----:B------:R1:W-:Y:S01]  /*07e0*/  STL [R1+0xf24], R5 ;  /* 0x000f240501007387 */ /* 0x0003e20000100800 */
[----:B0-----:R-:W-:-:S03]  /*07f0*/  LOP3.LUT R6, R3, 0xc, R14, 0xfe, !PT ;  /* 0x0000000c03067812 */ /* 0x001fc600078efe0e */
[----:B------:R0:W-:Y:S04]  /*0800*/  STL [R1+0xf28], R7 ;  /* 0x000f280701007387 */ /* 0x0001e80000100800 */
[----:B------:R2:W-:Y:S01]  /*0810*/  STL [R1+0xf2c], R6 ;  /* 0x000f2c0601007387 */ /* 0x0005e20000100800 */
[C-C-:B-1----:R-:W-:Y:S02]  /*0820*/  LOP3.LUT R5, R3.reuse, 0xe, R14.reuse, 0xfe, !PT ;  /* 0x0000000e03057812 */ /* 0x142fe400078efe0e */
[----:B0-----:R-:W-:-:S03]  /*0830*/  LOP3.LUT R7, R3, 0x10, R14, 0xfe, !PT ;  /* 0x0000001003077812 */ /* 0x001fc600078efe0e */
[----:B------:R0:W-:Y:S01]  /*0840*/  STL [R1+0xf30], R5 ;  /* 0x000f300501007387 */ /* 0x0001e20000100800 */
[----:B--2---:R-:W-:-:S03]  /*0850*/  LOP3.LUT R6, R3, 0x12, R14, 0xfe, !PT ;  /* 0x0000001203067812 */ /* 0x004fc600078efe0e */
[----:B------:R1:W-:Y:S04]  /*0860*/  STL [R1+0xf34], R7 ;  /* 0x000f340701007387 */ /* 0x0003e80000100800 */
[----:B------:R2:W-:Y:S01]  /*0870*/  STL [R1+0xf38], R6 ;  /* 0x000f380601007387 */ /* 0x0005e20000100800 */
[C-C-:B0-----:R-:W-:Y:S02]  /*0880*/  LOP3.LUT R5, R3.reuse, 0x14, R14.reuse, 0xfe, !PT ;  /* 0x0000001403057812 */ /* 0x141fe400078efe0e */
[----:B-1----:R-:W-:-:S03]  /*0890*/  LOP3.LUT R7, R3, 0x16, R14, 0xfe, !PT ;  /* 0x0000001603077812 */ /* 0x002fc600078efe0e */
        /* <DEDUP_REMOVED lines=40> */
[----:B0-----:R-:W-:Y:S02]  /*0b20*/  LOP3.LUT R5, R3, 0x3e, R14, 0xfe, !PT ;  /* 0x0000003e03057812 */ /* 0x001fe400078efe0e */
[C---:B------:R-:W-:Y:S02]  /*0b30*/  LOP3.LUT R3, R4.reuse, 0x40, RZ, 0xfc, !PT ;  /* 0x0000004004037812 */ /* 0x040fe400078efcff */
[C---:B-1----:R-:W-:Y:S01]  /*0b40*/  LOP3.LUT R7, R4.reuse, 0x1f0, RZ, 0xfc, !PT ;  /* 0x000001f004077812 */ /* 0x042fe200078efcff */
[----:B------:R0:W-:Y:S01]  /*0b50*/  STL [R1+0xf90], R5 ;  /* 0x000f900501007387 */ /* 0x0001e20000100800 */
[----:B--2---:R-:W-:-:S03]  /*0b60*/  LOP3.LUT R6, R4, 0x42, RZ, 0xfc, !PT ;  /* 0x0000004204067812 */ /* 0x004fc600078efcff */
[----:B------:R1:W-:Y:S04]  /*0b70*/  STL [R1+0xf98], R3 ;  /* 0x000f980301007387 */ /* 0x0003e80000100800 */
[----:B------:R2:W-:Y:S01]  /*0b80*/  STL [R1+0xf9c], R6 ;  /* 0x000f9c0601007387 */ /* 0x0005e20000100800 */
[C---:B0-----:R-:W-:Y:S02]  /*0b90*/  LOP3.LUT R5, R4.reuse, 0x44, RZ, 0xfc, !PT ;  /* 0x0000004404057812 */ /* 0x041fe400078efcff */
[----:B-1----:R-:W-:-:S03]  /*0ba0*/  LOP3.LUT R3, R4, 0x46, RZ, 0xfc, !PT ;  /* 0x0000004604037812 */ /* 0x002fc600078efcff */
        /* <DEDUP_REMOVED lines=398> */
[----:B------:R1:W-:Y:S01]  /*2490*/  STL [R1+0x12bc], R3 ;  /* 0x0012bc0301007387 */ /* 0x0003e20000100800 */
[C---:B0-----:R-:W-:Y:S02]  /*24a0*/  LOP3.LUT R5, R4.reuse, 0x1d4, RZ, 0xfc, !PT ;  /* 0x000001d404057812 */ /* 0x041fe400078efcff */
[----:B-1----:R-:W-:-:S03]  /*24b0*/  LOP3.LUT R3, R4, 0x1d6, RZ, 0xfc, !PT ;  /* 0x000001d604037812 */ /* 0x002fc600078efcff */
[----:B------:R0:W-:Y:S04]  /*24c0*/  STL [R1+0x12c0], R5 ;  /* 0x0012c00501007387 */ /* 0x0001e80000100800 */
[----:B------:R-:W-:Y:S04]  /*24d0*/  STL [R1+0xf14], R28 ;  /* 0x000f141c01007387 */ /* 0x000fe80000100800 */
[----:B------:R1:W-:Y:S01]  /*24e0*/  STL [R1+0x12c4], R3 ;  /* 0x0012c40301007387 */ /* 0x0003e20000100800 */
[----:B0-----:R-:W-:-:S03]  /*24f0*/  LOP3.LUT R5, R4, 0x1da, RZ, 0xfc, !PT ;  /* 0x000001da04057812 */ /* 0x001fc600078efcff */
[----:B------:R0:W-:Y:S04]  /*2500*/  STL [R1+0x12c8], R2 ;  /* 0x0012c80201007387 */ /* 0x0001e80000100800 */
[----:B------:R2:W-:Y:S01]  /*2510*/  STL [R1+0x12cc], R5 ;  /* 0x0012cc0501007387 */ /* 0x0005e20000100800 */
[C---:B-1----:R-:W-:Y:S02]  /*2520*/  LOP3.LUT R3, R4.reuse, 0x1de, RZ, 0xfc, !PT ;  /* 0x000001de04037812 */ /* 0x042fe400078efcff */
[C---:B0-----:R-:W-:Y:S02]  /*2530*/  LOP3.LUT R2, R4.reuse, 0x1dc, RZ, 0xfc, !PT ;  /* 0x000001dc04027812 */ /* 0x041fe400078efcff */
[----:B--2---:R-:W-:-:S03]  /*2540*/  LOP3.LUT R5, R4, 0x1e0, RZ, 0xfc, !PT ;  /* 0x000001e004057812 */ /* 0x004fc600078efcff */
[----:B------:R0:W-:Y:S04]  /*2550*/  STL [R1+0x12d0], R2 ;  /* 0x0012d00201007387 */ /* 0x0001e80000100800 */
[----:B------:R1:W-:Y:S04]  /*2560*/  STL [R1+0x12d4], R3 ;  /* 0x0012d40301007387 */ /* 0x0003e80000100800 */
[----:B------:R2:W-:Y:S01]  /*2570*/  STL [R1+0x12d8], R5 ;  /* 0x0012d80501007387 */ /* 0x0005e20000100800 */
[C---:B0-----:R-:W-:Y:S02]  /*2580*/  LOP3.LUT R2, R4.reuse, 0x1e2, RZ, 0xfc, !PT ;  /* 0x000001e204027812 */ /* 0x041fe400078efcff */
[----:B-1----:R-:W-:-:S03]  /*2590*/  LOP3.LUT R3, R4, 0x1e4, RZ, 0xfc, !PT ;  /* 0x000001e404037812 */ /* 0x002fc600078efcff */
[----:B------:R0:W-:Y:S01]  /*25a0*/  STL [R1+0x12dc], R2 ;  /* 0x0012dc0201007387 */ /* 0x0001e20000100800 */
[----:B--2---:R-:W-:-:S03]  /*25b0*/  LOP3.LUT R5, R4, 0x1e8, RZ, 0xfc, !PT ;  /* 0x000001e804057812 */ /* 0x004fc600078efcff */
[----:B------:R1:W-:Y:S04]  /*25c0*/  STL [R1+0x12e0], R6 ;  /* 0x0012e00601007387 */ /* 0x0003e80000100800 */
[----:B------:R-:W-:Y:S01]  /*25d0*/  STL [R1+0x12e4], R3 ;  /* 0x0012e40301007387 */ /* 0x000fe20000100800 */
[----:B0-----:R-:W-:-:S03]  /*25e0*/  LOP3.LUT R2, R4, 0x1ea, RZ, 0xfc, !PT ;  /* 0x000001ea04027812 */ /* 0x001fc600078efcff */
[----:B------:R0:W-:Y:S01]  /*25f0*/  STL [R1+0x12e8], R5 ;  /* 0x0012e80501007387 */ /* 0x0001e20000100800 */
[----:B-1----:R-:W-:-:S03]  /*2600*/  LOP3.LUT R6, R4, 0x1f2, RZ, 0xfc, !PT ;  /* 0x000001f204067812 */ /* 0x002fc600078efcff */
[----:B------:R1:W-:Y:S01]  /*2610*/  STL [R1+0x12ec], R2 ;  /* 0x0012ec0201007387 */ /* 0x0003e20000100800 */
[C---:B0-----:R-:W-:Y:S02]  /*2620*/  LOP3.LUT R5, R4.reuse, 0x1ec, RZ, 0xfc, !PT ;  /* 0x000001ec04057812 */ /* 0x041fe400078efcff */
[----:B-1----:R-:W-:-:S03]  /*2630*/  LOP3.LUT R2, R4, 0x1ee, RZ, 0xfc, !PT ;  /* 0x000001ee04027812 */ /* 0x002fc600078efcff */
[----:B------:R0:W-:Y:S04]  /*2640*/  STL [R1+0x12f0], R5 ;  /* 0x0012f00501007387 */ /* 0x0001e80000100800 */
[----:B------:R1:W-:Y:S04]  /*2650*/  STL [R1+0x12f8], R7 ;  /* 0x0012f80701007387 */ /* 0x0003e80000100800 */
[----:B------:R-:W-:Y:S01]  /*2660*/  STL [R1+0x12f4], R2 ;  /* 0x0012f40201007387 */ /* 0x000fe20000100800 */
[----:B0-----:R-:W-:-:S03]  /*2670*/  LOP3.LUT R5, R4, 0x1f4, RZ, 0xfc, !PT ;  /* 0x000001f404057812 */ /* 0x001fc600078efcff */
[----:B------:R0:W-:Y:S01]  /*2680*/  STL [R1+0x12fc], R6 ;  /* 0x0012fc0601007387 */ /* 0x0001e20000100800 */
[----:B-1----:R-:W-:-:S03]  /*2690*/  LOP3.LUT R7, R4, 0x1f8, RZ, 0xfc, !PT ;  /* 0x000001f804077812 */ /* 0x002fc600078efcff */
[----:B------:R1:W-:Y:S04]  /*26a0*/  STL [R1+0x1300], R5 ;  /* 0x0013000501007387 */ /* 0x0003e80000100800 */
[----:B------:R2:W-:Y:S01]  /*26b0*/  STL [R1+0x130c], R7 ;  /* 0x00130c0701007387 */ /* 0x0005e20000100800 */
[----:B0-----:R-:W-:-:S03]  /*26c0*/  LOP3.LUT R6, R4, 0x1fa, RZ, 0xfc, !PT ;  /* 0x000001fa04067812 */ /* 0x001fc600078efcff */
[----:B------:R2:W-:Y:S01]  /*26d0*/  STL [R1+0x1308], R29 ;  /* 0x0013081d01007387 */ /* 0x0005e20000100800 */
[C---:B-1----:R-:W-:Y:S02]  /*26e0*/  LOP3.LUT R5, R4.reuse, 0x1fc, RZ, 0xfc, !PT ;  /* 0x000001fc04057812 */ /* 0x042fe400078efcff */
[----:B------:R-:W-:Y:S01]  /*26f0*/  LOP3.LUT R4, R4, 0x1fe, RZ, 0xfc, !PT ;  /* 0x000001fe04047812 */ /* 0x000fe200078efcff */
[----:B------:R2:W-:Y:S04]  /*2700*/  STL [R1+0x1310], R6 ;  /* 0x0013100601007387 */ /* 0x0005e80000100800 */
[----:B------:R2:W-:Y:S04]  /*2710*/  STL [R1+0x1314], R5 ;  /* 0x0013140501007387 */ /* 0x0005e80000100800 */
[----:B------:R2:W-:Y:S01]  /*2720*/  STL [R1+0x1304], R4 ;  /* 0x0013040401007387 */ /* 0x0005e20000100800 */
[----:B------:R-:W-:Y:S05]  /*2730*/  @P0 BRA `(.L_x_0) ;  /* 0x0000079000000947 */ /* 0x000fea0003800000 */
[C---:B------:R-:W-:Y:S01]  /*2740*/  IMAD.SHL.U32 R2, R12.reuse, 0x40, RZ ;  /* 0x000000400c027824 */ /* 0x040fe200078e00ff */
[----:B------:R-:W-:Y:S01]  /*2750*/  CS2R R24, SRZ ;  /* 0x0000000000187805 */ /* 0x000fe2000001ff00 */
[----:B------:R-:W-:Y:S01]  /*2760*/  IMAD.SHL.U32 R0, R12, 0x20, RZ ;  /* 0x000000200c007824 */ /* 0x000fe200078e00ff */
[----:B------:R-:W-:Y:S01]  /*2770*/  CS2R R26, SRZ ;  /* 0x00000000001a7805 */ /* 0x000fe2000001ff00 */
[----:B------:R-:W-:Y:S01]  /*2780*/  CS2R R20, SRZ ;  /* 0x0000000000147805 */ /* 0x000fe2000001ff00 */
[----:B------:R0:W-:Y:S01]  /*2790*/  STL [R1+0xf10], R2 ;  /* 0x000f100201007387 */ /* 0x0001e20000100800 */
[----:B------:R-:W-:Y:S01]  /*27a0*/  CS2R R22, SRZ ;  /* 0x0000000000167805 */ /* 0x000fe2000001ff00 */
[----:B------:R-:W-:Y:S01]  /*27b0*/  CS2R R16, SRZ ;  /* 0x0000000000107805 */ /* 0x000fe2000001ff00 */
[----:B------:R-:W-:Y:S01]  /*27c0*/  CS2R R18, SRZ ;  /* 0x0000000000127805 */ /* 0x000fe2000001ff00 */
[----:B------:R0:W-:Y:S01]  /*27d0*/  STL [R1+0xf3c], R0 ;  /* 0x000f3c0001007387 */ /* 0x0001e20000100800 */
[----:B------:R-:W-:Y:S01]  /*27e0*/  CS2R R12, SRZ ;  /* 0x00000000000c7805 */ /* 0x000fe2000001ff00 */
[----:B------:R-:W-:Y:S01]  /*27f0*/  CS2R R14, SRZ ;  /* 0x00000000000e7805 */ /* 0x000fe2000001ff00 */
[----:B------:R-:W-:Y:S01]  /*2800*/  CS2R R8, SRZ ;  /* 0x0000000000087805 */ /* 0x000fe2000001ff00 */
[----:B------:R0:W-:Y:S01]  /*2810*/  STL [R1], RZ ;  /* 0x000000ff01007387 */ /* 0x0001e20000100800 */
[----:B------:R-:W-:Y:S01]  /*2820*/  CS2R R10, SRZ ;  /* 0x00000000000a7805 */ /* 0x000fe2000001ff00 */
[----:B--2---:R-:W-:Y:S01]  /*2830*/  CS2R R4, SRZ ;  /* 0x0000000000047805 */ /* 0x004fe2000001ff00 */
[----:B------:R-:W-:Y:S01]  /*2840*/  CS2R R6, SRZ ;  /* 0x0000000000067805 */ /* 0x000fe2000001ff00 */
[----:B------:R0:W-:Y:S04]  /*2850*/  STL [R1+0x4], RZ ;  /* 0x000004ff01007387 */ /* 0x0001e80000100800 */
        /* <DEDUP_REMOVED lines=101> */
[----:B------:R0:W-:Y:S01]  /*2eb0*/  STL [R1+0x51c], RZ ;  /* 0x00051cff01007387 */ /* 0x0001e20000100800 */
[----:B------:R-:W-:Y:S05]  /*2ec0*/  BRA `(.L_x_1) ;  /* 0x00044ce000007947 */ /* 0x000fea0003800000 */
.L_x_0:
[----:B--2---:R-:W-:Y:S01]  /*2ed0*/  SHF.R.S32.HI R6, RZ, 0x1f, R0 ;  /* 0x0000001fff067819 */ /* 0x004fe20000011400 */
[----:B------:R-:W2:Y:S04]  /*2ee0*/  LDL R18, [R1+0x12dc] ;  /* 0x0012dc0001127983 */ /* 0x000ea80000100800 */
[----:B------:R-:W3:Y:S01]  /*2ef0*/  LDL R21, [R1+0x12f0] ;  /* 0x0012f00001157983 */ /* 0x000ee20000100800 */
[----:B------:R-:W-:-:S03]  /*2f00*/  LEA.HI R0, R6, R0, RZ, 0x6 ;  /* 0x0000000006007211 */ /* 0x000fc600078f30ff */
[----:B------:R-:W4:Y:S04]  /*2f10*/  LDL R15, [R1+0x12d0] ;  /* 0x0012d000010f7983 */ /* 0x000f280000100800 */
[----:B------:R-:W2:Y:S04]  /*2f20*/  LDL R16, [R1+0x12e0] ;  /* 0x0012e00001107983 */ /* 0x000ea80000100800 */
        /* <DEDUP_REMOVED lines=8> */
[----:B------:R-:W3:Y:S04]  /*2fb0*/  LDL R22, [R1+0x12ec] ;  /* 0x0012ec0001167983 */ /* 0x000ee80000100800 */
[----:B------:R-:W3:Y:S04]  /*2fc0*/  LDL R26, [R1+0x12fc] ;  /* 0x0012fc00011a7983 */ /* 0x000ee80000100800 */
[----:B------:R-:W3:Y:S04]  /*2fd0*/  LDL R19, [R1+0x12d8] ;  /* 0x0012d80001137983 */ /* 0x000ee80000100800 */
[----:B------:R-:W3:Y:S04]  /*2fe0*/  LDL R20, [R1+0x12f8] ;  /* 0x0012f80001147983 */ /* 0x000ee80000100800 */
[----:B------:R-:W3:Y:S01]  /*2ff0*/  LDL R7, [R1+0x1304] ;  /* 0x0013040001077983 */ /* 0x000ee20000100800 */
[----:B------:R-:W-:-:S02]  /*3000*/  IMAD.MOV.U32 R27, RZ, RZ, R29 ;  /* 0x000000ffff1b7224 */ /* 0x000fc400078e001d */
[----:B------:R-:W-:Y:S01]  /*3010*/  IMAD.MOV.U32 R17, RZ, RZ, R3 ;  /* 0x000000ffff117224 */ /* 0x000fe200078e0003 */
[----:B------:R-:W4:Y:S01]  /*3020*/  LDL R25, [R1+0x1310] ;  /* 0x0013100001197983 */ /* 0x000f220000100800 */
[----:B------:R-:W-:Y:S01]  /*3030*/  IMAD.MOV.U32 R8, RZ, RZ, R2 ;  /* 0x000000ffff087224 */ /* 0x000fe200078e0002 */
[----:B------:R-:W-:Y:S02]  /*3040*/  ULDC.64 UR6, c[0x0][0x188] ;  /* 0x0000620000067ab9 */ /* 0x000fe40000000a00 */
[----:B------:R0:W-:Y:S04]  /*3050*/  STL [R1+0x15c0], R28 ;  /* 0x0015c01c01007387 */ /* 0x0001e80000100800 */
[----:B------:R-:W4:Y:S01]  /*3060*/  LDL R6, [R1+0x1314] ;  /* 0x0013140001067983 */ /* 0x000f220000100800 */
[----:B------:R-:W-:-:S02]  /*3070*/  IABS R29, c[0x0][0x17c] ;  /* 0x00005f00001d7a13 */ /* 0x000fc40000000000 */
[----:B------:R-:W-:Y:S02]  /*3080*/  IABS R2, c[0x0][0x178] ;  /* 0x00005e0000027a13 */ /* 0x000fe40000000000 */
[----:B------:R-:W1:Y:S03]  /*3090*/  I2F.RP R3, R29 ;  /* 0x0000001d00037306 */ /* 0x000e660000209400 */
[----:B0-----:R-:W-:-:S05]  /*30a0*/  IMAD.MOV.U32 R28, RZ, RZ, R2 ;  /* 0x000000ffff1c7224 */ /* 0x001fca00078e0002 */
[----:B------:R-:W0:Y:S08]  /*30b0*/  I2F.RP R2, R28 ;  /* 0x0000001c00027306 */ /* 0x000e300000209400 */
[----:B-1----:R-:W1:Y:S08]  /*30c0*/  MUFU.RCP R3, R3 ;  /* 0x0000000300037308 */ /* 0x002e700000001000 */
[----:B0-----:R-:W0:Y:S01]  /*30d0*/  MUFU.RCP R2, R2 ;  /* 0x0000000200027308 */ /* 0x001e220000001000 */
[----:B-1----:R-:W-:-:S07]  /*30e0*/  IADD3 R3, R3, 0xffffffe, RZ ;  /* 0x0ffffffe03037810 */ /* 0x002fce0007ffe0ff */
[----:B------:R-:W1:Y:S01]  /*30f0*/  F2I.FTZ.U32.TRUNC.NTZ R5, R3 ;  /* 0x0000000300057305 */ /* 0x000e62000021f000 */
[----:B0-----:R-:W-:-:S07]  /*3100*/  IADD3 R2, R2, 0xffffffe, RZ ;  /* 0x0ffffffe02027810 */ /* 0x001fce0007ffe0ff */
[----:B------:R-:W0:Y:S01]  /*3110*/  F2I.FTZ.U32.TRUNC.NTZ R3, R2 ;  /* 0x0000000200037305 */ /* 0x000e22000021f000 */
[----:B------:R1:W-:Y:S02]  /*3120*/  STL [R1+0x4cc], R0 ;  /* 0x0004cc0001007387 */ /* 0x0003e40000100800 */
[----:B-1----:R-:W-:-:S04]  /*3130*/  IMAD.MOV R4, RZ, RZ, -R5 ;  /* 0x000000ffff047224 */ /* 0x002fc800078e0a05 */
[----:B------:R-:W-:Y:S02]  /*3140*/  IMAD R0, R4, R29, RZ ;  /* 0x0000001d04007224 */ /* 0x000fe400078e02ff */
[----:B------:R-:W-:Y:S02]  /*3150*/  IMAD.MOV.U32 R4, RZ, RZ, RZ ;  /* 0x000000ffff047224 */ /* 0x000fe400078e00ff */
[----:B0-----:R-:W-:Y:S02]  /*3160*/  IMAD.MOV R2, RZ, RZ, -R3 ;  /* 0x000000ffff027224 */ /* 0x001fe400078e0a03 */
[----:B------:R-:W-:-:S04]  /*3170*/  IMAD.HI.U32 R0, R5, R0, R4 ;  /* 0x0000000005007227 */ /* 0x000fc800078e0004 */
[----:B------:R-:W-:Y:S02]  /*3180*/  IMAD R5, R2, R28, RZ ;  /* 0x0000001c02057224 */ /* 0x000fe400078e02ff */
[----:B------:R-:W-:-:S04]  /*3190*/  IMAD.MOV.U32 R2, RZ, RZ, RZ ;  /* 0x000000ffff027224 */ /* 0x000fc800078e00ff */
[----:B------:R-:W-:-:S05]  /*31a0*/  IMAD.HI.U32 R2, R3, R5, R2 ;  /* 0x0000000503027227 */ /* 0x000fca00078e0002 */
[----:B------:R0:W-:Y:S02]  /*31b0*/  STL [R1+0x6c], R2 ;  /* 0x00006c0201007387 */ /* 0x0001e40000100800 */
[----:B0-----:R-:W-:Y:S02]  /*31c0*/  IABS R2, R27 ;  /* 0x0000001b00027213 */ /* 0x001fe40000000000 */
[----:B--2---:R-:W-:Y:S02]  /*31d0*/  IABS R5, R24 ;  /* 0x0000001800057213 */ /* 0x004fe40000000000 */
[----:B---3--:R-:W-:Y:S02]  /*31e0*/  IABS R7, R7 ;  /* 0x0000000700077213 */ /* 0x008fe40000000000 */
[----:B----4-:R-:W-:Y:S02]  /*31f0*/  IABS R4, R6 ;  /* 0x0000000600047213 */ /* 0x010fe40000000000 */
[----:B------:R-:W-:Y:S01]  /*3200*/  IABS R6, R25 ;  /* 0x0000001900067213 */ /* 0x000fe20000000000 */
[----:B------:R-:W-:-:S02]  /*3210*/  IMAD.MOV.U32 R25, RZ, RZ, R9 ;  /* 0x000000ffff197224 */ /* 0x000fc400078e0009 */
[----:B------:R-:W-:-:S04]  /*3220*/  IMAD.HI.U32 R9, R0, R7, RZ ;  /* 0x0000000700097227 */ /* 0x000fc800078e00ff */
[----:B------:R-:W-:Y:S02]  /*3230*/  IMAD.MOV R9, RZ, RZ, -R9 ;  /* 0x000000ffff097224 */ /* 0x000fe400078e0a09 */
[----:B------:R-:W-:Y:S02]  /*3240*/  IMAD.MOV.U32 R3, RZ, RZ, R6 ;  /* 0x000000ffff037224 */ /* 0x000fe400078e0006 */
[----:B------:R-:W-:Y:S02]  /*3250*/  IMAD R7, R29, R9, R7 ;  /* 0x000000091d077224 */ /* 0x000fe400078e0207 */
[----:B------:R-:W-:-:S04]  /*3260*/  IMAD.HI.U32 R6, R0, R4, RZ ;  /* 0x0000000400067227 */ /* 0x000fc800078e00ff */
[----:B------:R-:W-:Y:S01]  /*3270*/  IMAD.MOV.U32 R27, RZ, RZ, R20 ;  /* 0x000000ffff1b7224 */ /* 0x000fe200078e0014 */
[----:B------:R0:W-:Y:S01]  /*3280*/  STL [R1+0x68], R7 ;  /* 0x0000680701007387 */ /* 0x0001e20000100800 */
[----:B------:R-:W-:Y:S02]  /*3290*/  IMAD.MOV.U32 R20, RZ, RZ, R8 ;  /* 0x000000ffff147224 */ /* 0x000fe400078e0008 */
[----:B------:R-:W-:-:S04]  /*32a0*/  IMAD.HI.U32 R8, R0, R3, RZ ;  /* 0x0000000300087227 */ /* 0x000fc800078e00ff */
[----:B------:R-:W-:Y:S02]  /*32b0*/  IMAD.MOV R6, RZ, RZ, -R6 ;  /* 0x000000ffff067224 */ /* 0x000fe400078e0a06 */
[----:B0-----:R-:W-:-:S04]  /*32c0*/  IMAD.HI.U32 R7, R0, R5, RZ ;  /* 0x0000000500077227 */ /* 0x001fc800078e00ff */
[----:B------:R-:W-:Y:S02]  /*32d0*/  IMAD.MOV R8, RZ, RZ, -R8 ;  /* 0x000000ffff087224 */ /* 0x000fe400078e0a08 */
[----:B------:R-:W-:Y:S02]  /*32e0*/  IMAD.MOV R7, RZ, RZ, -R7 ;  /* 0x000000ffff077224 */ /* 0x000fe400078e0a07 */
[----:B------:R-:W-:Y:S01]  /*32f0*/  IMAD R9, R29, R6, R4 ;  /* 0x000000061d097224 */ /* 0x000fe200078e0204 */
[----:B------:R-:W-:Y:S01]  /*3300*/  IABS R6, R25 ;  /* 0x0000001900067213 */ /* 0x000fe20000000000 */
[----:B------:R-:W-:-:S04]  /*3310*/  IMAD.HI.U32 R4, R0, R2, RZ ;  /* 0x0000000200047227 */ /* 0x000fc800078e00ff */
[C---:B------:R-:W-:Y:S01]  /*3320*/  IMAD R8, R29.reuse, R8, R3 ;  /* 0x000000081d087224 */ /* 0x040fe200078e0203 */
[----:B------:R-:W-:Y:S01]  /*3330*/  IABS R3, R26 ;  /* 0x0000001a00037213 */ /* 0x000fe20000000000 */
[C---:B------:R-:W-:Y:S01]  /*3340*/  IMAD R7, R29.reuse, R7, R5 ;  /* 0x000000071d077224 */ /* 0x040fe200078e0205 */
[----:B------:R0:W-:Y:S01]  /*3350*/  STL [R1+0x64], R9 ;  /* 0x0000640901007387 */ /* 0x0001e20000100800 */
[----:B------:R-:W-:Y:S01]  /*3360*/  IMAD.MOV R4, RZ, RZ, -R4 ;  /* 0x000000ffff047224 */ /* 0x000fe200078e0a04 */
[----:B------:R-:W-:Y:S02]  /*3370*/  IABS R5, R27 ;  /* 0x0000001b00057213 */ /* 0x000fe40000000000 */
[----:B------:R1:W-:Y:S01]  /*3380*/  STL [R1+0x60], R8 ;  /* 0x0000600801007387 */ /* 0x0003e20000100800 */
[----:B------:R-:W-:Y:S01]  /*3390*/  IMAD R2, R29, R4, R2 ;  /* 0x000000041d027224 */ /* 0x000fe200078e0202 */
[----:B------:R-:W-:Y:S02]  /*33a0*/  IABS R4, R20 ;  /* 0x0000001400047213 */ /* 0x000fe40000000000 */
[----:B------:R2:W-:Y:S01]  /*33b0*/  STL [R1+0x5c], R7 ;  /* 0x00005c0701007387 */ /* 0x0005e20000100800 */
[----:B0-----:R-:W-:-:S04]  /*33c0*/  IMAD.HI.U32 R9, R0, R6, RZ ;  /* 0x0000000600097227 */ /* 0x001fc800078e00ff */
[----:B------:R-:W-:Y:S02]  /*33d0*/  IMAD.MOV R9, RZ, RZ, -R9 ;  /* 0x000000ffff097224 */ /* 0x000fe400078e0a09 */
[----:B-1----:R-:W-:-:S04]  /*33e0*/  IMAD.HI.U32 R8, R0, R5, RZ ;  /* 0x0000000500087227 */ /* 0x002fc800078e00ff */
[----:B--2---:R-:W-:-:S04]  /*33f0*/  IMAD.HI.U32 R7, R0, R3, RZ ;  /* 0x0000000300077227 */ /* 0x004fc800078e00ff */
[----:B------:R-:W-:Y:S02]  /*3400*/  IMAD.MOV R7, RZ, RZ, -R7 ;  /* 0x000000ffff077224 */ /* 0x000fe400078e0a07 */
[C---:B------:R-:W-:Y:S02]  /*3410*/  IMAD R9, R29.reuse, R9, R6 ;  /* 0x000000091d097224 */ /* 0x040fe400078e0206 */
[----:B------:R-:W-:Y:S02]  /*3420*/  IMAD.MOV R8, RZ, RZ, -R8 ;  /* 0x000000ffff087224 */ /* 0x000fe400078e0a08 */
[----:B------:R-:W-:Y:S01]  /*3430*/  IMAD.HI.U32 R6, R0, R4, RZ ;  /* 0x0000000400067227 */ /* 0x000fe200078e00ff */
[----:B------:R0:W-:Y:S03]  /*3440*/  STL [R1+0x58], R2 ;  /* 0x0000580201007387 */ /* 0x0001e60000100800 */
[----:B------:R-:W-:-:S02]  /*3450*/  IMAD R7, R29, R7, R3 ;  /* 0x000000071d077224 */ /* 0x000fc400078e0203 */
[C---:B------:R-:W-:Y:S02]  /*3460*/  IMAD R5, R29.reuse, R8, R5 ;  /* 0x000000081d057224 */ /* 0x040fe400078e0205 */
[----:B------:R-:W-:Y:S01]  /*3470*/  IMAD.MOV R6, RZ, RZ, -R6 ;  /* 0x000000ffff067224 */ /* 0x000fe200078e0a06 */
[----:B------:R-:W-:Y:S01]  /*3480*/  STL [R1+0x54], R9 ;  /* 0x0000540901007387 */ /* 0x000fe20000100800 */
[----:B0-----:R-:W-:Y:S02]  /*3490*/  IABS R2, R21 ;  /* 0x0000001500027213 */ /* 0x001fe40000000000 */
[----:B------:R-:W-:Y:S01]  /*34a0*/  IMAD R6, R29, R6, R4 ;  /* 0x000000061d067224 */ /* 0x000fe200078e0204 */
[----:B------:R0:W-:Y:S01]  /*34b0*/  STL [R1+0x50], R7 ;  /* 0x0000500701007387 */ /* 0x0001e20000100800 */
[----:B------:R-:W-:-:S03]  /*34c0*/  IABS R4, R16 ;  /* 0x0000001000047213 */ /* 0x000fc60000000000 */
[----:B------:R1:W-:Y:S01]  /*34d0*/  STL [R1+0x4c], R5 ;  /* 0x00004c0501007387 */ /* 0x0003e20000100800 */
[C---:B------:R-:W-:Y:S01]  /*34e0*/  IMAD.HI.U32 R3, R0.reuse, R2, RZ ;  /* 0x0000000200037227 */ /* 0x040fe200078e00ff */
[----:B0-----:R-:W-:Y:S02]  /*34f0*/  IABS R7, R22 ;  /* 0x0000001600077213 */ /* 0x001fe40000000000 */
[----:B-1----:R-:W-:Y:S01]  /*3500*/  IABS R5, R23 ;  /* 0x0000001700057213 */ /* 0x002fe20000000000 */
[----:B------:R0:W-:Y:S02]  /*3510*/  STL [R1+0x48], R6 ;  /* 0x0000480601007387 */ /* 0x0001e40000100800 */
[----:B------:R-:W-:-:S04]  /*3520*/  IMAD.HI.U32 R9, R0, R7, RZ ;  /* 0x0000000700097227 */ /* 0x000fc800078e00ff */
[----:B------:R-:W-:-:S04]  /*3530*/  IMAD.HI.U32 R8, R0, R4, RZ ;  /* 0x0000000400087227 */ /* 0x000fc800078e00ff */
[----:B0-----:R-:W-:-:S04]  /*3540*/  IMAD.HI.U32 R6, R0, R5, RZ ;  /* 0x0000000500067227 */ /* 0x001fc800078e00ff */
[----:B------:R-:W-:Y:S02]  /*3550*/  IMAD.MOV R3, RZ, RZ, -R3 ;  /* 0x000000ffff037224 */ /* 0x000fe400078e0a03 */
[----:B------:R-:W-:Y:S02]  /*3560*/  IMAD.MOV R9, RZ, RZ, -R9 ;  /* 0x000000ffff097224 */ /* 0x000fe400078e0a09 */
[----:B------:R-:W-:Y:S02]  /*3570*/  IMAD.MOV R6, RZ, RZ, -R6 ;  /* 0x000000ffff067224 */ /* 0x000fe400078e0a06 */
[----:B------:R-:W-:Y:S02]  /*3580*/  IMAD.MOV R8, RZ, RZ, -R8 ;  /* 0x000000ffff087224 */ /* 0x000fe400078e0a08 */
[C---:B------:R-:W-:Y:S01]  /*3590*/  IMAD R2, R29.reuse, R3, R2 ;  /* 0x000000031d027224 */ /* 0x040fe200078e0202 */
[----:B------:R-:W-:Y:S01]  /*35a0*/  IABS R3, R17 ;  /* 0x0000001100037213 */ /* 0x000fe20000000000 */
[----:B------:R-:W-:-:S02]  /*35b0*/  IMAD R9, R29, R9, R7 ;  /* 0x000000091d097224 */ /* 0x000fc400078e0207 */
[C---:B------:R-:W-:Y:S02]  /*35c0*/  IMAD R6, R29.reuse, R6, R5 ;  /* 0x000000061d067224 */ /* 0x040fe400078e0205 */
[----:B------:R-:W-:Y:S01]  /*35d0*/  IMAD R8, R29, R8, R4 ;  /* 0x000000081d087224 */ /* 0x000fe200078e0204 */
[----:B------:R0:W-:Y:S01]  /*35e0*/  STL [R1+0x44], R2 ;  /* 0x0000440201007387 */ /* 0x0001e20000100800 */
[----:B------:R-:W-:Y:S01]  /*35f0*/  IMAD.HI.U32 R7, R0, R3, RZ ;  /* 0x0000000300077227 */ /* 0x000fe200078e00ff */
[----:B------:R-:W-:Y:S02]  /*3600*/  IABS R4, R14 ;  /* 0x0000000e00047213 */ /* 0x000fe40000000000 */
[----:B------:R-:W-:Y:S04]  /*3610*/  STL [R1+0x40], R9 ;  /* 0x0000400901007387 */ /* 0x000fe80000100800 */
[----:B------:R1:W-:Y:S01]  /*3620*/  STL [R1+0x3c], R6 ;  /* 0x00003c0601007387 */ /* 0x0003e20000100800 */
[----:B------:R-:W-:-:S03]  /*3630*/  IMAD.MOV R7, RZ, RZ, -R7 ;  /* 0x000000ffff077224 */ /* 0x000fc600078e0a07 */
[----:B------:R-:W-:Y:S04]  /*3640*/  STL [R1+0x38], R8 ;  /* 0x0000380801007387 */ /* 0x000fe80000100800 */
[----:B------:R-:W2:Y:S01]  /*3650*/  LDL R14, [R1+0x12bc] ;  /* 0x0012bc00010e7983 */ /* 0x000ea20000100800 */
[----:B0-----:R-:W-:Y:S01]  /*3660*/  IABS R2, R18 ;  /* 0x0000001200027213 */ /* 0x001fe20000000000 */
[----:B------:R-:W-:Y:S01]  /*3670*/  IMAD R7, R29, R7, R3 ;  /* 0x000000071d077224 */ /* 0x000fe200078e0203 */
[----:B------:R-:W-:-:S03]  /*3680*/  IABS R3, R15 ;  /* 0x0000000f00037213 */ /* 0x000fc60000000000 */
[----:B------:R-:W-:Y:S01]  /*3690*/  IMAD.HI.U32 R5, R0, R2, RZ ;  /* 0x0000000200057227 */ /* 0x000fe200078e00ff */
[----:B------:R0:W-:Y:S04]  /*36a0*/  STL [R1+0x34], R7 ;  /* 0x0000340701007387 */ /* 0x0001e80000100800 */
[----:B------:R-:W3:Y:S01]  /*36b0*/  LDL R15, [R1+0x12b8] ;  /* 0x0012b800010f7983 */ /* 0x000ee20000100800 */
[----:B------:R-:W-:-:S04]  /*36c0*/  IMAD.MOV R5, RZ, RZ, -R5 ;  /* 0x000000ffff057224 */ /* 0x000fc800078e0a05 */
[----:B------:R-:W-:Y:S01]  /*36d0*/  IMAD R2, R29, R5, R2 ;  /* 0x000000051d027224 */ /* 0x000fe200078e0202 */
[----:B------:R-:W-:-:S04]  /*36e0*/  IABS R5, R10 ;  /* 0x0000000a00057213 */ /* 0x000fc80000000000 */
[----:B------:R4:W-:Y:S04]  /*36f0*/  STL [R1+0x30], R2 ;  /* 0x0000300201007387 */ /* 0x0009e80000100800 */
[----:B------:R-:W3:Y:S01]  /*3700*/  LDL R10, [R1+0x12b4] ;  /* 0x0012b400010a7983 */ /* 0x000ee20000100800 */
[----:B-1----:R-:W-:-:S05]  /*3710*/  IABS R6, R19 ;  /* 0x0000001300067213 */ /* 0x002fca0000000000 */
[----:B------:R-:W-:-:S04]  /*3720*/  IMAD.HI.U32 R9, R0, R6, RZ ;  /* 0x0000000600097227 */ /* 0x000fc800078e00ff */
[----:B------:R-:W-:Y:S02]  /*3730*/  IMAD.MOV R9, RZ, RZ, -R9 ;  /* 0x000000ffff097224 */ /* 0x000fe400078e0a09 */
[----:B0-----:R-:W-:-:S04]  /*3740*/  IMAD.HI.U32 R7, R0, R4, RZ ;  /* 0x0000000400077227 */ /* 0x001fc800078e00ff */
[C---:B------:R-:W-:Y:S01]  /*3750*/  IMAD R9, R29.reuse, R9, R6 ;  /* 0x000000091d097224 */ /* 0x040fe200078e0206 */
[----:B----4-:R-:W-:Y:S01]  /*3760*/  IABS R2, R12 ;  /* 0x0000000c00027213 */ /* 0x010fe20000000000 */
[----:B------:R-:W-:Y:S02]  /*3770*/  IMAD.MOV R7, RZ, RZ, -R7 ;  /* 0x000000ffff077224 */ /* 0x000fe400078e0a07 */
[----:B------:R-:W-:Y:S01]  /*3780*/  IMAD.HI.U32 R8, R0, R3, RZ ;  /* 0x0000000300087227 */ /* 0x000fe200078e00ff */
[----:B------:R-:W-:Y:S04]  /*3790*/  STL [R1+0x2c], R9 ;  /* 0x00002c0901007387 */ /* 0x000fe80000100800 */
[----:B------:R-:W4:Y:S01]  /*37a0*/  LDL R12, [R1+0x12b0] ;  /* 0x0012b000010c7983 */ /* 0x000f220000100800 */
[----:B------:R-:W-:-:S02]  /*37b0*/  IMAD R7, R29, R7, R4 ;  /* 0x000000071d077224 */ /* 0x000fc400078e0204 */
[----:B------:R-:W-:-:S04]  /*37c0*/  IMAD.HI.U32 R6, R0, R5, RZ ;  /* 0x0000000500067227 */ /* 0x000fc800078e00ff */
[----:B------:R-:W-:Y:S01]  /*37d0*/  IMAD.MOV R8, RZ, RZ, -R8 ;  /* 0x000000ffff087224 */ /* 0x000fe200078e0a08 */
[----:B------:R0:W-:Y:S01]  /*37e0*/  STL [R1+0x28], R7 ;  /* 0x0000280701007387 */ /* 0x0001e20000100800 */
[----:B------:R-:W-:Y:S02]  /*37f0*/  IMAD.MOV R6, RZ, RZ, -R6 ;  /* 0x000000ffff067224 */ /* 0x000fe400078e0a06 */
[C---:B------:R-:W-:Y:S02]  /*3800*/  IMAD R8, R29.reuse, R8, R3 ;  /* 0x000000081d087224 */ /* 0x040fe400078e0203 */
[----:B------:R-:W-:Y:S01]  /*3810*/  IMAD R6, R29, R6, R5 ;  /* 0x000000061d067224 */ /* 0x000fe200078e0205 */
[----:B0-----:R-:W-:Y:S02]  /*3820*/  IABS R7, R11 ;  /* 0x0000000b00077213 */ /* 0x001fe40000000000 */
[----:B------:R-:W4:Y:S01]  /*3830*/  LDL R11, [R1+0x12ac] ;  /* 0x0012ac00010b7983 */ /* 0x000f220000100800 */
[----:B------:R-:W-:Y:S01]  /*3840*/  IABS R3, R13 ;  /* 0x0000000d00037213 */ /* 0x000fe20000000000 */
[----:B------:R-:W-:-:S02]  /*3850*/  IMAD.HI.U32 R4, R0, R2, RZ ;  /* 0x0000000200047227 */ /* 0x000fc400078e00ff */
[----:B------:R-:W-:Y:S04]  /*3860*/  STL [R1+0x394], R8 ;  /* 0x0003940801007387 */ /* 0x000fe80000100800 */
[----:B------:R-:W4:Y:S01]  /*3870*/  LDL R13, [R1+0x12a8] ;  /* 0x0012a800010d7983 */ /* 0x000f220000100800 */
[----:B------:R-:W-:-:S03]  /*3880*/  IMAD.MOV R4, RZ, RZ, -R4 ;  /* 0x000000ffff047224 */ /* 0x000fc600078e0a04 */
[----:B------:R-:W-:Y:S01]  /*3890*/  STL [R1+0x398], R6 ;  /* 0x0003980601007387 */ /* 0x000fe20000100800 */
[----:B------:R-:W-:Y:S02]  /*38a0*/  IMAD R2, R29, R4, R2 ;  /* 0x000000041d027224 */ /* 0x000fe400078e0202 */
[----:B------:R-:W-:-:S04]  /*38b0*/  IMAD.HI.U32 R9, R0, R7, RZ ;  /* 0x0000000700097227 */ /* 0x000fc800078e00ff */
[----:B------:R-:W-:-:S04]  /*38c0*/  IMAD.MOV R9, RZ, RZ, -R9 ;  /* 0x000000ffff097224 */ /* 0x000fc800078e0a09 */
[----:B------:R-:W-:Y:S01]  /*38d0*/  IMAD R9, R29, R9, R7 ;  /* 0x000000091d097224 */ /* 0x000fe200078e0207 */
[----:B--2---:R-:W-:Y:S02]  /*38e0*/  IABS R5, R14 ;  /* 0x0000000e00057213 */ /* 0x004fe40000000000 */
[----:B------:R-:W2:Y:S04]  /*38f0*/  LDL R14, [R1+0x12a4] ;  /* 0x0012a400010e7983 */ /* 0x000ea80000100800 */
[----:B------:R0:W-:Y:S01]  /*3900*/  STL [R1+0x39c], R2 ;  /* 0x00039c0201007387 */ /* 0x0001e20000100800 */
[----:B---3--:R-:W-:-:S03]  /*3910*/  IABS R4, R15 ;  /* 0x0000000f00047213 */ /* 0x008fc60000000000 */
[----:B------:R-:W3:Y:S04]  /*3920*/  LDL R15, [R1+0x12a0] ;  /* 0x0012a000010f7983 */ /* 0x000ee80000100800 */
[----:B------:R-:W-:Y:S01]  /*3930*/  STL [R1+0x37c], R9 ;  /* 0x00037c0901007387 */ /* 0x000fe20000100800 */
[----:B0-----:R-:W-:-:S03]  /*3940*/  IABS R2, R10 ;  /* 0x0000000a00027213 */ /* 0x001fc60000000000 */
[----:B------:R-:W3:Y:S01]  /*3950*/  LDL R10, [R1+0x129c] ;  /* 0x00129c00010a7983 */ /* 0x000ee20000100800 */
[----:B------:R-:W-:-:S04]  /*3960*/  IMAD.HI.U32 R6, R0, R3, RZ ;  /* 0x0000000300067227 */ /* 0x000fc800078e00ff */
[----:B------:R-:W-:Y:S02]  /*3970*/  IMAD.MOV R6, RZ, RZ, -R6 ;  /* 0x000000ffff067224 */ /* 0x000fe400078e0a06 */
[----:B------:R-:W-:-:S04]  /*3980*/  IMAD.HI.U32 R8, R0, R5, RZ ;  /* 0x0000000500087227 */ /* 0x000fc800078e00ff */
[----:B------:R-:W-:Y:S02]  /*3990*/  IMAD R6, R29, R6, R3 ;  /* 0x000000061d067224 */ /* 0x000fe400078e0203 */
[----:B------:R-:W-:-:S03]  /*39a0*/  IMAD.MOV R8, RZ, RZ, -R8 ;  /* 0x000000ffff087224 */ /* 0x000fc600078e0a08 */
[----:B------:R4:W-:Y:S01]  /*39b0*/  STL [R1+0x390], R6 ;  /* 0x0003900601007387 */ /* 0x0009e20000100800 */
[----:B------:R-:W-:-:S04]  /*39c0*/  IMAD.HI.U32 R7, R0, R4, RZ ;  /* 0x0000000400077227 */ /* 0x000fc800078e00ff */
[----:B------:R-:W-:Y:S01]  /*39d0*/  IMAD.HI.U32 R3, R0, R2, RZ ;  /* 0x0000000200037227 */ /* 0x000fe200078e00ff */
[----:B----4-:R-:W-:Y:S02]  /*39e0*/  IABS R6, R12 ;  /* 0x0000000c00067213 */ /* 0x010fe40000000000 */
[----:B------:R-:W4:Y:S01]  /*39f0*/  LDL R12, [R1+0x1298] ;  /* 0x00129800010c7983 */ /* 0x000f220000100800 */
[C---:B------:R-:W-:Y:S02]  /*3a00*/  IMAD R8, R29.reuse, R8, R5 ;  /* 0x000000081d087224 */ /* 0x040fe400078e0205 */
[----:B------:R-:W-:Y:S02]  /*3a10*/  IMAD.MOV R7, RZ, RZ, -R7 ;  /* 0x000000ffff077224 */ /* 0x000fe400078e0a07 */
[----:B------:R-:W-:Y:S01]  /*3a20*/  IMAD.MOV R3, RZ, RZ, -R3 ;  /* 0x000000ffff037224 */ /* 0x000fe200078e0a03 */
[----:B------:R-:W-:Y:S01]  /*3a30*/  STL [R1+0x384], R8 ;  /* 0x0003840801007387 */ /* 0x000fe20000100800 */
[----:B------:R-:W-:-:S02]  /*3a40*/  IMAD R7, R29, R7, R4 ;  /* 0x000000071d077224 */ /* 0x000fc400078e0204 */
[----:B------:R-:W-:Y:S01]  /*3a50*/  IMAD R2, R29, R3, R2 ;  /* 0x000000031d027224 */ /* 0x000fe200078e0202 */
[----:B------:R-:W-:Y:S02]  /*3a60*/  IABS R5, R11 ;  /* 0x0000000b00057213 */ /* 0x000fe40000000000 */
[----:B------:R-:W4:Y:S01]  /*3a70*/  LDL R11, [R1+0x1294] ;  /* 0x00129400010b7983 */ /* 0x000f220000100800 */
[----:B------:R-:W-:-:S03]  /*3a80*/  IMAD.HI.U32 R9, R0, R6, RZ ;  /* 0x0000000600097227 */ /* 0x000fc600078e00ff */
[----:B------:R0:W-:Y:S01]  /*3a90*/  STL [R1+0x388], R7 ;  /* 0x0003880701007387 */ /* 0x0001e20000100800 */
[----:B------:R-:W-:-:S03]  /*3aa0*/  IABS R4, R13 ;  /* 0x0000000d00047213 */ /* 0x000fc60000000000 */
[----:B------:R-:W4:Y:S01]  /*3ab0*/  LDL R13, [R1+0x1290] ;  /* 0x00129000010d7983 */ /* 0x000f220000100800 */
[----:B------:R-:W-:-:S03]  /*3ac0*/  IMAD.MOV R9, RZ, RZ, -R9 ;  /* 0x000000ffff097224 */ /* 0x000fc600078e0a09 */
[----:B------:R3:W-:Y:S01]  /*3ad0*/  STL [R1+0x38c], R2 ;  /* 0x00038c0201007387 */ /* 0x0007e20000100800 */
[----:B------:R-:W-:Y:S02]  /*3ae0*/  IMAD R9, R29, R9, R6 ;  /* 0x000000091d097224 */ /* 0x000fe400078e0206 */
[----:B0-----:R-:W-:-:S04]  /*3af0*/  IMAD.HI.U32 R7, R0, R5, RZ ;  /* 0x0000000500077227 */ /* 0x001fc800078e00ff */
[----:B------:R-:W-:-:S04]  /*3b00*/  IMAD.MOV R7, RZ, RZ, -R7 ;  /* 0x000000ffff077224 */ /* 0x000fc800078e0a07 */
[----:B------:R-:W-:Y:S01]  /*3b10*/  IMAD R7, R29, R7, R5 ;  /* 0x000000071d077224 */ /* 0x000fe200078e0205 */
[----:B--2---:R-:W-:Y:S02]  /*3b20*/  IABS R3, R14 ;  /* 0x0000000e00037213 */ /* 0x004fe40000000000 */
[----:B------:R-:W2:Y:S04]  /*3b30*/  LDL R14, [R1+0x128c] ;  /* 0x00128c00010e7983 */ /* 0x000ea80000100800 */
[----:B------:R-:W-:Y:S01]  /*3b40*/  STL [R1+0x380], R9 ;  /* 0x0003800901007387 */ /* 0x000fe20000100800 */
[----:B---3--:R-:W-:-:S03]  /*3b50*/  IABS R2, R15 ;  /* 0x0000000f00027213 */ /* 0x008fc60000000000 */
[----:B------:R-:W3:Y:S04]  /*3b60*/  LDL R15, [R1+0x1288] ;  /* 0x00128800010f7983 */ /* 0x000ee80000100800 */
[----:B------:R0:W-:Y:S02]  /*3b70*/  STL [R1+0x36c], R7 ;  /* 0x00036c0701007387 */ /* 0x0001e40000100800 */
[----:B0-----:R-:W-:Y:S02]  /*3b80*/  IABS R7, R10 ;  /* 0x0000000a00077213 */ /* 0x001fe40000000000 */
[----:B------:R-:W3:Y:S01]  /*3b90*/  LDL R10, [R1+0x1284] ;  /* 0x00128400010a7983 */ /* 0x000ee20000100800 */
[----:B------:R-:W-:-:S04]  /*3ba0*/  IMAD.HI.U32 R8, R0, R4, RZ ;  /* 0x0000000400087227 */ /* 0x000fc800078e00ff */
[----:B------:R-:W-:Y:S02]  /*3bb0*/  IMAD.MOV R8, RZ, RZ, -R8 ;  /* 0x000000ffff087224 */ /* 0x000fe400078e0a08 */
[----:B------:R-:W-:-:S04]  /*3bc0*/  IMAD.HI.U32 R6, R0, R3, RZ ;  /* 0x0000000300067227 */ /* 0x000fc800078e00ff */
[C---:B------:R-:W-:Y:S02]  /*3bd0*/  IMAD R8, R29.reuse, R8, R4 ;  /* 0x000000081d087224 */ /* 0x040fe400078e0204 */
[----:B------:R-:W-:Y:S02]  /*3be0*/  IMAD.MOV R6, RZ, RZ, -R6 ;  /* 0x000000ffff067224 */ /* 0x000fe400078e0a06 */
[C---:B------:R-:W-:Y:S01]  /*3bf0*/  IMAD.HI.U32 R5, R0.reuse, R2, RZ ;  /* 0x0000000200057227 */ /* 0x040fe200078e00ff */
[----:B------:R-:W-:Y:S03]  /*3c00*/  STL [R1+0x370], R8 ;  /* 0x0003700801007387 */ /* 0x000fe60000100800 */
[----:B------:R-:W-:Y:S01]  /*3c10*/  IMAD R6, R29, R6, R3 ;  /* 0x000000061d067224 */ /* 0x000fe200078e0203 */
[----:B----4-:R-:W-:Y:S02]  /*3c20*/  IABS R4, R12 ;  /* 0x0000000c00047213 */ /* 0x010fe40000000000 */
[----:B------:R-:W4:Y:S01]  /*3c30*/  LDL R12, [R1+0x1280] ;  /* 0x00128000010c7983 */ /* 0x000f220000100800 */
[----:B------:R-:W-:-:S04]  /*3c40*/  IMAD.HI.U32 R9, R0, R7, RZ ;  /* 0x0000000700097227 */ /* 0x000fc800078e00ff */
[----:B------:R-:W-:Y:S01]  /*3c50*/  IMAD.MOV R5, RZ, RZ, -R5 ;  /* 0x000000ffff057224 */ /* 0x000fe200078e0a05 */
[----:B------:R0:W-:Y:S01]  /*3c60*/  STL [R1+0x374], R6 ;  /* 0x0003740601007387 */ /* 0x0001e20000100800 */
[----:B------:R-:W-:Y:S02]  /*3c70*/  IMAD.MOV R9, RZ, RZ, -R9 ;  /* 0x000000ffff097224 */ /* 0x000fe400078e0a09 */
[C---:B------:R-:W-:Y:S02]  /*3c80*/  IMAD R2, R29.reuse, R5, R2 ;  /* 0x000000051d027224 */ /* 0x040fe400078e0202 */
[----:B------:R-:W-:Y:S01]  /*3c90*/  IMAD R9, R29, R9, R7 ;  /* 0x000000091d097224 */ /* 0x000fe200078e0207 */
[----:B------:R-:W-:Y:S02]  /*3ca0*/  IABS R3, R11 ;  /* 0x0000000b00037213 */ /* 0x000fe40000000000 */
[----:B------:R-:W4:Y:S01]  /*3cb0*/  LDL R11, [R1+0x127c] ;  /* 0x00127c00010b7983 */ /* 0x000f220000100800 */
[----:B0-----:R-:W-:-:S03]  /*3cc0*/  IMAD.HI.U32 R6, R0, R4, RZ ;  /* 0x0000000400067227 */ /* 0x001fc600078e00ff */
[----:B------:R2:W-:Y:S01]  /*3cd0*/  STL [R1+0x378], R2 ;  /* 0x0003780201007387 */ /* 0x0005e20000100800 */
[----:B------:R-:W-:-:S03]  /*3ce0*/  IABS R5, R13 ;  /* 0x0000000d00057213 */ /* 0x000fc60000000000 */
        /* <DEDUP_REMOVED lines=9> */
[----:B------:R3:W-:Y:S02]  /*3d80*/  STL [R1+0x368], R6 ;  /* 0x0003680601007387 */ /* 0x0007e40000100800 */
[----:B---3--:R-:W-:Y:S02]  /*3d90*/  IABS R6, R15 ;  /* 0x0000000f00067213 */ /* 0x008fe40000000000 */
[----:B------:R-:W3:Y:S04]  /*3da0*/  LDL R15, [R1+0x1270] ;  /* 0x00127000010f7983 */ /* 0x000ee80000100800 */
[----:B------:R-:W-:Y:S01]  /*3db0*/  STL [R1+0x35c], R8 ;  /* 0x00035c0801007387 */ /* 0x000fe20000100800 */
[----:B------:R-:W-:-:S03]  /*3dc0*/  IABS R3, R10 ;  /* 0x0000000a00037213 */ /* 0x000fc60000000000 */
[----:B------:R-:W3:Y:S01]  /*3dd0*/  LDL R10, [R1+0x126c] ;  /* 0x00126c00010a7983 */ /* 0x000ee20000100800 */
[----:B------:R-:W-:-:S04]  /*3de0*/  IMAD.HI.U32 R7, R0, R5, RZ ;  /* 0x0000000500077227 */ /* 0x000fc800078e00ff */
[----:B------:R-:W-:Y:S02]  /*3df0*/  IMAD.MOV R7, RZ, RZ, -R7 ;  /* 0x000000ffff077224 */ /* 0x000fe400078e0a07 */
[----:B------:R-:W-:-:S04]  /*3e00*/  IMAD.HI.U32 R4, R0, R2, RZ ;  /* 0x0000000200047227 */ /* 0x000fc800078e00ff */
[C---:B------:R-:W-:Y:S02]  /*3e10*/  IMAD R7, R29.reuse, R7, R5 ;  /* 0x000000071d077224 */ /* 0x040fe400078e0205 */
[----:B------:R-:W-:Y:S02]  /*3e20*/  IMAD.MOV R4, RZ, RZ, -R4 ;  /* 0x000000ffff047224 */ /* 0x000fe400078e0a04 */
[C---:B------:R-:W-:Y:S01]  /*3e30*/  IMAD.HI.U32 R9, R0.reuse, R6, RZ ;  /* 0x0000000600097227 */ /* 0x040fe200078e00ff */
[----:B------:R0:W-:Y:S03]  /*3e40*/  STL [R1+0x360], R7 ;  /* 0x0003600701007387 */ /* 0x0001e60000100800 */
[----:B------:R-:W-:Y:S01]  /*3e50*/  IMAD R2, R29, R4, R2 ;  /* 0x000000041d027224 */ /* 0x000fe200078e0202 */
[----:B----4-:R-:W-:Y:S02]  /*3e60*/  IABS R5, R12 ;  /* 0x0000000c00057213 */ /* 0x010fe40000000000 */
[----:B------:R-:W4:Y:S01]  /*3e70*/  LDL R12, [R1+0x1268] ;  /* 0x00126800010c7983 */ /* 0x000f220000100800 */
[----:B0-----:R-:W-:-:S04]  /*3e80*/  IMAD.HI.U32 R7, R0, R3, RZ ;  /* 0x0000000300077227 */ /* 0x001fc800078e00ff */
[----:B------:R-:W-:Y:S02]  /*3e90*/  IMAD.MOV R9, RZ, RZ, -R9 ;  /* 0x000000ffff097224 */ /* 0x000fe400078e0a09 */
[----:B------:R-:W-:Y:S01]  /*3ea0*/  IMAD.MOV R7, RZ, RZ, -R7 ;  /* 0x000000ffff077224 */ /* 0x000fe200078e0a07 */
[----:B------:R0:W-:Y:S01]  /*3eb0*/  STL [R1+0x364], R2 ;  /* 0x0003640201007387 */ /* 0x0001e20000100800 */
[C---:B------:R-:W-:Y:S02]  /*3ec0*/  IMAD R9, R29.reuse, R9, R6 ;  /* 0x000000091d097224 */ /* 0x040fe400078e0206 */
[----:B------:R-:W-:Y:S01]  /*3ed0*/  IMAD R7, R29, R7, R3 ;  /* 0x000000071d077224 */ /* 0x000fe200078e0203 */
[----:B------:R-:W-:Y:S02]  /*3ee0*/  IABS R4, R11 ;  /* 0x0000000b00047213 */ /* 0x000fe40000000000 */
[----:B------:R-:W4:Y:S01]  /*3ef0*/  LDL R11, [R1+0x1264] ;  /* 0x00126400010b7983 */ /* 0x000f220000100800 */
[----:B------:R-:W-:-:S03]  /*3f00*/  IMAD.HI.U32 R8, R0, R5, RZ ;  /* 0x0000000500087227 */ /* 0x000fc600078e00ff */
[----:B------:R-:W-:Y:S01]  /*3f10*/  STL [R1+0x358], R9 ;  /* 0x0003580901007387 */ /* 0x000fe20000100800 */
[----:B0-----:R-:W-:-:S03]  /*3f20*/  IABS R2, R13 ;  /* 0x0000000d00027213 */ /* 0x001fc60000000000 */
[----:B------:R-:W4:Y:S04]  /*3f30*/  LDL R13, [R1+0x1260] ;  /* 0x00126000010d7983 */ /* 0x000f280000100800 */
[----:B------:R2:W-:Y:S01]  /*3f40*/  STL [R1+0x344], R7 ;  /* 0x0003440701007387 */ /* 0x0005e20000100800 */
[----:B------:R-:W-:-:S04]  /*3f50*/  IMAD.MOV R8, RZ, RZ, -R8 ;  /* 0x000000ffff087224 */ /* 0x000fc800078e0a08 */
[----:B------:R-:W-:Y:S02]  /*3f60*/  IMAD R8, R29, R8, R5 ;  /* 0x000000081d087224 */ /* 0x000fe400078e0205 */
[----:B------:R-:W-:-:S04]  /*3f70*/  IMAD.HI.U32 R6, R0, R4, RZ ;  /* 0x0000000400067227 */ /* 0x000fc800078e00ff */
[----:B------:R-:W-:-:S04]  /*3f80*/  IMAD.MOV R6, RZ, RZ, -R6 ;  /* 0x000000ffff067224 */ /* 0x000fc800078e0a06 */
[----:B------:R-:W-:Y:S01]  /*3f90*/  IMAD R6, R29, R6, R4 ;  /* 0x000000061d067224 */ /* 0x000fe200078e0204 */
[----:B--2---:R-:W-:Y:S02]  /*3fa0*/  IABS R7, R14 ;  /* 0x0000000e00077213 */ /* 0x004fe40000000000 */
[----:B------:R-:W2:Y:S04]  /*3fb0*/  LDL R14, [R1+0x125c] ;  /* 0x00125c00010e7983 */ /* 0x000ea80000100800 */
[----:B------:R-:W-:Y:S01]  /*3fc0*/  STL [R1+0x348], R8 ;  /* 0x0003480801007387 */ /* 0x000fe20000100800 */
[----:B---3--:R-:W-:-:S03]  /*3fd0*/  IABS R5, R15 ;  /* 0x0000000f00057213 */ /* 0x008fc60000000000 */
[----:B------:R-:W3:Y:S04]  /*3fe0*/  LDL R15, [R1+0x1258] ;  /* 0x00125800010f7983 */ /* 0x000ee80000100800 */
[----:B------:R0:W-:Y:S01]  /*3ff0*/  STL [R1+0x34c], R6 ;  /* 0x00034c0601007387 */ /* 0x0001e20000100800 */
[----:B------:R-:W-:-:S03]  /*4000*/  IABS R4, R10 ;  /* 0x0000000a00047213 */ /* 0x000fc60000000000 */
[----:B------:R-:W3:Y:S01]  /*4010*/  LDL R10, [R1+0x1254] ;  /* 0x00125400010a7983 */ /* 0x000ee20000100800 */
[----:B------:R-:W-:-:S04]  /*4020*/  IMAD.HI.U32 R3, R0, R2, RZ ;  /* 0x0000000200037227 */ /* 0x000fc800078e00ff */
[----:B------:R-:W-:Y:S02]  /*4030*/  IMAD.MOV R3, RZ, RZ, -R3 ;  /* 0x000000ffff037224 */ /* 0x000fe400078e0a03 */
[----:B------:R-:W-:-:S04]  /*4040*/  IMAD.HI.U32 R9, R0, R7, RZ ;  /* 0x0000000700097227 */ /* 0x000fc800078e00ff */
[----:B------:R-:W-:Y:S02]  /*4050*/  IMAD R2, R29, R3, R2 ;  /* 0x000000031d027224 */ /* 0x000fe400078e0202 */
[----:B0-----:R-:W-:-:S03]  /*4060*/  IMAD.HI.U32 R6, R0, R5, RZ ;  /* 0x0000000500067227 */ /* 0x001fc600078e00ff */
[----:B------:R0:W-:Y:S01]  /*4070*/  STL [R1+0x350], R2 ;  /* 0x0003500201007387 */ /* 0x0001e20000100800 */
[----:B------:R-:W-:Y:S02]  /*4080*/  IMAD.MOV R9, RZ, RZ, -R9 ;  /* 0x000000ffff097224 */ /* 0x000fe400078e0a09 */
[----:B------:R-:W-:Y:S01]  /*4090*/  IMAD.HI.U32 R8, R0, R4, RZ ;  /* 0x0000000400087227 */ /* 0x000fe200078e00ff */
[----:B----4-:R-:W-:Y:S02]  /*40a0*/  IABS R3, R12 ;  /* 0x0000000c00037213 */ /* 0x010fe40000000000 */
[----:B------:R-:W4:Y:S01]  /*40b0*/  LDL R12, [R1+0x1250] ;  /* 0x00125000010c7983 */ /* 0x000f220000100800 */
[----:B------:R-:W-:Y:S02]  /*40c0*/  IMAD.MOV R6, RZ, RZ, -R6 ;  /* 0x000000ffff067224 */ /* 0x000fe400078e0a06 */
[----:B------:R-:W-:Y:S02]  /*40d0*/  IMAD R9, R29, R9, R7 ;  /* 0x000000091d097224 */ /* 0x000fe400078e0207 */
[----:B------:R-:W-:-:S02]  /*40e0*/  IMAD.MOV R8, RZ, RZ, -R8 ;  /* 0x000000ffff087224 */ /* 0x000fc400078e0a08 */
[C---:B------:R-:W-:Y:S01]  /*40f0*/  IMAD R6, R29.reuse, R6, R5 ;  /* 0x000000061d067224 */ /* 0x040fe200078e0205 */
[----:B------:R-:W-:Y:S01]  /*4100*/  STL [R1+0x32c], R9 ;  /* 0x00032c0901007387 */ /* 0x000fe20000100800 */
[----:B------:R-:W-:Y:S01]  /*4110*/  IMAD R8, R29, R8, R4 ;  /* 0x000000081d087224 */ /* 0x000fe200078e0204 */
[----:B0-----:R-:W-:Y:S02]  /*4120*/  IABS R2, R11 ;  /* 0x0000000b00027213 */ /* 0x001fe40000000000 */
[----:B------:R-:W4:Y:S01]  /*4130*/  LDL R11, [R1+0x124c] ;  /* 0x00124c00010b7983 */ /* 0x000f220000100800 */
[----:B------:R-:W-:-:S03]  /*4140*/  IMAD.HI.U32 R7, R0, R3, RZ ;  /* 0x0000000300077227 */ /* 0x000fc600078e00ff */
[----:B------:R0:W-:Y:S01]  /*4150*/  STL [R1+0x340], R6 ;  /* 0x0003400601007387 */ /* 0x0001e20000100800 */
[----:B------:R-:W-:Y:S01]  /*4160*/  IMAD.MOV R7, RZ, RZ, -R7 ;  /* 0x000000ffff077224 */ /* 0x000fe200078e0a07 */
[----:B0-----:R-:W-:Y:S02]  /*4170*/  IABS R6, R13 ;  /* 0x0000000d00067213 */ /* 0x001fe40000000000 */
[----:B------:R-:W4:Y:S04]  /*4180*/  LDL R13, [R1+0x1248] ;  /* 0x00124800010d7983 */ /* 0x000f280000100800 */
        /* <DEDUP_REMOVED lines=10> */
[----:B------:R4:W-:Y:S01]  /*4230*/  STL [R1+0x33c], R2 ;  /* 0x00033c0201007387 */ /* 0x0009e20000100800 */
[----:B------:R-:W-:-:S03]  /*4240*/  IABS R5, R10 ;  /* 0x0000000a00057213 */ /* 0x000fc60000000000 */
[----:B------:R-:W3:Y:S01]  /*4250*/  LDL R10, [R1+0x123c] ;  /* 0x00123c00010a7983 */ /* 0x000ee20000100800 */
[----:B------:R-:W-:-:S04]  /*4260*/  IMAD.HI.U32 R9, R0, R6, RZ ;  /* 0x0000000600097227 */ /* 0x000fc800078e00ff */
[----:B------:R-:W-:Y:S02]  /*4270*/  IMAD.MOV R9, RZ, RZ, -R9 ;  /* 0x000000ffff097224 */ /* 0x000fe400078e0a09 */
[----:B0-----:R-:W-:-:S04]  /*4280*/  IMAD.HI.U32 R7, R0, R4, RZ ;  /* 0x0000000400077227 */ /* 0x001fc800078e00ff */
        /* <DEDUP_REMOVED lines=15> */
[----:B------:R-:W-:-:S03]  /*4380*/  IMAD.HI.U32 R4, R0, R2, RZ ;  /* 0x0000000200047227 */ /* 0x000fc600078e00ff */
[----:B------:R-:W-:Y:S01]  /*4390*/  STL [R1+0x320], R8 ;  /* 0x0003200801007387 */ /* 0x000fe20000100800 */
[----:B------:R-:W-:Y:S01]  /*43a0*/  IMAD.MOV R4, RZ, RZ, -R4 ;  /* 0x000000ffff047224 */ /* 0x000fe200078e0a04 */
[----:B------:R-:W-:Y:S02]  /*43b0*/  IABS R3, R13 ;  /* 0x0000000d00037213 */ /* 0x000fe40000000000 */
        /* <DEDUP_REMOVED lines=34> */
[----:B------:R-:W-:Y:S01]  /*45e0*/  IMAD.MOV R9, RZ, RZ, -R9 ;  /* 0x000000ffff097224 */ /* 0x000fe200078e0a09 */
[----:B------:R-:W-:Y:S02]  /*45f0*/  IABS R4, R13 ;  /* 0x0000000d00047213 */ /* 0x000fe40000000000 */
[----:B------:R-:W4:Y:S04]  /*4600*/  LDL R13, [R1+0x1218] ;  /* 0x00121800010d7983 */ /* 0x000f280000100800 */
        /* <DEDUP_REMOVED lines=16> */
[----:B------:R-:W-:Y:S02]  /*4710*/  IMAD R8, R29, R8, R4 ;  /* 0x000000081d087224 */ /* 0x000fe400078e0204 */
[----:B------:R-:W-:Y:S02]  /*4720*/  IMAD.MOV R6, RZ, RZ, -R6 ;  /* 0x000000ffff067224 */ /* 0x000fe400078e0a06 */
[----:B------:R-:W-:Y:S01]  /*4730*/  IMAD.HI.U32 R5, R0, R2, RZ ;  /* 0x0000000200057227 */ /* 0x000fe200078e00ff */
[----:B------:R-:W-:Y:S01]  /*4740*/  STL [R1+0x2f8], R8 ;  /* 0x0002f80801007387 */ /* 0x000fe20000100800 */
[----:B----4-:R-:W-:-:S03]  /*4750*/  IABS R4, R12 ;  /* 0x0000000c00047213 */ /* 0x010fc60000000000 */
[----:B------:R-:W4:Y:S01]  /*4760*/  LDL R12, [R1+0x1208] ;  /* 0x00120800010c7983 */ /* 0x000f220000100800 */
[----:B------:R-:W-:Y:S02]  /*4770*/  IMAD R6, R29, R6, R3 ;  /* 0x000000061d067224 */ /* 0x000fe400078e0203 */
[----:B------:R-:W-:-:S04]  /*4780*/  IMAD.HI.U32 R9, R0, R7, RZ ;  /* 0x0000000700097227 */ /* 0x000fc800078e00ff */
[----:B------:R-:W-:Y:S01]  /*4790*/  IMAD.MOV R5, RZ, RZ, -R5 ;  /* 0x000000ffff057224 */ /* 0x000fe200078e0a05 */
[----:B------:R0:W-:Y:S01]  /*47a0*/  STL [R1+0x2fc], R6 ;  /* 0x0002fc0601007387 */ /* 0x0001e20000100800 */
[----:B------:R-:W-:Y:S02]  /*47b0*/  IMAD.MOV R9, RZ, RZ, -R9 ;  /* 0x000000ffff097224 */ /* 0x000fe400078e0a09 */
[C---:B------:R-:W-:Y:S01]  /*47c0*/  IMAD R2, R29.reuse, R5, R2 ;  /* 0x000000051d027224 */ /* 0x040fe200078e0202 */
[----:B------:R-:W-:Y:S02]  /*47d0*/  IABS R3, R11 ;  /* 0x0000000b00037213 */ /* 0x000fe40000000000 */
[----:B------:R-:W4:Y:S01]  /*47e0*/  LDL R11, [R1+0x1204] ;  /* 0x00120400010b7983 */ /* 0x000f220000100800 */
[----:B------:R-:W-:Y:S02]  /*47f0*/  IMAD R9, R29, R9, R7 ;  /* 0x000000091d097224 */ /* 0x000fe400078e0207 */
[----:B0-----:R-:W-:Y:S01]  /*4800*/  IMAD.HI.U32 R6, R0, R4, RZ ;  /* 0x0000000400067227 */ /* 0x001fe200078e00ff */
[----:B------:R2:W-:Y:S03]  /*4810*/  STL [R1+0x300], R2 ;  /* 0x0003000201007387 */ /* 0x0005e60000100800 */
[----:B------:R-:W-:Y:S01]  /*4820*/  IMAD.MOV R6, RZ, RZ, -R6 ;  /* 0x000000ffff067224 */ /* 0x000fe200078e0a06 */
[----:B------:R-:W-:-:S02]  /*4830*/  IABS R5, R13 ;  /* 0x0000000d00057213 */ /* 0x000fc40000000000 */
        /* <DEDUP_REMOVED lines=17> */
[----:B------:R-:W-:Y:S02]  /*4950*/  IMAD R7, R29, R7, R5 ;  /* 0x000000071d077224 */ /* 0x000fe400078e0205 */
[----:B------:R-:W-:Y:S02]  /*4960*/  IMAD.MOV R4, RZ, RZ, -R4 ;  /* 0x000000ffff047224 */ /* 0x000fe400078e0a04 */
[----:B------:R-:W-:Y:S01]  /*4970*/  IMAD.HI.U32 R9, R0, R6, RZ ;  /* 0x0000000600097227 */ /* 0x000fe200078e00ff */
[----:B------:R0:W-:Y:S01]  /*4980*/  STL [R1+0x2e8], R7 ;  /* 0x0002e80701007387 */ /* 0x0001e20000100800 */
[----:B----4-:R-:W-:-:S03]  /*4990*/  IABS R5, R12 ;  /* 0x0000000c00057213 */ /* 0x010fc60000000000 */
[----:B------:R-:W4:Y:S01]  /*49a0*/  LDL R12, [R1+0x11f0] ;  /* 0x0011f000010c7983 */ /* 0x000f220000100800 */
[----:B------:R-:W-:Y:S02]  /*49b0*/  IMAD R2, R29, R4, R2 ;  /* 0x000000041d027224 */ /* 0x000fe400078e0202 */
[----:B0-----:R-:W-:-:S04]  /*49c0*/  IMAD.HI.U32 R7, R0, R3, RZ ;  /* 0x0000000300077227 */ /* 0x001fc800078e00ff */
[----:B------:R-:W-:Y:S02]  /*49d0*/  IMAD.MOV R9, RZ, RZ, -R9 ;  /* 0x000000ffff097224 */ /* 0x000fe400078e0a09 */
[----:B------:R-:W-:Y:S01]  /*49e0*/  IMAD.MOV R7, RZ, RZ, -R7 ;  /* 0x000000ffff077224 */ /* 0x000fe200078e0a07 */
[----:B------:R0:W-:Y:S01]  /*49f0*/  STL [R1+0x2ec], R2 ;  /* 0x0002ec0201007387 */ /* 0x0001e20000100800 */
[C---:B------:R-:W-:Y:S01]  /*4a00*/  IMAD R9, R29.reuse, R9, R6 ;  /* 0x000000091d097224 */ /* 0x040fe200078e0206 */
[----:B------:R-:W-:Y:S01]  /*4a10*/  IABS R4, R11 ;  /* 0x0000000b00047213 */ /* 0x000fe20000000000 */
[----:B------:R-:W-:Y:S01]  /*4a20*/  IMAD R7, R29, R7, R3 ;  /* 0x000000071d077224 */ /* 0x000fe200078e0203 */
[----:B------:R-:W4:Y:S01]  /*4a30*/  LDL R11, [R1+0x11ec] ;  /* 0x0011ec00010b7983 */ /* 0x000f220000100800 */
[----:B------:R-:W-:-:S03]  /*4a40*/  IMAD.HI.U32 R8, R0, R5, RZ ;  /* 0x0000000500087227 */ /* 0x000fc600078e00ff */
[----:B------:R-:W-:Y:S01]  /*4a50*/  STL [R1+0x2e0], R9 ;  /* 0x0002e00901007387 */ /* 0x000fe20000100800 */
[----:B------:R-:W-:Y:S01]  /*4a60*/  IMAD.MOV R8, RZ, RZ, -R8 ;  /* 0x000000ffff087224 */ /* 0x000fe200078e0a08 */
[----:B0-----:R-:W-:Y:S02]  /*4a70*/  IABS R2, R13 ;  /* 0x0000000d00027213 */ /* 0x001fe40000000000 */
[----:B------:R-:W4:Y:S04]  /*4a80*/  LDL R13, [R1+0x11e8] ;  /* 0x0011e800010d7983 */ /* 0x000f280000100800 */
[----:B------:R2:W-:Y:S01]  /*4a90*/  STL [R1+0x2cc], R7 ;  /* 0x0002cc0701007387 */ /* 0x0005e20000100800 */
        /* <DEDUP_REMOVED lines=18> */
[----:B------:R-:W-:Y:S01]  /*4bc0*/  IMAD.MOV R9, RZ, RZ, -R9 ;  /* 0x000000ffff097224 */ /* 0x000fe200078e0a09 */
[----:B----4-:R-:W-:Y:S02]  /*4bd0*/  IABS R3, R12 ;  /* 0x0000000c00037213 */ /* 0x010fe40000000000 */
[----:B------:R-:W4:Y:S01]  /*4be0*/  LDL R12, [R1+0x11d8] ;  /* 0x0011d800010c7983 */ /* 0x000f220000100800 */
[----:B------:R-:W-:-:S04]  /*4bf0*/  IMAD.HI.U32 R8, R0, R4, RZ ;  /* 0x0000000400087227 */ /* 0x000fc800078e00ff */
[----:B------:R-:W-:Y:S02]  /*4c00*/  IMAD.MOV R6, RZ, RZ, -R6 ;  /* 0x000000ffff067224 */ /* 0x000fe400078e0a06 */
[C---:B------:R-:W-:Y:S02]  /*4c10*/  IMAD R9, R29.reuse, R9, R7 ;  /* 0x000000091d097224 */ /* 0x040fe400078e0207 */
[----:B------:R-:W-:Y:S02]  /*4c20*/  IMAD.MOV R8, RZ, RZ, -R8 ;  /* 0x000000ffff087224 */ /* 0x000fe400078e0a08 */
[----:B------:R-:W-:Y:S01]  /*4c30*/  IMAD R6, R29, R6, R5 ;  /* 0x000000061d067224 */ /* 0x000fe200078e0205 */
[----:B------:R-:W-:Y:S01]  /*4c40*/  STL [R1+0x2b4], R9 ;  /* 0x0002b40901007387 */ /* 0x000fe20000100800 */
[----:B0-----:R-:W-:-:S03]  /*4c50*/  IABS R2, R11 ;  /* 0x0000000b00027213 */ /* 0x001fc60000000000 */
[----:B------:R-:W4:Y:S01]  /*4c60*/  LDL R11, [R1+0x11d4] ;  /* 0x0011d400010b7983 */ /* 0x000f220000100800 */
[----:B------:R-:W-:-:S03]  /*4c70*/  IMAD R8, R29, R8, R4 ;  /* 0x000000081d087224 */ /* 0x000fc600078e0204 */
[----:B------:R0:W-:Y:S01]  /*4c80*/  STL [R1+0x2c8], R6 ;  /* 0x0002c80601007387 */ /* 0x0001e20000100800 */
[----:B------:R-:W-:Y:S01]  /*4c90*/  IMAD.HI.U32 R7, R0, R3, RZ ;  /* 0x0000000300077227 */ /* 0x000fe200078e00ff */
[----:B0-----:R-:W-:Y:S02]  /*4ca0*/  IABS R6, R13 ;  /* 0x0000000d00067213 */ /* 0x001fe40000000000 */
        /* <DEDUP_REMOVED lines=92> */
[----:B------:R-:W-:-:S04]  /*5270*/  IMAD.HI.U32 R5, R0, R2, RZ ;  /* 0x0000000200057227 */ /* 0x000fc800078e00ff */
[C---:B------:R-:W-:Y:S02]  /*5280*/  IMAD R6, R29.reuse, R6, R3 ;  /* 0x000000061d067224 */ /* 0x040fe400078e0203 */
[----:B------:R-:W-:Y:S01]  /*5290*/  IMAD.HI.U32 R9, R0, R7, RZ ;  /* 0x0000000700097227 */ /* 0x000fe200078e00ff */
[----:B----4-:R-:W-:Y:S02]  /*52a0*/  IABS R4, R12 ;  /* 0x0000000c00047213 */ /* 0x010fe40000000000 */
[----:B------:R-:W4:Y:S01]  /*52b0*/  LDL R12, [R1+0x1190] ;  /* 0x00119000010c7983 */ /* 0x000f220000100800 */
[----:B------:R-:W-:Y:S02]  /*52c0*/  IMAD.MOV R5, RZ, RZ, -R5 ;  /* 0x000000ffff057224 */ /* 0x000fe400078e0a05 */
[----:B------:R-:W-:Y:S01]  /*52d0*/  IMAD.MOV R9, RZ, RZ, -R9 ;  /* 0x000000ffff097224 */ /* 0x000fe200078e0a09 */
[----:B------:R0:W-:Y:S01]  /*52e0*/  STL [R1+0x284], R6 ;  /* 0x0002840601007387 */ /* 0x0001e20000100800 */
[----:B------:R-:W-:-:S02]  /*52f0*/  IMAD R2, R29, R5, R2 ;  /* 0x000000051d027224 */ /* 0x000fc400078e0202 */
[----:B------:R-:W-:Y:S01]  /*5300*/  IMAD R9, R29, R9, R7 ;  /* 0x000000091d097224 */ /* 0x000fe200078e0207 */
[----:B------:R-:W-:Y:S02]  /*5310*/  IABS R3, R11 ;  /* 0x0000000b00037213 */ /* 0x000fe40000000000 */
[----:B------:R-:W4:Y:S01]  /*5320*/  LDL R11, [R1+0x118c] ;  /* 0x00118c00010b7983 */ /* 0x000f220000100800 */
[----:B0-----:R-:W-:-:S03]  /*5330*/  IMAD.HI.U32 R6, R0, R4, RZ ;  /* 0x0000000400067227 */ /* 0x001fc600078e00ff */
[----:B------:R2:W-:Y:S01]  /*5340*/  STL [R1+0x288], R2 ;  /* 0x0002880201007387 */ /* 0x0005e20000100800 */
        /* <DEDUP_REMOVED lines=21> */
[----:B------:R-:W-:Y:S01]  /*54a0*/  IMAD.HI.U32 R9, R0, R6, RZ ;  /* 0x0000000600097227 */ /* 0x000fe200078e00ff */
[----:B------:R0:W-:Y:S03]  /*54b0*/  STL [R1+0x270], R7 ;  /* 0x0002700701007387 */ /* 0x0001e60000100800 */
[----:B------:R-:W-:Y:S02]  /*54c0*/  IMAD R2, R29, R4, R2 ;  /* 0x000000041d027224 */ /* 0x000fe400078e0202 */
[----:B------:R-:W-:Y:S01]  /*54d0*/  IMAD.MOV R9, RZ, RZ, -R9 ;  /* 0x000000ffff097224 */ /* 0x000fe200078e0a09 */
[----:B----4-:R-:W-:-:S02]  /*54e0*/  IABS R5, R12 ;  /* 0x0000000c00057213 */ /* 0x010fc40000000000 */
[----:B------:R-:W4:Y:S01]  /*54f0*/  LDL R12, [R1+0x1178] ;  /* 0x00117800010c7983 */ /* 0x000f220000100800 */
[----:B0-----:R-:W-:-:S04]  /*5500*/  IMAD.HI.U32 R7, R0, R3, RZ ;  /* 0x0000000300077227 */ /* 0x001fc800078e00ff */
        /* <DEDUP_REMOVED lines=67> */
[----:B------:R-:W-:Y:S02]  /*5940*/  IMAD R7, R29, R7, R4 ;  /* 0x000000071d077224 */ /* 0x000fe400078e0204 */
[----:B------:R-:W-:Y:S01]  /*5950*/  IMAD.HI.U32 R6, R0, R5, RZ ;  /* 0x0000000500067227 */ /* 0x000fe200078e00ff */
[----:B----4-:R-:W-:-:S02]  /*5960*/  IABS R2, R12 ;  /* 0x0000000c00027213 */ /* 0x010fc40000000000 */
[----:B------:R-:W4:Y:S01]  /*5970*/  LDL R12, [R1+0x1148] ;  /* 0x00114800010c7983 */ /* 0x000f220000100800 */
[----:B------:R-:W-:Y:S02]  /*5980*/  IMAD.MOV R8, RZ, RZ, -R8 ;  /* 0x000000ffff087224 */ /* 0x000fe400078e0a08 */
[----:B------:R-:W-:Y:S01]  /*5990*/  IMAD.MOV R6, RZ, RZ, -R6 ;  /* 0x000000ffff067224 */ /* 0x000fe200078e0a06 */
[----:B------:R0:W-:Y:S01]  /*59a0*/  STL [R1+0x22c], R7 ;  /* 0x00022c0701007387 */ /* 0x0001e20000100800 */
        /* <DEDUP_REMOVED lines=63> */
[----:B------:R-:W-:Y:S01]  /*5da0*/  IMAD.HI.U32 R5, R0, R2, RZ ;  /* 0x0000000200057227 */ /* 0x000fe200078e00ff */
[----:B------:R-:W-:Y:S03]  /*5db0*/  STL [R1+0x208], R8 ;  /* 0x0002080801007387 */ /* 0x000fe60000100800 */
[----:B------:R-:W-:Y:S02]  /*5dc0*/  IMAD R6, R29, R6, R3 ;  /* 0x000000061d067224 */ /* 0x000fe400078e0203 */
[----:B------:R-:W-:Y:S01]  /*5dd0*/  IMAD.MOV R5, RZ, RZ, -R5 ;  /* 0x000000ffff057224 */ /* 0x000fe200078e0a05 */
[----:B----4-:R-:W-:-:S02]  /*5de0*/  IABS R4, R12 ;  /* 0x0000000c00047213 */ /* 0x010fc40000000000 */
[----:B------:R-:W4:Y:S01]  /*5df0*/  LDL R12, [R1+0x1118] ;  /* 0x00111800010c7983 */ /* 0x000f220000100800 */
[----:B------:R-:W-:-:S03]  /*5e00*/  IMAD R2, R29, R5, R2 ;  /* 0x000000051d027224 */ /* 0x000fc600078e0202 */
[----:B------:R0:W-:Y:S01]  /*5e10*/  STL [R1+0x20c], R6 ;  /* 0x00020c0601007387 */ /* 0x0001e20000100800 */
[----:B------:R-:W-:-:S03]  /*5e20*/  IABS R3, R11 ;  /* 0x0000000b00037213 */ /* 0x000fc60000000000 */
[----:B------:R-:W4:Y:S01]  /*5e30*/  LDL R11, [R1+0x1114] ;  /* 0x00111400010b7983 */ /* 0x000f220000100800 */
[----:B0-----:R-:W-:-:S03]  /*5e40*/  IMAD.HI.U32 R6, R0, R4, RZ ;  /* 0x0000000400067227 */ /* 0x001fc600078e00ff */
[----:B------:R2:W-:Y:S01]  /*5e50*/  STL [R1+0x210], R2 ;  /* 0x0002100201007387 */ /* 0x0005e20000100800 */
[----:B------:R-:W-:Y:S01]  /*5e60*/  IMAD.MOV R6, RZ, RZ, -R6 ;  /* 0x000000ffff067224 */ /* 0x000fe200078e0a06 */
[----:B------:R-:W-:Y:S02]  /*5e70*/  IABS R5, R13 ;  /* 0x0000000d00057213 */ /* 0x000fe40000000000 */
[----:B------:R-:W4:Y:S01]  /*5e80*/  LDL R13, [R1+0x110c] ;  /* 0x00110c00010d7983 */ /* 0x000f220000100800 */
        /* <DEDUP_REMOVED lines=13> */
[----:B------:R-:W-:-:S04]  /*5f60*/  IMAD.MOV R9, RZ, RZ, -R9 ;  /* 0x000000ffff097224 */ /* 0x000fc800078e0a09 */
[----:B------:R-:W-:Y:S02]  /*5f70*/  IMAD R26, R29, R9, R7 ;  /* 0x000000091d1a7224 */ /* 0x000fe400078e0207 */
[----:B------:R-:W-:-:S04]  /*5f80*/  IMAD.HI.U32 R7, R0, R5, RZ ;  /* 0x0000000500077227 */ /* 0x000fc800078e00ff */
[----:B------:R-:W-:Y:S02]  /*5f90*/  IMAD.MOV R7, RZ, RZ, -R7 ;  /* 0x000000ffff077224 */ /* 0x000fe400078e0a07 */
[----:B------:R-:W-:-:S04]  /*5fa0*/  IMAD.HI.U32 R4, R0, R2, RZ ;  /* 0x0000000200047227 */ /* 0x000fc800078e00ff */
[C---:B------:R-:W-:Y:S02]  /*5fb0*/  IMAD R7, R29.reuse, R7, R5 ;  /* 0x000000071d077224 */ /* 0x040fe400078e0205 */
[----:B------:R-:W-:Y:S02]  /*5fc0*/  IMAD.MOV R4, RZ, RZ, -R4 ;  /* 0x000000ffff047224 */ /* 0x000fe400078e0a04 */
[----:B------:R-:W-:Y:S01]  /*5fd0*/  IMAD.HI.U32 R9, R0, R6, RZ ;  /* 0x0000000600097227 */ /* 0x000fe200078e00ff */
[----:B----4-:R-:W-:Y:S01]  /*5fe0*/  IABS R5, R12 ;  /* 0x0000000c00057213 */ /* 0x010fe20000000000 */
[----:B------:R0:W-:Y:S04]  /*5ff0*/  STL [R1+0x1f8], R7 ;  /* 0x0001f80701007387 */ /* 0x0001e80000100800 */
[----:B------:R-:W4:Y:S01]  /*6000*/  LDL R12, [R1+0x1100] ;  /* 0x00110000010c7983 */ /* 0x000f220000100800 */
[----:B------:R-:W-:-:S02]  /*6010*/  IMAD R2, R29, R4, R2 ;  /* 0x000000041d027224 */ /* 0x000fc400078e0202 */
[----:B------:R-:W-:Y:S02]  /*6020*/  IMAD.MOV R9, RZ, RZ, -R9 ;  /* 0x000000ffff097224 */ /* 0x000fe400078e0a09 */
[----:B0-----:R-:W-:Y:S01]  /*6030*/  IMAD.HI.U32 R7, R0, R3, RZ ;  /* 0x0000000300077227 */ /* 0x001fe200078e00ff */
[----:B------:R0:W-:Y:S03]  /*6040*/  STL [R1+0x1fc], R2 ;  /* 0x0001fc0201007387 */ /* 0x0001e60000100800 */
[----:B------:R-:W-:Y:S01]  /*6050*/  IMAD.MOV R7, RZ, RZ, -R7 ;  /* 0x000000ffff077224 */ /* 0x000fe200078e0a07 */
[----:B------:R-:W-:Y:S01]  /*6060*/  IABS R4, R11 ;  /* 0x0000000b00047213 */ /* 0x000fe20000000000 */
[C---:B------:R-:W-:Y:S01]  /*6070*/  IMAD R9, R29.reuse, R9, R6 ;  /* 0x000000091d097224 */ /* 0x040fe200078e0206 */
[----:B------:R-:W4:Y:S01]  /*6080*/  LDL R11, [R1+0x10fc] ;  /* 0x0010fc00010b7983 */ /* 0x000f220000100800 */
[----:B------:R-:W-:-:S03]  /*6090*/  IMAD R7, R29, R7, R3 ;  /* 0x000000071d077224 */ /* 0x000fc600078e0203 */
[----:B------:R-:W-:Y:S01]  /*60a0*/  STL [R1+0x1ec], R9 ;  /* 0x0001ec0901007387 */ /* 0x000fe20000100800 */
[----:B------:R-:W-:Y:S01]  /*60b0*/  IMAD.HI.U32 R8, R0, R5, RZ ;  /* 0x0000000500087227 */ /* 0x000fe200078e00ff */
[----:B0-----:R-:W-:Y:S02]  /*60c0*/  IABS R2, R13 ;  /* 0x0000000d00027213 */ /* 0x001fe40000000000 */
        /* <DEDUP_REMOVED lines=22> */
[----:B------:R-:W-:-:S04]  /*6230*/  IMAD.HI.U32 R8, R0, R4, RZ ;  /* 0x0000000400087227 */ /* 0x000fc800078e00ff */
[----:B------:R-:W-:Y:S02]  /*6240*/  IMAD.MOV R6, RZ, RZ, -R6 ;  /* 0x000000ffff067224 */ /* 0x000fe400078e0a06 */
[C---:B------:R-:W-:Y:S01]  /*6250*/  IMAD R9, R29.reuse, R9, R7 ;  /* 0x000000091d097224 */ /* 0x040fe200078e0207 */
[----:B----4-:R-:W-:Y:S02]  /*6260*/  IABS R3, R12 ;  /* 0x0000000c00037213 */ /* 0x010fe40000000000 */
[----:B------:R-:W4:Y:S01]  /*6270*/  LDL R12, [R1+0x10e8] ;  /* 0x0010e800010c7983 */ /* 0x000f220000100800 */
[----:B------:R-:W-:Y:S02]  /*6280*/  IMAD.MOV R8, RZ, RZ, -R8 ;  /* 0x000000ffff087224 */ /* 0x000fe400078e0a08 */
[C---:B------:R-:W-:Y:S01]  /*6290*/  IMAD R6, R29.reuse, R6, R5 ;  /* 0x000000061d067224 */ /* 0x040fe200078e0205 */
[----:B------:R-:W-:Y:S01]  /*62a0*/  STL [R1+0x1bc], R9 ;  /* 0x0001bc0901007387 */ /* 0x000fe20000100800 */
[----:B------:R-:W-:Y:S01]  /*62b0*/  IMAD R8, R29, R8, R4 ;  /* 0x000000081d087224 */ /* 0x000fe200078e0204 */
[----:B0-----:R-:W-:-:S02]  /*62c0*/  IABS R2, R11 ;  /* 0x0000000b00027213 */ /* 0x001fc40000000000 */
        /* <DEDUP_REMOVED lines=62> */
[----:B------:R-:W-:-:S04]  /*66b0*/  IMAD.HI.U32 R3, R0, R2, RZ ;  /* 0x0000000200037227 */ /* 0x000fc800078e00ff */
[C---:B------:R-:W-:Y:S01]  /*66c0*/  IMAD R8, R29.reuse, R8, R5 ;  /* 0x000000081d087224 */ /* 0x040fe200078e0205 */
[----:B----4-:R-:W-:Y:S02]  /*66d0*/  IABS R6, R12 ;  /* 0x0000000c00067213 */ /* 0x010fe40000000000 */
[----:B------:R-:W4:Y:S01]  /*66e0*/  LDL R12, [R1+0x10b8] ;  /* 0x0010b800010c7983 */ /* 0x000f220000100800 */
[----:B------:R-:W-:Y:S02]  /*66f0*/  IMAD.MOV R7, RZ, RZ, -R7 ;  /* 0x000000ffff077224 */ /* 0x000fe400078e0a07 */
[----:B------:R-:W-:Y:S01]  /*6700*/  IMAD.MOV R3, RZ, RZ, -R3 ;  /* 0x000000ffff037224 */ /* 0x000fe200078e0a03 */
[----:B------:R-:W-:Y:S01]  /*6710*/  STL [R1+0x194], R8 ;  /* 0x0001940801007387 */ /* 0x000fe20000100800 */
[C---:B------:R-:W-:Y:S02]  /*6720*/  IMAD R7, R29.reuse, R7, R4 ;  /* 0x000000071d077224 */ /* 0x040fe400078e0204 */
[----:B------:R-:W-:Y:S01]  /*6730*/  IMAD R2, R29, R3, R2 ;  /* 0x000000031d027224 */ /* 0x000fe200078e0202 */
[----:B------:R-:W-:-:S02]  /*6740*/  IABS R5, R11 ;  /* 0x0000000b00057213 */ /* 0x000fc40000000000 */
        /* <DEDUP_REMOVED lines=51> */
[----:B------:R-:W3:Y:S01]  /*6a80*/  LDL R15, [R1+0x1090] ;  /* 0x00109000010f7983 */ /* 0x000ee20000100800 */
        /* <DEDUP_REMOVED lines=10> */
[----:B------:R-:W-:-:S02]  /*6b30*/  IMAD.MOV R9, RZ, RZ, -R9 ;  /* 0x000000ffff097224 */ /* 0x000fc400078e0a09 */
[C---:B0-----:R-:W-:Y:S01]  /*6b40*/  IMAD.HI.U32 R7, R0.reuse, R3, RZ ;  /* 0x0000000300077227 */ /* 0x041fe200078e00ff */
[----:B----4-:R-:W-:Y:S02]  /*6b50*/  IABS R5, R12 ;  /* 0x0000000c00057213 */ /* 0x010fe40000000000 */
[----:B------:R-:W4:Y:S01]  /*6b60*/  LDL R12, [R1+0x1088] ;  /* 0x00108800010c7983 */ /* 0x000f220000100800 */
[----:B------:R-:W-:Y:S02]  /*6b70*/  IMAD.MOV R7, RZ, RZ, -R7 ;  /* 0x000000ffff077224 */ /* 0x000fe400078e0a07 */
[C---:B------:R-:W-:Y:S01]  /*6b80*/  IMAD R9, R29.reuse, R9, R6 ;  /* 0x000000091d097224 */ /* 0x040fe200078e0206 */
[----:B------:R0:W-:Y:S01]  /*6b90*/  STL [R1+0x168], R2 ;  /* 0x0001680201007387 */ /* 0x0001e20000100800 */
[----:B------:R-:W-:Y:S02]  /*6ba0*/  IMAD R7, R29, R7, R3 ;  /* 0x000000071d077224 */ /* 0x000fe400078e0203 */
[----:B------:R-:W-:Y:S01]  /*6bb0*/  IMAD.HI.U32 R8, R0, R5, RZ ;  /* 0x0000000500087227 */ /* 0x000fe200078e00ff */
[----:B------:R-:W-:-:S02]  /*6bc0*/  IABS R4, R11 ;  /* 0x0000000b00047213 */ /* 0x000fc40000000000 */
[----:B------:R-:W4:Y:S04]  /*6bd0*/  LDL R11, [R1+0x1084] ;  /* 0x00108400010b7983 */ /* 0x000f280000100800 */
[----:B------:R-:W-:Y:S01]  /*6be0*/  STL [R1+0x158], R9 ;  /* 0x0001580901007387 */ /* 0x000fe20000100800 */
[----:B------:R-:W-:Y:S01]  /*6bf0*/  IMAD.MOV R8, RZ, RZ, -R8 ;  /* 0x000000ffff087224 */ /* 0x000fe200078e0a08 */
[----:B0-----:R-:W-:Y:S02]  /*6c00*/  IABS R2, R13 ;  /* 0x0000000d00027213 */ /* 0x001fe40000000000 */
[----:B------:R-:W4:Y:S04]  /*6c10*/  LDL R13, [R1+0x1080] ;  /* 0x00108000010d7983 */ /* 0x000f280000100800 */
[----:B------:R2:W-:Y:S01]  /*6c20*/  STL [R1+0x134], R7 ;  /* 0x0001340701007387 */ /* 0x0005e20000100800 */
[----:B------:R-:W-:-:S02]  /*6c30*/  IMAD R8, R29, R8, R5 ;  /* 0x000000081d087224 */ /* 0x000fc400078e0205 */
        /* <DEDUP_REMOVED lines=26> */
[----:B------:R-:W-:-:S02]  /*6de0*/  IMAD R8, R29, R8, R4 ;  /* 0x000000081d087224 */ /* 0x000fc400078e0204 */
[----:B------:R-:W-:Y:S01]  /*6df0*/  IMAD.HI.U32 R7, R0, R3, RZ ;  /* 0x0000000300077227 */ /* 0x000fe200078e00ff */
[----:B0-----:R-:W-:Y:S02]  /*6e00*/  IABS R2, R11 ;  /* 0x0000000b00027213 */ /* 0x001fe40000000000 */
[----:B------:R-:W4:Y:S04]  /*6e10*/  LDL R11, [R1+0x106c] ;  /* 0x00106c00010b7983 */ /* 0x000f280000100800 */
[----:B------:R0:W-:Y:S01]  /*6e20*/  STL [R1+0x130], R6 ;  /* 0x0001300601007387 */ /* 0x0001e20000100800 */
[----:B------:R-:W-:Y:S01]  /*6e30*/  IMAD.MOV R7, RZ, RZ, -R7 ;  /* 0x000000ffff077224 */ /* 0x000fe200078e0a07 */
[----:B0-----:R-:W-:Y:S02]  /*6e40*/  IABS R6, R13 ;  /* 0x0000000d00067213 */ /* 0x001fe40000000000 */
[----:B------:R-:W4:Y:S04]  /*6e50*/  LDL R13, [R1+0x1068] ;  /* 0x00106800010d7983 */ /* 0x000f280000100800 */
[----:B------:R-:W-:Y:S01]  /*6e60*/  STL [R1+0x120], R8 ;  /* 0x0001200801007387 */ /* 0x000fe20000100800 */
[----:B------:R-:W-:-:S02]  /*6e70*/  IMAD R7, R29, R7, R3 ;  /* 0x000000071d077224 */ /* 0x000fc400078e0203 */
        /* <DEDUP_REMOVED lines=228> */
[----:B------:R-:W-:-:S04]  /*7cc0*/  IMAD.MOV R6, RZ, RZ, -R6 ;  /* 0x000000ffff067224 */ /* 0x000fc800078e0a06 */
[----:B------:R-:W-:Y:S02]  /*7cd0*/  IMAD R6, R29, R6, R3 ;  /* 0x000000061d067224 */ /* 0x000fe400078e0203 */
[----:B------:R-:W-:-:S03]  /*7ce0*/  IMAD.HI.U32 R8, R0, R5, RZ ;  /* 0x0000000500087227 */ /* 0x000fc600078e00ff */
[----:B------:R4:W-:Y:S01]  /*7cf0*/  STL [R1+0x1b0], R6 ;  /* 0x0001b00601007387 */ /* 0x0009e20000100800 */
[----:B------:R-:W-:-:S04]  /*7d00*/  IMAD.HI.U32 R7, R0, R4, RZ ;  /* 0x0000000400077227 */ /* 0x000fc800078e00ff */
[----:B------:R-:W-:Y:S02]  /*7d10*/  IMAD.MOV R8, RZ, RZ, -R8 ;  /* 0x000000ffff087224 */ /* 0x000fe400078e0a08 */
[----:B------:R-:W-:Y:S01]  /*7d20*/  IMAD.HI.U32 R3, R0, R2, RZ ;  /* 0x0000000200037227 */ /* 0x000fe200078e00ff */
[----:B----4-:R-:W-:Y:S02]  /*7d30*/  IABS R6, R12 ;  /* 0x0000000c00067213 */ /* 0x010fe40000000000 */
[----:B------:R-:W4:Y:S01]  /*7d40*/  LDL R12, [R1+0xfc8] ;  /* 0x000fc800010c7983 */ /* 0x000f220000100800 */
[----:B------:R-:W-:Y:S02]  /*7d50*/  IMAD.MOV R7, RZ, RZ, -R7 ;  /* 0x000000ffff077224 */ /* 0x000fe400078e0a07 */
[----:B------:R-:W-:Y:S02]  /*7d60*/  IMAD R28, R29, R8, R5 ;  /* 0x000000081d1c7224 */ /* 0x000fe400078e0205 */
[----:B------:R-:W-:-:S02]  /*7d70*/  IMAD.MOV R3, RZ, RZ, -R3 ;  /* 0x000000ffff037224 */ /* 0x000fc400078e0a03 */
[C---:B------:R-:W-:Y:S02]  /*7d80*/  IMAD R7, R29.reuse, R7, R4 ;  /* 0x000000071d077224 */ /* 0x040fe400078e0204 */
        /* <DEDUP_REMOVED lines=97> */
[----:B------:R-:W-:-:S03]  /*83a0*/  IMAD.MOV R9, RZ, RZ, -R9 ;  /* 0x000000ffff097224 */ /* 0x000fc600078e0a09 */
[----:B------:R1:W-:Y:S01]  /*83b0*/  STL [R1+0xe0], R2 ;  /* 0x0000e00201007387 */ /* 0x0003e20000100800 */
[----:B0-----:R-:W-:-:S04]  /*83c0*/  IMAD.HI.U32 R6, R0, R5, RZ ;  /* 0x0000000500067227 */ /* 0x001fc800078e00ff */
[----:B------:R-:W-:Y:S01]  /*83d0*/  IMAD R9, R29, R9, R7 ;  /* 0x000000091d097224 */ /* 0x000fe200078e0207 */
[----:B----4-:R-:W-:Y:S02]  /*83e0*/  IABS R3, R12 ;  /* 0x0000000c00037213 */ /* 0x010fe40000000000 */
[----:B------:R-:W4:Y:S01]  /*83f0*/  LDL R12, [R1+0xf80] ;  /* 0x000f8000010c7983 */ /* 0x000f220000100800 */
[----:B------:R-:W-:-:S03]  /*8400*/  IMAD.HI.U32 R8, R0, R4, RZ ;  /* 0x0000000400087227 */ /* 0x000fc600078e00ff */
[----:B------:R-:W-:Y:S01]  /*8410*/  STL [R1+0x20], R9 ;  /* 0x0000200901007387 */ /* 0x000fe20000100800 */
[----:B------:R-:W-:Y:S02]  /*8420*/  IMAD.MOV R6, RZ, RZ, -R6 ;  /* 0x000000ffff067224 */ /* 0x000fe400078e0a06 */
[----:B------:R-:W-:Y:S02]  /*8430*/  IMAD.MOV R8, RZ, RZ, -R8 ;  /* 0x000000ffff087224 */ /* 0x000fe400078e0a08 */
[----:B------:R-:W-:Y:S01]  /*8440*/  IMAD R5, R29, R6, R5 ;  /* 0x000000061d057224 */ /* 0x000fe200078e0205 */
[----:B-1----:R-:W-:Y:S02]  /*8450*/  IABS R2, R11 ;  /* 0x0000000b00027213 */ /* 0x002fe40000000000 */
[----:B------:R-:W4:Y:S01]  /*8460*/  LDL R11, [R1+0xf7c] ;  /* 0x000f7c00010b7983 */ /* 0x000f220000100800 */
[----:B------:R-:W-:-:S03]  /*8470*/  IMAD.HI.U32 R7, R0, R3, RZ ;  /* 0x0000000300077227 */ /* 0x000fc600078e00ff */
[----:B------:R0:W-:Y:S01]  /*8480*/  STL [R1+0xc8], R5 ;  /* 0x0000c80501007387 */ /* 0x0001e20000100800 */
[C---:B------:R-:W-:Y:S02]  /*8490*/  IMAD R8, R29.reuse, R8, R4 ;  /* 0x000000081d087224 */ /* 0x040fe400078e0204 */
[----:B------:R-:W-:Y:S01]  /*84a0*/  IMAD.MOV R7, RZ, RZ, -R7 ;  /* 0x000000ffff077224 */ /* 0x000fe200078e0a07 */
[----:B0-----:R-:W-:Y:S02]  /*84b0*/  IABS R5, R13 ;  /* 0x0000000d00057213 */ /* 0x001fe40000000000 */
[----:B------:R-:W4:Y:S01]  /*84c0*/  LDL R13, [R1+0xf78] ;  /* 0x000f7800010d7983 */ /* 0x000f220000100800 */
[----:B------:R-:W-:Y:S02]  /*84d0*/  IMAD R7, R29, R7, R3 ;  /* 0x000000071d077224 */ /* 0x000fe400078e0203 */
[----:B------:R-:W-:-:S04]  /*84e0*/  IMAD.HI.U32 R6, R0, R2, RZ ;  /* 0x0000000200067227 */ /* 0x000fc800078e00ff */
[----:B------:R-:W-:-:S04]  /*84f0*/  IMAD.MOV R6, RZ, RZ, -R6 ;  /* 0x000000ffff067224 */ /* 0x000fc800078e0a06 */
[----:B------:R-:W-:Y:S01]  /*8500*/  IMAD R2, R29, R6, R2 ;  /* 0x000000061d027224 */ /* 0x000fe200078e0202 */
[----:B--2---:R-:W-:Y:S02]  /*8510*/  IABS R4, R14 ;  /* 0x0000000e00047213 */ /* 0x004fe40000000000 */
[----:B------:R-:W2:Y:S04]  /*8520*/  LDL R14, [R1+0xf74] ;  /* 0x000f7400010e7983 */ /* 0x000ea80000100800 */
[----:B------:R-:W-:Y:S04]  /*8530*/  STL [R1+0x1c], R8 ;  /* 0x00001c0801007387 */ /* 0x000fe80000100800 */
[----:B------:R-:W-:Y:S01]  /*8540*/  STL [R1+0x18], R7 ;  /* 0x0000180701007387 */ /* 0x000fe20000100800 */
[----:B---3--:R-:W-:-:S03]  /*8550*/  IABS R3, R15 ;  /* 0x0000000f00037213 */ /* 0x008fc60000000000 */
[----:B------:R-:W3:Y:S04]  /*8560*/  LDL R15, [R1+0xf70] ;  /* 0x000f7000010f7983 */ /* 0x000ee80000100800 */
[----:B------:R0:W-:Y:S02]  /*8570*/  STL [R1+0x14], R2 ;  /* 0x0000140201007387 */ /* 0x0001e40000100800 */
[----:B0-----:R-:W-:Y:S02]  /*8580*/  IABS R2, R10 ;  /* 0x0000000a00027213 */ /* 0x001fe40000000000 */
[----:B------:R-:W3:Y:S01]  /*8590*/  LDL R10, [R1+0xf6c] ;  /* 0x000f6c00010a7983 */ /* 0x000ee20000100800 */
[----:B------:R-:W-:-:S04]  /*85a0*/  IMAD.HI.U32 R7, R0, R5, RZ ;  /* 0x0000000500077227 */ /* 0x000fc800078e00ff */
[----:B------:R-:W-:-:S04]  /*85b0*/  IMAD.HI.U32 R8, R0, R4, RZ ;  /* 0x0000000400087227 */ /* 0x000fc800078e00ff */
[----:B------:R-:W-:Y:S02]  /*85c0*/  IMAD.MOV R7, RZ, RZ, -R7 ;  /* 0x000000ffff077224 */ /* 0x000fe400078e0a07 */
[----:B------:R-:W-:-:S04]  /*85d0*/  IMAD.HI.U32 R9, R0, R3, RZ ;  /* 0x0000000300097227 */ /* 0x000fc800078e00ff */
[----:B------:R-:W-:Y:S01]  /*85e0*/  IMAD.MOV R8, RZ, RZ, -R8 ;  /* 0x000000ffff087224 */ /* 0x000fe200078e0a08 */
[----:B----4-:R-:W-:Y:S01]  /*85f0*/  IABS R6, R12 ;  /* 0x0000000c00067213 */ /* 0x010fe20000000000 */
[C---:B------:R-:W-:Y:S02]  /*8600*/  IMAD R12, R29.reuse, R7, R5 ;  /* 0x000000071d0c7224 */ /* 0x040fe400078e0205 */
[----:B------:R-:W-:Y:S02]  /*8610*/  IMAD.MOV R5, RZ, RZ, -R9 ;  /* 0x000000ffff057224 */ /* 0x000fe400078e0a09 */
[C---:B------:R-:W-:Y:S02]  /*8620*/  IMAD R9, R29.reuse, R8, R4 ;  /* 0x000000081d097224 */ /* 0x040fe400078e0204 */
[C---:B------:R-:W-:Y:S01]  /*8630*/  IMAD.HI.U32 R7, R0.reuse, R2, RZ ;  /* 0x0000000200077227 */ /* 0x040fe200078e00ff */
[----:B------:R-:W-:Y:S03]  /*8640*/  STL [R1+0x10], R12 ;  /* 0x0000100c01007387 */ /* 0x000fe60000100800 */
[----:B------:R-:W-:Y:S01]  /*8650*/  IMAD R5, R29, R5, R3 ;  /* 0x000000051d057224 */ /* 0x000fe200078e0203 */
[----:B------:R-:W-:Y:S01]  /*8660*/  STL [R1+0xc], R9 ;  /* 0x00000c0901007387 */ /* 0x000fe20000100800 */
[----:B------:R-:W-:Y:S01]  /*8670*/  IMAD.HI.U32 R4, R0, R6, RZ ;  /* 0x0000000600047227 */ /* 0x000fe200078e00ff */
[----:B------:R-:W-:-:S03]  /*8680*/  IABS R8, R11 ;  /* 0x0000000b00087213 */ /* 0x000fc60000000000 */
[----:B------:R-:W-:Y:S01]  /*8690*/  IMAD.MOV R7, RZ, RZ, -R7 ;  /* 0x000000ffff077224 */ /* 0x000fe200078e0a07 */
[----:B------:R-:W4:Y:S04]  /*86a0*/  LDL R11, [R1+0xf68] ;  /* 0x000f6800010b7983 */ /* 0x000f280000100800 */
[----:B------:R-:W4:Y:S01]  /*86b0*/  LDL R19, [R1+0xf64] ;  /* 0x000f640001137983 */ /* 0x000f220000100800 */
[----:B------:R-:W-:-:S03]  /*86c0*/  IMAD R2, R29, R7, R2 ;  /* 0x000000071d027224 */ /* 0x000fc600078e0202 */
[----:B------:R0:W-:Y:S02]  /*86d0*/  STL [R1+0x8], R5 ;  /* 0x0000080501007387 */ /* 0x0001e40000100800 */
[----:B0-----:R-:W-:Y:S01]  /*86e0*/  IMAD.MOV R5, RZ, RZ, -R4 ;  /* 0x000000ffff057224 */ /* 0x001fe200078e0a04 */
[----:B------:R-:W-:Y:S01]  /*86f0*/  IABS R3, R13 ;  /* 0x0000000d00037213 */ /* 0x000fe20000000000 */
[----:B------:R-:W-:Y:S02]  /*8700*/  IMAD.MOV.U32 R4, RZ, RZ, R8 ;  /* 0x000000ffff047224 */ /* 0x000fe400078e0008 */
[----:B------:R-:W-:Y:S01]  /*8710*/  IMAD R5, R29, R5, R6 ;  /* 0x000000051d057224 */ /* 0x000fe200078e0206 */
[----:B------:R0:W-:Y:S04]  /*8720*/  STL [R1+0x4], R2 ;  /* 0x0000040201007387 */ /* 0x0001e80000100800 */
[----:B------:R-:W4:Y:S04]  /*8730*/  LDL R13, [R1+0xf60] ;  /* 0x000f6000010d7983 */ /* 0x000f280000100800 */
[----:B------:R1:W-:Y:S01]  /*8740*/  STL [R1], R5 ;  /* 0x0000000501007387 */ /* 0x0003e20000100800 */
[----:B0-----:R-:W-:-:S04]  /*8750*/  IMAD.HI.U32 R2, R0, R4, RZ ;  /* 0x0000000400027227 */ /* 0x001fc800078e00ff */
[----:B------:R-:W-:-:S04]  /*8760*/  IMAD.MOV R2, RZ, RZ, -R2 ;  /* 0x000000ffff027224 */ /* 0x000fc800078e0a02 */
[----:B------:R-:W-:Y:S01]  /*8770*/  IMAD R2, R29, R2, R4 ;  /* 0x000000021d027224 */ /* 0x000fe200078e0204 */
[----:B--2---:R-:W-:Y:S02]  /*8780*/  IABS R7, R14 ;  /* 0x0000000e00077213 */ /* 0x004fe40000000000 */
[----:B------:R-:W2:Y:S03]  /*8790*/  LDL R14, [R1+0xf5c] ;  /* 0x000f5c00010e7983 */ /* 0x000ea60000100800 */
[----:B-1----:R-:W-:Y:S02]  /*87a0*/  IMAD.MOV.U32 R5, RZ, RZ, R7 ;  /* 0x000000ffff057224 */ /* 0x002fe400078e0007 */
[----:B------:R-:W-:-:S04]  /*87b0*/  IMAD.HI.U32 R7, R0, R3, RZ ;  /* 0x0000000300077227 */ /* 0x000fc800078e00ff */
[----:B------:R-:W-:Y:S01]  /*87c0*/  IMAD.MOV R8, RZ, RZ, -R7 ;  /* 0x000000ffff087224 */ /* 0x000fe200078e0a07 */
[----:B---3--:R-:W-:-:S03]  /*87d0*/  IABS R6, R15 ;  /* 0x0000000f00067213 */ /* 0x008fc60000000000 */
[----:B------:R-:W-:Y:S01]  /*87e0*/  IMAD R3, R29, R8, R3 ;  /* 0x000000081d037224 */ /* 0x000fe200078e0203 */
[----:B------:R-:W3:Y:S04]  /*87f0*/  LDL R15, [R1+0xf58] ;  /* 0x000f5800010f7983 */ /* 0x000ee80000100800 */
[----:B------:R-:W-:Y:S04]  /*8800*/  STL [R1+0x1588], R2 ;  /* 0x0015880201007387 */ /* 0x000fe80000100800 */
[----:B------:R-:W-:Y:S04]  /*8810*/  STL [R1+0x1584], R3 ;  /* 0x0015840301007387 */ /* 0x000fe80000100800 */
[----:B------:R-:W3:Y:S01]  /*8820*/  LDL R16, [R1+0xf54] ;  /* 0x000f540001107983 */ /* 0x000ee20000100800 */
[----:B------:R-:W-:Y:S01]  /*8830*/  IABS R9, R10 ;  /* 0x0000000a00097213 */ /* 0x000fe20000000000 */
[----:B------:R-:W-:-:S04]  /*8840*/  IMAD.HI.U32 R10, R0, R5, RZ ;  /* 0x00000005000a7227 */ /* 0x000fc800078e00ff */
[----:B------:R-:W-:-:S04]  /*8850*/  IMAD.MOV R4, RZ, RZ, -R10 ;  /* 0x000000ffff047224 */ /* 0x000fc800078e0a0a */
[----:B------:R-:W-:-:S05]  /*8860*/  IMAD R4, R29, R4, R5 ;  /* 0x000000041d047224 */ /* 0x000fca00078e0205 */
[----:B------:R0:W-:Y:S04]  /*8870*/  STL [R1+0x158c], R4 ;  /* 0x00158c0401007387 */ /* 0x0001e80000100800 */
[----:B------:R-:W3:Y:S01]  /*8880*/  LDL R23, [R1+0xf50] ;  /* 0x000f500001177983 */ /* 0x000ee20000100800 */
[----:B------:R-:W-:-:S04]  /*8890*/  IMAD.HI.U32 R7, R0, R6, RZ ;  /* 0x0000000600077227 */ /* 0x000fc800078e00ff */
[----:B------:R-:W-:Y:S02]  /*88a0*/  IMAD.MOV R12, RZ, RZ, -R7 ;  /* 0x000000ffff0c7224 */ /* 0x000fe400078e0a07 */
[----:B------:R-:W-:-:S04]  /*88b0*/  IMAD.HI.U32 R10, R0, R9, RZ ;  /* 0x00000009000a7227 */ /* 0x000fc800078e00ff */
[----:B------:R-:W-:Y:S02]  /*88c0*/  IMAD R5, R29, R12, R6 ;  /* 0x0000000c1d057224 */ /* 0x000fe400078e0206 */
[----:B------:R-:W-:-:S04]  /*88d0*/  IMAD.MOV R10, RZ, RZ, -R10 ;  /* 0x000000ffff0a7224 */ /* 0x000fc800078e0a0a */
[----:B------:R-:W-:Y:S01]  /*88e0*/  IMAD R6, R29, R10, R9 ;  /* 0x0000000a1d067224 */ /* 0x000fe200078e0209 */
[----:B----4-:R-:W-:-:S05]  /*88f0*/  IABS R11, R11 ;  /* 0x0000000b000b7213 */ /* 0x010fca0000000000 */
[----:B------:R-:W-:Y:S01]  /*8900*/  IMAD.MOV.U32 R7, RZ, RZ, R11 ;  /* 0x000000ffff077224 */ /* 0x000fe200078e000b */
[----:B------:R-:W-:-:S03]  /*8910*/  IABS R8, R19 ;  /* 0x0000001300087213 */ /* 0x000fc60000000000 */
[----:B------:R-:W-:Y:S01]  /*8920*/  IMAD.HI.U32 R11, R0, R7, RZ ;  /* 0x00000007000b7227 */ /* 0x000fe200078e00ff */
[----:B------:R-:W-:Y:S04]  /*8930*/  STL [R1+0x1590], R5 ;  /* 0x0015900501007387 */ /* 0x000fe80000100800 */
[----:B------:R-:W4:Y:S01]  /*8940*/  LDL R17, [R1+0xf4c] ;  /* 0x000f4c0001117983 */ /* 0x000f220000100800 */
[----:B------:R-:W-:Y:S01]  /*8950*/  IABS R12, R13 ;  /* 0x0000000d000c7213 */ /* 0x000fe20000000000 */
[----:B------:R-:W-:-:S04]  /*8960*/  IMAD.MOV R13, RZ, RZ, -R11 ;  /* 0x000000ffff0d7224 */ /* 0x000fc800078e0a0b */
[----:B------:R-:W-:Y:S02]  /*8970*/  IMAD.MOV.U32 R9, RZ, RZ, R12 ;  /* 0x000000ffff097224 */ /* 0x000fe400078e000c */
[----:B------:R-:W-:Y:S01]  /*8980*/  IMAD R7, R29, R13, R7 ;  /* 0x0000000d1d077224 */ /* 0x000fe200078e0207 */
[----:B------:R-:W-:Y:S04]  /*8990*/  STL [R1+0x1594], R6 ;  /* 0x0015940601007387 */ /* 0x000fe80000100800 */
[----:B------:R-:W4:Y:S04]  /*89a0*/  LDL R18, [R1+0xf48] ;  /* 0x000f480001127983 */ /* 0x000f280000100800 */
[----:B------:R-:W4:Y:S04]  /*89b0*/  LDL R19, [R1+0xf44] ;  /* 0x000f440001137983 */ /* 0x000f280000100800 */
[----:B------:R-:W-:Y:S01]  /*89c0*/  STL [R1+0x1598], R7 ;  /* 0x0015980701007387 */ /* 0x000fe20000100800 */
[----:B--2---:R-:W-:Y:S01]  /*89d0*/  IABS R10, R14 ;  /* 0x0000000e000a7213 */ /* 0x004fe20000000000 */
[----:B------:R-:W-:-:S04]  /*89e0*/  IMAD.HI.U32 R14, R0, R8, RZ ;  /* 0x00000008000e7227 */ /* 0x000fc800078e00ff */
[----:B------:R-:W-:-:S04]  /*89f0*/  IMAD.HI.U32 R13, R0, R10, RZ ;  /* 0x0000000a000d7227 */ /* 0x000fc800078e00ff */
[----:B------:R-:W-:Y:S01]  /*8a00*/  IMAD.MOV R14, RZ, RZ, -R14 ;  /* 0x000000ffff0e7224 */ /* 0x000fe200078e0a0e */
[----:B---3--:R-:W-:Y:S01]  /*8a10*/  IABS R12, R15 ;  /* 0x0000000f000c7213 */ /* 0x008fe20000000000 */
[----:B------:R-:W-:-:S04]  /*8a20*/  IMAD.HI.U32 R15, R0, R9, RZ ;  /* 0x00000009000f7227 */ /* 0x000fc800078e00ff */
[----:B------:R-:W-:Y:S02]  /*8a30*/  IMAD.MOV.U32 R11, RZ, RZ, R12 ;  /* 0x000000ffff0b7224 */ /* 0x000fe400078e000c */
[----:B------:R-:W-:Y:S02]  /*8a40*/  IMAD.MOV R12, RZ, RZ, -R15 ;  /* 0x000000ffff0c7224 */ /* 0x000fe400078e0a0f */
[C---:B------:R-:W-:Y:S01]  /*8a50*/  IMAD R8, R29.reuse, R14, R8 ;  /* 0x0000000e1d087224 */ /* 0x040fe200078e0208 */
[----:B------:R-:W-:Y:S01]  /*8a60*/  IABS R15, R16 ;  /* 0x00000010000f7213 */ /* 0x000fe20000000000 */
[----:B------:R-:W-:Y:S02]  /*8a70*/  IMAD.MOV R16, RZ, RZ, -R13 ;  /* 0x000000ffff107224 */ /* 0x000fe400078e0a0d */
[C---:B------:R-:W-:Y:S02]  /*8a80*/  IMAD R9, R29.reuse, R12, R9 ;  /* 0x0000000c1d097224 */ /* 0x040fe400078e0209 */
[----:B------:R-:W-:Y:S01]  /*8a90*/  IMAD R10, R29, R16, R10 ;  /* 0x000000101d0a7224 */ /* 0x000fe200078e020a */
[----:B------:R-:W-:Y:S01]  /*8aa0*/  STL [R1+0x159c], R8 ;  /* 0x00159c0801007387 */ /* 0x000fe20000100800 */
[----:B------:R-:W-:-:S03]  /*8ab0*/  IMAD.HI.U32 R14, R0, R11, RZ ;  /* 0x0000000b000e7227 */ /* 0x000fc600078e00ff */
[----:B------:R-:W-:Y:S01]  /*8ac0*/  STL [R1+0x15a0], R9 ;  /* 0x0015a00901007387 */ /* 0x000fe20000100800 */
[----:B------:R-:W-:-:S03]  /*8ad0*/  IMAD.MOV R14, RZ, RZ, -R14 ;  /* 0x000000ffff0e7224 */ /* 0x000fc600078e0a0e */
[----:B------:R-:W2:Y:S04]  /*8ae0*/  LDL R22, [R1+0xf40] ;  /* 0x000f400001167983 */ /* 0x000ea80000100800 */
[----:B------:R1:W-:Y:S01]  /*8af0*/  STL [R1+0x1570], R10 ;  /* 0x0015700a01007387 */ /* 0x0003e20000100800 */
[----:B------:R-:W-:-:S03]  /*8b00*/  IMAD R11, R29, R14, R11 ;  /* 0x0000000e1d0b7224 */ /* 0x000fc600078e020b */
[----:B0-----:R-:W3:Y:S01]  /*8b10*/  LDL R4, [R1+0xf38] ;  /* 0x000f380001047983 */ /* 0x001ee20000100800 */
[----:B------:R-:W-:-:S03]  /*8b20*/  IABS R13, R23 ;  /* 0x00000017000d7213 */ /* 0x000fc60000000000 */
[----:B------:R-:W-:Y:S04]  /*8b30*/  STL [R1+0x1574], R11 ;  /* 0x0015740b01007387 */ /* 0x000fe80000100800 */
[----:B------:R-:W3:Y:S04]  /*8b40*/  LDL R23, [R1+0xf30] ;  /* 0x000f300001177983 */ /* 0x000ee80000100800 */
[----:B------:R-:W3:Y:S01]  /*8b50*/  LDL R3, [R1+0xf34] ;  /* 0x000f340001037983 */ /* 0x000ee20000100800 */
[----:B------:R-:W-:-:S03]  /*8b60*/  IMAD.MOV.U32 R12, RZ, RZ, R15 ;  /* 0x000000ffff0c7224 */ /* 0x000fc600078e000f */
[----:B------:R-:W3:Y:S01]  /*8b70*/  LDL R24, [R1+0xf2c] ;  /* 0x000f2c0001187983 */ /* 0x000ee20000100800 */
[----:B------:R-:W-:-:S03]  /*8b80*/  IMAD.HI.U32 R16, R0, R12, RZ ;  /* 0x0000000c00107227 */ /* 0x000fc600078e00ff */
[----:B-1----:R-:W3:Y:S04]  /*8b90*/  LDL.LU R10, [R1+0x64] ;  /* 0x00006400010a7983 */ /* 0x002ee80000300800 */
[----:B------:R-:W3:Y:S04]  /*8ba0*/  LDL.LU R8, [R1+0x60] ;  /* 0x0000600001087983 */ /* 0x000ee80000300800 */
[----:B------:R-:W3:Y:S01]  /*8bb0*/  LDL.LU R2, [R1+0x5c] ;  /* 0x00005c0001027983 */ /* 0x000ee20000300800 */
[----:B----4-:R-:W-:-:S05]  /*8bc0*/  IABS R17, R17 ;  /* 0x0000001100117213 */ /* 0x010fca0000000000 */
[----:B------:R-:W-:Y:S02]  /*8bd0*/  IMAD.MOV.U32 R14, RZ, RZ, R17 ;  /* 0x000000ffff0e7224 */ /* 0x000fe400078e0011 */
[----:B------:R-:W-:-:S04]  /*8be0*/  IMAD.HI.U32 R17, R0, R13, RZ ;  /* 0x0000000d00117227 */ /* 0x000fc800078e00ff */
[----:B------:R-:W-:Y:S02]  /*8bf0*/  IMAD.MOV R17, RZ, RZ, -R17 ;  /* 0x000000ffff117224 */ /* 0x000fe400078e0a11 */
[----:B------:R-:W-:-:S04]  /*8c00*/  IMAD.HI.U32 R21, R0, R14, RZ ;  /* 0x0000000e00157227 */ /* 0x000fc800078e00ff */
[----:B------:R-:W-:Y:S01]  /*8c10*/  IMAD R13, R29, R17, R13 ;  /* 0x000000111d0d7224 */ /* 0x000fe200078e020d */
[----:B------:R-:W-:Y:S02]  /*8c20*/  IABS R15, R18 ;  /* 0x00000012000f7213 */ /* 0x000fe40000000000 */
[----:B------:R-:W-:Y:S01]  /*8c30*/  IABS R18, R19 ;  /* 0x0000001300127213 */ /* 0x000fe20000000000 */
[----:B------:R-:W-:Y:S02]  /*8c40*/  IMAD.MOV R19, RZ, RZ, -R16 ;  /* 0x000000ffff137224 */ /* 0x000fe400078e0a10 */
[----:B------:R-:W-:-:S04]  /*8c50*/  IMAD.HI.U32 R20, R0, R15, RZ ;  /* 0x0000000f00147227 */ /* 0x000fc800078e00ff */
[----:B------:R-:W-:Y:S02]  /*8c60*/  IMAD.MOV.U32 R16, RZ, RZ, R18 ;  /* 0x000000ffff107224 */ /* 0x000fe400078e0012 */
[----:B------:R-:W-:Y:S02]  /*8c70*/  IMAD R12, R29, R19, R12 ;  /* 0x000000131d0c7224 */ /* 0x000fe400078e020c */
[----:B------:R-:W-:-:S04]  /*8c80*/  IMAD.HI.U32 R18, R0, R16, RZ ;  /* 0x0000001000127227 */ /* 0x000fc800078e00ff */
[----:B------:R-:W-:Y:S02]  /*8c90*/  IMAD.MOV R19, RZ, RZ, -R21 ;  /* 0x000000ffff137224 */ /* 0x000fe400078e0a15 */
[----:B------:R-:W-:Y:S02]  /*8ca0*/  IMAD.MOV R21, RZ, RZ, -R18 ;  /* 0x000000ffff157224 */ /* 0x000fe400078e0a12 */
[C---:B------:R-:W-:Y:S01]  /*8cb0*/  IMAD R14, R29.reuse, R19, R14 ;  /* 0x000000131d0e7224 */ /* 0x040fe200078e020e */
[----:B------:R-:W-:Y:S01]  /*8cc0*/  STL [R1+0x1578], R12 ;  /* 0x0015780c01007387 */ /* 0x000fe20000100800 */
[----:B------:R-:W-:-:S03]  /*8cd0*/  IMAD R16, R29, R21, R16 ;  /* 0x000000151d107224 */ /* 0x000fc600078e0210 */
[----:B------:R0:W-:Y:S04]  /*8ce0*/  STL [R1+0x157c], R13 ;  /* 0x00157c0d01007387 */ /* 0x0001e80000100800 */
[----:B0-----:R-:W4:Y:S04]  /*8cf0*/  LDL.LU R13, [R1+0x68] ;  /* 0x00006800010d7983 */ /* 0x001f280000300800 */
[----:B------:R-:W-:Y:S01]  /*8d00*/  STL [R1+0x1580], R14 ;  /* 0x0015800e01007387 */ /* 0x000fe20000100800 */
[----:B--2---:R-:W-:Y:S01]  /*8d10*/  IABS R17, R22 ;  /* 0x0000001600117213 */ /* 0x004fe20000000000 */
[----:B------:R-:W-:Y:S01]  /*8d20*/  IMAD.MOV R22, RZ, RZ, -R20 ;  /* 0x000000ffff167224 */ /* 0x000fe200078e0a14 */
[----:B---3--:R-:W-:-:S03]  /*8d30*/  IABS R20, R4 ;  /* 0x0000000400147213 */ /* 0x008fc60000000000 */
[----:B------:R-:W-:Y:S02]  /*8d40*/  IMAD R15, R29, R22, R15 ;  /* 0x000000161d0f7224 */ /* 0x000fe400078e020f */
[----:B------:R-:W-:Y:S02]  /*8d50*/  IMAD.MOV.U32 R18, RZ, RZ, R20 ;  /* 0x000000ffff127224 */ /* 0x000fe400078e0014 */
[----:B------:R-:W-:Y:S01]  /*8d60*/  IMAD.HI.U32 R21, R0, R17, RZ ;  /* 0x0000001100157227 */ /* 0x000fe200078e00ff */
[----:B------:R-:W-:-:S03]  /*8d70*/  IABS R23, R23 ;  /* 0x0000001700177213 */ /* 0x000fc60000000000 */
[C---:B------:R-:W-:Y:S01]  /*8d80*/  IMAD.HI.U32 R20, R0.reuse, R18, RZ ;  /* 0x0000001200147227 */ /* 0x040fe200078e00ff */
[----:B------:R-:W-:Y:S01]  /*8d90*/  IABS R19, R3 ;  /* 0x0000000300137213 */ /* 0x000fe20000000000 */
[----:B------:R-:W-:Y:S02]  /*8da0*/  STL [R1+0x15a4], R15 ;  /* 0x0015a40f01007387 */ /* 0x000fe40000100800 */
[----:B------:R-:W-:Y:S02]  /*8db0*/  IMAD.MOV R22, RZ, RZ, -R21 ;  /* 0x000000ffff167224 */ /* 0x000fe400078e0a15 */
[----:B------:R0:W-:Y:S01]  /*8dc0*/  STL [R1+0x15a8], R16 ;  /* 0x0015a81001007387 */ /* 0x0001e20000100800 */
[----:B------:R-:W-:Y:S02]  /*8dd0*/  IMAD.MOV R21, RZ, RZ, -R20 ;  /* 0x000000ffff157224 */ /* 0x000fe400078e0a14 */
[----:B------:R-:W-:Y:S01]  /*8de0*/  IMAD.MOV.U32 R20, RZ, RZ, R23 ;  /* 0x000000ffff147224 */ /* 0x000fe200078e0017 */
[----:B------:R-:W2:Y:S01]  /*8df0*/  LDL.LU R4, [R1+0x58] ;  /* 0x0000580001047983 */ /* 0x000ea20000300800 */
[----:B------:R-:W-:-:S03]  /*8e00*/  IMAD.HI.U32 R23, R0, R19, RZ ;  /* 0x0000001300177227 */ /* 0x000fc600078e00ff */
[----:B------:R-:W3:Y:S01]  /*8e10*/  LDL.LU R9, [R1+0x50] ;  /* 0x0000500001097983 */ /* 0x000ee20000300800 */
[----:B------:R-:W-:-:S03]  /*8e20*/  IMAD R17, R29, R22, R17 ;  /* 0x000000161d117224 */ /* 0x000fc600078e0211 */
[----:B------:R-:W3:Y:S01]  /*8e30*/  LDL.LU R7, [R1+0x4c] ;  /* 0x00004c0001077983 */ /* 0x000ee20000300800 */
[----:B------:R-:W-:-:S03]  /*8e40*/  IMAD.MOV R23, RZ, RZ, -R23 ;  /* 0x000000ffff177224 */ /* 0x000fc600078e0a17 */
[----:B------:R-:W3:Y:S01]  /*8e50*/  LDL.LU R6, [R1+0x48] ;  /* 0x0000480001067983 */ /* 0x000ee20000300800 */
[----:B------:R-:W-:-:S03]  /*8e60*/  IMAD R18, R29, R21, R18 ;  /* 0x000000151d127224 */ /* 0x000fc600078e0212 */
[----:B------:R-:W3:Y:S04]  /*8e70*/  LDL.LU R5, [R1+0x44] ;  /* 0x0000440001057983 */ /* 0x000ee80000300800 */
[----:B0-----:R-:W3:Y:S01]  /*8e80*/  LDL.LU R16, [R1+0x34] ;  /* 0x0000340001107983 */ /* 0x001ee20000300800 */
[----:B------:R-:W-:-:S03]  /*8e90*/  IMAD R19, R29, R23, R19 ;  /* 0x000000171d137224 */ /* 0x000fc600078e0213 */
[----:B------:R-:W3:Y:S04]  /*8ea0*/  LDL.LU R12, [R1+0x30] ;  /* 0x00003000010c7983 */ /* 0x000ee80000300800 */
[----:B------:R-:W3:Y:S04]  /*8eb0*/  LDL.LU R11, [R1+0x2c] ;  /* 0x00002c00010b7983 */ /* 0x000ee80000300800 */
[----:B------:R-:W3:Y:S04]  /*8ec0*/  LDL.LU R3, [R1+0x28] ;  /* 0x0000280001037983 */ /* 0x000ee80000300800 */
[----:B------:R0:W-:Y:S04]  /*8ed0*/  STL [R1+0x15ac], R17 ;  /* 0x0015ac1101007387 */ /* 0x0001e80000100800 */
[----:B0-----:R-:W3:Y:S04]  /*8ee0*/  LDL.LU R17, [R1+0x38] ;  /* 0x0000380001117983 */ /* 0x001ee80000300800 */
[----:B------:R0:W-:Y:S04]  /*8ef0*/  STL [R1+0x15b0], R18 ;  /* 0x0015b01201007387 */ /* 0x0001e80000100800 */
[----:B0-----:R-:W3:Y:S04]  /*8f00*/  LDL.LU R18, [R1+0x3c] ;  /* 0x00003c0001127983 */ /* 0x001ee80000300800 */
[----:B------:R-:W3:Y:S04]  /*8f10*/  LDL.LU R23, [R1+0x40] ;  /* 0x0000400001177983 */ /* 0x000ee80000300800 */
[----:B------:R0:W-:Y:S04]  /*8f20*/  STL [R1+0x15b4], R19 ;  /* 0x0015b41301007387 */ /* 0x0001e80000100800 */
[----:B0-----:R-:W3:Y:S01]  /*8f30*/  LDL.LU R19, [R1+0x54] ;  /* 0x0000540001137983 */ /* 0x001ee20000300800 */
[----:B------:R-:W-:-:S02]  /*8f40*/  ISETP.GT.U32.AND P4, PT, R29, R2, PT ;  /* 0x000000021d00720c */ /* 0x000fc40003f84070 */
[C---:B----4-:R-:W-:Y:S02]  /*8f50*/  ISETP.GT.U32.AND P0, PT, R29.reuse, R13, PT ;  /* 0x0000000d1d00720c */ /* 0x050fe40003f04070 */
[C---:B------:R-:W-:Y:S02]  /*8f60*/  ISETP.GT.U32.AND P1, PT, R29.reuse, R10, PT ;  /* 0x0000000a1d00720c */ /* 0x040fe40003f24070 */
[----:B------:R-:W-:-:S07]  /*8f70*/  ISETP.GT.U32.AND P2, PT, R29, R8, PT ;  /* 0x000000081d00720c */ /* 0x000fce0003f44070 */
[--C-:B------:R-:W-:Y:S02]  /*8f80*/  @!P4 IMAD.IADD R2, R2, 0x1, -R29.reuse ;  /* 0x000000010202c824 */ /* 0x100fe400078e0a1d */
[----:B------:R-:W-:-:S03]  /*8f90*/  @!P0 IMAD.IADD R13, R13, 0x1, -R29 ;  /* 0x000000010d0d8824 */ /* 0x000fc600078e0a1d */
[C---:B------:R-:W-:Y:S01]  /*8fa0*/  ISETP.GT.U32.AND P6, PT, R29.reuse, R2, PT ;  /* 0x000000021d00720c */ /* 0x040fe20003fc4070 */
[--C-:B------:R-:W-:Y:S01]  /*8fb0*/  @!P1 IMAD.IADD R10, R10, 0x1, -R29.reuse ;  /* 0x000000010a0a9824 */ /* 0x100fe200078e0a1d */
[----:B------:R-:W-:Y:S01]  /*8fc0*/  ISETP.GT.U32.AND P3, PT, R29, R13, PT ;  /* 0x0000000d1d00720c */ /* 0x000fe20003f64070 */
[----:B------:R-:W-:-:S03]  /*8fd0*/  @!P2 IMAD.IADD R8, R8, 0x1, -R29 ;  /* 0x000000010808a824 */ /* 0x000fc600078e0a1d */
[----:B------:R-:W-:Y:S01]  /*8fe0*/  ISETP.GT.U32.AND P4, PT, R29, R10, PT ;  /* 0x0000000a1d00720c */ /* 0x000fe20003f84070 */
[----:B------:R-:W-:-:S06]  /*8ff0*/  IMAD.HI.U32 R22, R0, R20, RZ ;  /* 0x0000001400167227 */ /* 0x000fcc00078e00ff */
[--C-:B------:R-:W-:Y:S01]  /*9000*/  @!P6 IMAD.IADD R2, R2, 0x1, -R29.reuse ;  /* 0x000000010202e824 */ /* 0x100fe200078e0a1d */
[----:B------:R-:W-:Y:S01]  /*9010*/  ISETP.GT.U32.AND P5, PT, R29, R8, PT ;  /* 0x000000081d00720c */ /* 0x000fe20003fa4070 */
[--C-:B------:R-:W-:Y:S01]  /*9020*/  @!P3 IMAD.IADD R13, R13, 0x1, -R29.reuse ;  /* 0x000000010d0db824 */ /* 0x100fe200078e0a1d */
[----:B------:R-:W-:Y:S01]  /*9030*/  IABS R24, R24 ;  /* 0x0000001800187213 */ /* 0x000fe20000000000 */
[----:B------:R-:W-:Y:S02]  /*9040*/  IMAD.MOV R22, RZ, RZ, -R22 ;  /* 0x000000ffff167224 */ /* 0x000fe400078e0a16 */
[----:B------:R-:W-:Y:S02]  /*9050*/  @!P4 IMAD.IADD R10, R10, 0x1, -R29 ;  /* 0x000000010a0ac824 */ /* 0x000fe400078e0a1d */
[----:B------:R-:W-:Y:S02]  /*9060*/  IMAD R20, R29, R22, R20 ;  /* 0x000000161d147224 */ /* 0x000fe400078e0214 */
[----:B------:R-:W-:-:S04]  /*9070*/  IMAD.MOV.U32 R21, RZ, RZ, R24 ;  /* 0x000000ffff157224 */ /* 0x000fc800078e0018 */
[----:B------:R-:W-:Y:S01]  /*9080*/  @!P5 IMAD.IADD R8, R8, 0x1, -R29 ;  /* 0x000000010808d824 */ /* 0x000fe200078e0a1d */
[----:B------:R-:W-:Y:S01]  /*9090*/  STL [R1+0x15b8], R20 ;  /* 0x0015b81401007387 */ /* 0x000fe20000100800 */
[----:B------:R-:W-:-:S03]  /*90a0*/  IMAD.HI.U32 R24, R0, R21, RZ ;  /* 0x0000001500187227 */ /* 0x000fc600078e00ff */
[----:B------:R-:W-:Y:S01]  /*90b0*/  STL [R1+0x68], R13 ;  /* 0x0000680d01007387 */ /* 0x000fe20000100800 */
[----:B------:R-:W-:-:S03]  /*90c0*/  IMAD.MOV R22, RZ, RZ, -R24 ;  /* 0x000000ffff167224 */ /* 0x000fc600078e0a18 */
[----:B------:R-:W-:Y:S04]  /*90d0*/  STL [R1+0x64], R10 ;  /* 0x0000640a01007387 */ /* 0x000fe80000100800 */
[----:B------:R0:W-:Y:S04]  /*90e0*/  STL [R1+0x5c], R2 ;  /* 0x00005c0201007387 */ /* 0x0001e80000100800 */
[----:B------:R1:W-:Y:S01]  /*90f0*/  STL [R1+0x60], R8 ;  /* 0x0000600801007387 */ /* 0x0003e20000100800 */
[----:B------:R-:W-:-:S03]  /*9100*/  IMAD R21, R29, R22, R21 ;  /* 0x000000161d157224 */ /* 0x000fc600078e0215 */
[----:B0-----:R-:W4:Y:S04]  /*9110*/  LDL R2, [R1+0xf28] ;  /* 0x000f280001027983 */ /* 0x001f280000100800 */
[----:B-1----:R-:W4:Y:S04]  /*9120*/  LDL.LU R8, [R1+0x394] ;  /* 0x0003940001087983 */ /* 0x002f280000300800 */
[----:B------:R-:W4:Y:S04]  /*9130*/  LDL.LU R15, [R1+0x398] ;  /* 0x00039800010f7983 */ /* 0x000f280000300800 */
[----:B------:R-:W4:Y:S04]  /*9140*/  LDL.LU R14, [R1+0x39c] ;  /* 0x00039c00010e7983 */ /* 0x000f280000300800 */
[----:B------:R-:W4:Y:S04]  /*9150*/  LDL.LU R13, [R1+0x37c] ;  /* 0x00037c00010d7983 */ /* 0x000f280000300800 */
[----:B------:R-:W-:Y:S04]  /*9160*/  STL [R1+0x15bc], R21 ;  /* 0x0015bc1501007387 */ /* 0x000fe80000100800 */
[----:B------:R-:W4:Y:S01]  /*9170*/  LDL.LU R10, [R1+0x390] ;  /* 0x00039000010a7983 */ /* 0x000f220000300800 */
[----:B--2---:R-:W-:-:S02]  /*9180*/  ISETP.GT.U32.AND P0, PT, R29, R4, PT ;  /* 0x000000041d00720c */ /* 0x004fc40003f04070 */
[C---:B---3--:R-:W-:Y:S02]  /*9190*/  ISETP.GT.U32.AND P2, PT, R29.reuse, R9, PT ;  /* 0x000000091d00720c */ /* 0x048fe40003f44070 */
[----:B------:R-:W-:-:S09]  /*91a0*/  ISETP.GT.U32.AND P3, PT, R29, R7, PT ;  /* 0x000000071d00720c */ /* 0x000fd20003f64070 */
[--C-:B------:R-:W-:Y:S02]  /*91b0*/  @!P0 IMAD.IADD R4, R4, 0x1, -R29.reuse ;  /* 0x0000000104048824 */ /* 0x100fe400078e0a1d */
[--C-:B------:R-:W-:Y:S01]  /*91c0*/  @!P2 IMAD.IADD R9, R9, 0x1, -R29.reuse ;  /* 0x000000010909a824 */ /* 0x100fe200078e0a1d */
[----:B------:R-:W-:Y:S01]  /*91d0*/  ISETP.GT.U32.AND P2, PT, R29, R16, PT ;  /* 0x000000101d00720c */ /* 0x000fe20003f44070 */
[----:B------:R-:W-:Y:S01]  /*91e0*/  @!P3 IMAD.IADD R7, R7, 0x1, -R29 ;  /* 0x000000010707b824 */ /* 0x000fe200078e0a1d */
[C---:B------:R-:W-:Y:S02]  /*91f0*/  ISETP.GT.U32.AND P4, PT, R29.reuse, R6, PT ;  /* 0x000000061d00720c */ /* 0x040fe40003f84070 */
[----:B------:R-:W-:-:S09]  /*9200*/  ISETP.GT.U32.AND P3, PT, R29, R12, PT ;  /* 0x0000000c1d00720c */ /* 0x000fd20003f64070 */
[----:B------:R-:W-:Y:S01]  /*9210*/  @!P2 IMAD.IADD R16, R16, 0x1, -R29 ;  /* 0x000000011010a824 */ /* 0x000fe200078e0a1d */
[C---:B------:R-:W-:Y:S02]  /*9220*/  ISETP.GT.U32.AND P2, PT, R29.reuse, R7, PT ;  /* 0x000000071d00720c */ /* 0x040fe40003f44070 */
[C---:B------:R-:W-:Y:S02]  /*9230*/  ISETP.GT.U32.AND P0, PT, R29.reuse, R18, PT ;  /* 0x000000121d00720c */ /* 0x040fe40003f04070 */
[C---:B------:R-:W-:Y:S02]  /*9240*/  ISETP.GT.U32.AND P6, PT, R29.reuse, R23, PT ;  /* 0x000000171d00720c */ /* 0x040fe40003fc4070 */
[----:B------:R-:W-:-:S11]  /*9250*/  ISETP.GT.U32.AND P1, PT, R29, R19, PT ;  /* 0x000000131d00720c */ /* 0x000fd60003f24070 */
[--C-:B------:R-:W-:Y:S01]  /*9260*/  @!P6 IMAD.IADD R23, R23, 0x1, -R29.reuse ;  /* 0x000000011717e824 */ /* 0x100fe200078e0a1d */
[----:B------:R-:W-:Y:S01]  /*9270*/  ISETP.GT.U32.AND P6, PT, R29, R4, PT ;  /* 0x000000041d00720c */ /* 0x000fe20003fc4070 */
[--C-:B------:R-:W-:Y:S01]  /*9280*/  @!P1 IMAD.IADD R19, R19, 0x1, -R29.reuse ;  /* 0x0000000113139824 */ /* 0x100fe200078e0a1d */
[----:B------:R-:W-:Y:S01]  /*9290*/  ISETP.GT.U32.AND P1, PT, R29, R17, PT ;  /* 0x000000111d00720c */ /* 0x000fe20003f24070 */
[----:B------:R-:W-:-:S03]  /*92a0*/  @!P0 IMAD.IADD R18, R18, 0x1, -R29 ;  /* 0x0000000112128824 */ /* 0x000fc600078e0a1d */
[----:B------:R-:W-:-:S09]  /*92b0*/  ISETP.GT.U32.AND P0, PT, R29, R19, PT ;  /* 0x000000131d00720c */ /* 0x000fd20003f04070 */
[--C-:B------:R-:W-:Y:S01]  /*92c0*/  @!P1 IMAD.IADD R17, R17, 0x1, -R29.reuse ;  /* 0x0000000111119824 */ /* 0x100fe200078e0a1d */
[----:B------:R-:W-:Y:S01]  /*92d0*/  ISETP.GT.U32.AND P1, PT, R29, R9, PT ;  /* 0x000000091d00720c */ /* 0x000fe20003f24070 */
[--C-:B------:R-:W-:Y:S02]  /*92e0*/  @!P6 IMAD.IADD R4, R4, 0x1, -R29.reuse ;  /* 0x000000010404e824 */ /* 0x100fe400078e0a1d */
[--C-:B------:R-:W-:Y:S01]  /*92f0*/  @!P0 IMAD.IADD R19, R19, 0x1, -R29.reuse ;  /* 0x0000000113138824 */ /* 0x100fe200078e0a1d */
[----:B------:R-:W-:Y:S02]  /*9300*/  ISETP.GT.U32.AND P5, PT, R29, R5, PT ;  /* 0x000000051d00720c */ /* 0x000fe40003fa4070 */
[----:B------:R0:W-:Y:S01]  /*9310*/  STL [R1+0x58], R4 ;  /* 0x0000580401007387 */ /* 0x0001e20000100800 */
[--C-:B------:R-:W-:Y:S02]  /*9320*/  @!P2 IMAD.IADD R7, R7, 0x1, -R29.reuse ;  /* 0x000000010707a824 */ /* 0x100fe400078e0a1d */
[----:B------:R-:W-:-:S04]  /*9330*/  @!P4 IMAD.IADD R6, R6, 0x1, -R29 ;  /* 0x000000010606c824 */ /* 0x000fc800078e0a1d */
[----:B------:R-:W-:Y:S01]  /*9340*/  @!P1 IMAD.IADD R9, R9, 0x1, -R29 ;  /* 0x0000000109099824 */ /* 0x000fe200078e0a1d */
[----:B0-----:R-:W2:Y:S01]  /*9350*/  LDL.LU R4, [R1+0x384] ;  /* 0x0003840001047983 */ /* 0x001ea20000300800 */
[----:B------:R-:W-:-:S03]  /*9360*/  ISETP.GT.U32.AND P4, PT, R29, R11, PT ;  /* 0x0000000b1d00720c */ /* 0x000fc60003f84070 */
[----:B------:R0:W-:Y:S04]  /*9370*/  STL [R1+0x54], R19 ;  /* 0x0000541301007387 */ /* 0x0001e80000100800 */
[----:B------:R-:W3:Y:S01]  /*9380*/  LDL.LU R20, [R1+0x388] ;  /* 0x0003880001147983 */ /* 0x000ee20000300800 */
[----:B------:R-:W-:-:S03]  /*9390*/  @!P3 IMAD.IADD R12, R12, 0x1, -R29 ;  /* 0x000000010c0cb824 */ /* 0x000fc600078e0a1d */
[----:B------:R1:W-:Y:S01]  /*93a0*/  STL [R1+0x50], R9 ;  /* 0x0000500901007387 */ /* 0x0003e20000100800 */
[----:B------:R-:W-:-:S03]  /*93b0*/  ISETP.GT.U32.AND P3, PT, R29, R6, PT ;  /* 0x000000061d00720c */ /* 0x000fc60003f64070 */
[----:B0-----:R-:W2:Y:S04]  /*93c0*/  LDL.LU R19, [R1+0x38c] ;  /* 0x00038c0001137983 */ /* 0x001ea80000300800 */
[----:B------:R0:W-:Y:S04]  /*93d0*/  STL [R1+0x4c], R7 ;  /* 0x00004c0701007387 */ /* 0x0001e80000100800 */
[----:B-1----:R-:W2:Y:S01]  /*93e0*/  LDL.LU R9, [R1+0x380] ;  /* 0x0003800001097983 */ /* 0x002ea20000300800 */
[----:B------:R-:W-:-:S03]  /*93f0*/  @!P5 IMAD.IADD R5, R5, 0x1, -R29 ;  /* 0x000000010505d824 */ /* 0x000fc600078e0a1d */
[----:B0-----:R-:W2:Y:S01]  /*9400*/  LDL.LU R7, [R1+0x36c] ;  /* 0x00036c0001077983 */ /* 0x001ea20000300800 */
[--C-:B------:R-:W-:Y:S01]  /*9410*/  @!P4 IMAD.IADD R11, R11, 0x1, -R29.reuse ;  /* 0x000000010b0bc824 */ /* 0x100fe200078e0a1d */
[----:B------:R-:W-:Y:S01]  /*9420*/  ISETP.GT.U32.AND P4, PT, R29, R5, PT ;  /* 0x000000051d00720c */ /* 0x000fe20003f84070 */
[----:B------:R-:W-:-:S05]  /*9430*/  @!P3 IMAD.IADD R6, R6, 0x1, -R29 ;  /* 0x000000010606b824 */ /* 0x000fca00078e0a1d */
[----:B------:R0:W-:Y:S04]  /*9440*/  STL [R1+0x48], R6 ;  /* 0x0000480601007387 */ /* 0x0001e80000100800 */
[----:B0-----:R-:W2:Y:S03]  /*9450*/  LDL.LU R6, [R1+0x370] ;  /* 0x0003700001067983 */ /* 0x001ea60000300800 */
[----:B------:R-:W-:-:S05]  /*9460*/  @!P4 IMAD.IADD R5, R5, 0x1, -R29 ;  /* 0x000000010505c824 */ /* 0x000fca00078e0a1d */
[----:B------:R0:W-:Y:S04]  /*9470*/  STL [R1+0x44], R5 ;  /* 0x0000440501007387 */ /* 0x0001e80000100800 */
[----:B0-----:R-:W2:Y:S01]  /*9480*/  LDL.LU R5, [R1+0x374] ;  /* 0x0003740001057983 */ /* 0x001ea20000300800 */
[C---:B------:R-:W-:Y:S02]  /*9490*/  ISETP.GT.U32.AND P5, PT, R29.reuse, R3, PT ;  /* 0x000000031d00720c */ /* 0x040fe40003fa4070 */
[C---:B------:R-:W-:Y:S02]  /*94a0*/  ISETP.GT.U32.AND P0, PT, R29.reuse, R18, PT ;  /* 0x000000121d00720c */ /* 0x040fe40003f04070 */
[----:B------:R-:W-:-:S09]  /*94b0*/  ISETP.GT.U32.AND P1, PT, R29, R17, PT ;  /* 0x000000111d00720c */ /* 0x000fd20003f24070 */
[----:B------:R-:W-:Y:S01]  /*94c0*/  @!P5 IMAD.IADD R3, R3, 0x1, -R29 ;  /* 0x000000010303d824 */ /* 0x000fe200078e0a1d */
[----:B------:R-:W-:-:S04]  /*94d0*/  ISETP.GT.U32.AND P5, PT, R29, R23, PT ;  /* 0x000000171d00720c */ /* 0x000fc80003fa4070 */
[C---:B------:R-:W-:Y:S01]  /*94e0*/  ISETP.GT.U32.AND P6, PT, R29.reuse, R3, PT ;  /* 0x000000031d00720c */ /* 0x040fe20003fc4070 */
[--C-:B------:R-:W-:Y:S01]  /*94f0*/  @!P0 IMAD.IADD R18, R18, 0x1, -R29.reuse ;  /* 0x0000000112128824 */ /* 0x100fe200078e0a1d */
[----:B------:R-:W-:Y:S01]  /*9500*/  ISETP.GT.U32.AND P2, PT, R29, R16, PT ;  /* 0x000000101d00720c */ /* 0x000fe20003f44070 */
[----:B------:R-:W-:Y:S01]  /*9510*/  @!P1 IMAD.IADD R17, R17, 0x1, -R29 ;  /* 0x0000000111119824 */ /* 0x000fe200078e0a1d */
[----:B----4-:R-:W-:-:S05]  /*9520*/  ISETP.GT.U32.AND P0, PT, R29, R15, PT ;  /* 0x0000000f1d00720c */ /* 0x010fca0003f04070 */
[--C-:B------:R-:W-:Y:S01]  /*9530*/  @!P5 IMAD.IADD R23, R23, 0x1, -R29.reuse ;  /* 0x000000011717d824 */ /* 0x100fe200078e0a1d */
[C---:B------:R-:W-:Y:S02]  /*9540*/  ISETP.GT.U32.AND P5, PT, R29.reuse, R8, PT ;  /* 0x000000081d00720c */ /* 0x040fe40003fa4070 */
[----:B------:R-:W-:Y:S02]  /*9550*/  ISETP.GT.U32.AND P1, PT, R29, R14, PT ;  /* 0x0000000e1d00720c */ /* 0x000fe40003f24070 */
[----:B------:R-:W-:Y:S02]  /*9560*/  IABS R22, R2 ;  /* 0x0000000200167213 */ /* 0x000fe40000000000 */
[----:B------:R-:W4:Y:S01]  /*9570*/  LDL.LU R2, [R1+0x378] ;  /* 0x0003780001027983 */ /* 0x000f220000300800 */
[--C-:B------:R-:W-:Y:S01]  /*9580*/  @!P6 IMAD.IADD R3, R3, 0x1, -R29.reuse ;  /* 0x000000010303e824 */ /* 0x100fe200078e0a1d */
[C---:B------:R-:W-:Y:S01]  /*9590*/  ISETP.GT.U32.AND P3, PT, R29.reuse, R12, PT ;  /* 0x0000000c1d00720c */ /* 0x040fe20003f64070 */
[----:B------:R-:W-:Y:S01]  /*95a0*/  @!P2 IMAD.IADD R16, R16, 0x1, -R29 ;  /* 0x000000011010a824 */ /* 0x000fe200078e0a1d */
[----:B------:R-:W-:-:S03]  /*95b0*/  ISETP.GT.U32.AND P2, PT, R29, R13, PT ;  /* 0x0000000d1d00720c */ /* 0x000fc60003f44070 */
[--C-:B------:R-:W-:Y:S01]  /*95c0*/  @!P5 IMAD.IADD R8, R8, 0x1, -R29.reuse ;  /* 0x000000010808d824 */ /* 0x100fe200078e0a1d */
[----:B------:R-:W-:Y:S01]  /*95d0*/  ISETP.GT.U32.AND P4, PT, R29, R11, PT ;  /* 0x0000000b1d00720c */ /* 0x000fe20003f84070 */
[--C-:B------:R-:W-:Y:S02]  /*95e0*/  @!P0 IMAD.IADD R15, R15, 0x1, -R29.reuse ;  /* 0x000000010f0f8824 */ /* 0x100fe400078e0a1d */
[--C-:B------:R-:W-:Y:S01]  /*95f0*/  @!P1 IMAD.IADD R14, R14, 0x1, -R29.reuse ;  /* 0x000000010e0e9824 */ /* 0x100fe200078e0a1d */
[----:B------:R-:W-:Y:S03]  /*9600*/  STL [R1+0x40], R23 ;  /* 0x0000401701007387 */ /* 0x000fe60000100800 */
[--C-:B------:R-:W-:Y:S02]  /*9610*/  @!P3 IMAD.IADD R12, R12, 0x1, -R29.reuse ;  /* 0x000000010c0cb824 */ /* 0x100fe400078e0a1d */
[----:B------:R-:W-:Y:S01]  /*9620*/  @!P2 IMAD.IADD R13, R13, 0x1, -R29 ;  /* 0x000000010d0da824 */ /* 0x000fe200078e0a1d */
[----:B------:R-:W-:Y:S01]  /*9630*/  STL [R1+0x3c], R18 ;  /* 0x00003c1201007387 */ /* 0x000fe20000100800 */
[----:B------:R-:W-:-:S02]  /*9640*/  ISETP.GT.U32.AND P3, PT, R29, R10, PT ;  /* 0x0000000a1d00720c */ /* 0x000fc40003f64070 */
[--C-:B------:R-:W-:Y:S01]  /*9650*/  @!P4 IMAD.IADD R11, R11, 0x1, -R29.reuse ;  /* 0x000000010b0bc824 */ /* 0x100fe200078e0a1d */
[----:B------:R-:W-:Y:S04]  /*9660*/  STL [R1+0x38], R17 ;  /* 0x0000381101007387 */ /* 0x000fe80000100800 */
[----:B------:R-:W-:Y:S04]  /*9670*/  STL [R1+0x34], R16 ;  /* 0x0000341001007387 */ /* 0x000fe80000100800 */
[----:B------:R-:W-:Y:S04]  /*9680*/  STL [R1+0x30], R12 ;  /* 0x0000300c01007387 */ /* 0x000fe80000100800 */
[----:B------:R0:W-:Y:S04]  /*9690*/  STL [R1+0x28], R3 ;  /* 0x0000280301007387 */ /* 0x0001e80000100800 */
[----:B------:R1:W-:Y:S04]  /*96a0*/  STL [R1+0x2c], R11 ;  /* 0x00002c0b01007387 */ /* 0x0003e80000100800 */
[----:B0-----:R-:W4:Y:S04]  /*96b0*/  LDL.LU R3, [R1+0x354] ;  /* 0x0003540001037983 */ /* 0x001f280000300800 */
[----:B------:R-:W4:Y:S04]  /*96c0*/  LDL.LU R18, [R1+0x368] ;  /* 0x0003680001127983 */ /* 0x000f280000300800 */
[----:B------:R-:W4:Y:S01]  /*96d0*/  LDL.LU R17, [R1+0x35c] ;  /* 0x00035c0001117983 */ /* 0x000f220000300800 */
[----:B------:R-:W-:-:S03]  /*96e0*/  @!P3 IMAD.IADD R10, R10, 0x1, -R29 ;  /* 0x000000010a0ab824 */ /* 0x000fc600078e0a1d */
[----:B------:R-:W4:Y:S04]  /*96f0*/  LDL.LU R12, [R1+0x360] ;  /* 0x00036000010c7983 */ /* 0x000f280000300800 */
[----:B-1----:R-:W4:Y:S01]  /*9700*/  LDL.LU R11, [R1+0x364] ;  /* 0x00036400010b7983 */ /* 0x002f220000300800 */
[C---:B---3--:R-:W-:Y:S02]  /*9710*/  ISETP.GT.U32.AND P6, PT, R29.reuse, R20, PT ;  /* 0x000000141d00720c */ /* 0x048fe40003fc4070 */
[C---:B--2---:R-:W-:Y:S02]  /*9720*/  ISETP.GT.U32.AND P5, PT, R29.reuse, R19, PT ;  /* 0x000000131d00720c */ /* 0x044fe40003fa4070 */
[C---:B------:R-:W-:Y:S02]  /*9730*/  ISETP.GT.U32.AND P0, PT, R29.reuse, R9, PT ;  /* 0x000000091d00720c */ /* 0x040fe40003f04070 */
[----:B------:R-:W-:-:S07]  /*9740*/  ISETP.GT.U32.AND P1, PT, R29, R7, PT ;  /* 0x000000071d00720c */ /* 0x000fce0003f24070 */
[--C-:B------:R-:W-:Y:S01]  /*9750*/  @!P6 IMAD.IADD R20, R20, 0x1, -R29.reuse ;  /* 0x000000011414e824 */ /* 0x100fe200078e0a1d */
[----:B------:R-:W-:Y:S01]  /*9760*/  ISETP.GT.U32.AND P6, PT, R29, R8, PT ;  /* 0x000000081d00720c */ /* 0x000fe20003fc4070 */
[--C-:B------:R-:W-:Y:S01]  /*9770*/  @!P5 IMAD.IADD R19, R19, 0x1, -R29.reuse ;  /* 0x000000011313d824 */ /* 0x100fe200078e0a1d */
[----:B------:R-:W-:Y:S01]  /*9780*/  ISETP.GT.U32.AND P5, PT, R29, R15, PT ;  /* 0x0000000f1d00720c */ /* 0x000fe20003fa4070 */
[--C-:B------:R-:W-:Y:S01]  /*9790*/  @!P0 IMAD.IADD R9, R9, 0x1, -R29.reuse ;  /* 0x0000000109098824 */ /* 0x100fe200078e0a1d */
[----:B------:R-:W-:Y:S01]  /*97a0*/  ISETP.GT.U32.AND P0, PT, R29, R14, PT ;  /* 0x0000000e1d00720c */ /* 0x000fe20003f04070 */
[----:B------:R-:W-:Y:S01]  /*97b0*/  @!P1 IMAD.IADD R7, R7, 0x1, -R29 ;  /* 0x0000000107079824 */ /* 0x000fe200078e0a1d */
[----:B------:R-:W-:-:S07]  /*97c0*/  ISETP.GT.U32.AND P1, PT, R29, R13, PT ;  /* 0x0000000d1d00720c */ /* 0x000fce0003f24070 */
[--C-:B------:R-:W-:Y:S01]  /*97d0*/  @!P6 IMAD.IADD R8, R8, 0x1, -R29.reuse ;  /* 0x000000010808e824 */ /* 0x100fe200078e0a1d */
[----:B------:R-:W-:Y:S01]  /*97e0*/  ISETP.GT.U32.AND P2, PT, R29, R6, PT ;  /* 0x000000061d00720c */ /* 0x000fe20003f44070 */
[--C-:B------:R-:W-:Y:S01]  /*97f0*/  @!P5 IMAD.IADD R15, R15, 0x1, -R29.reuse ;  /* 0x000000010f0fd824 */ /* 0x100fe200078e0a1d */
[----:B------:R-:W-:Y:S02]  /*9800*/  ISETP.GT.U32.AND P4, PT, R29, R4, PT ;  /* 0x000000041d00720c */ /* 0x000fe40003f84070 */
[----:B------:R0:W-:Y:S01]  /*9810*/  STL [R1+0x394], R8 ;  /* 0x0003940801007387 */ /* 0x0001e20000100800 */
[--C-:B------:R-:W-:Y:S02]  /*9820*/  @!P0 IMAD.IADD R14, R14, 0x1, -R29.reuse ;  /* 0x000000010e0e8824 */ /* 0x100fe400078e0a1d */
[--C-:B------:R-:W-:Y:S01]  /*9830*/  @!P1 IMAD.IADD R13, R13, 0x1, -R29.reuse ;  /* 0x000000010d0d9824 */ /* 0x100fe200078e0a1d */
[----:B0-----:R-:W2:Y:S05]  /*9840*/  LDL.LU R8, [R1+0x358] ;  /* 0x0003580001087983 */ /* 0x001eaa0000300800 */
[----:B------:R-:W-:Y:S01]  /*9850*/  @!P2 IMAD.IADD R6, R6, 0x1, -R29 ;  /* 0x000000010606a824 */ /* 0x000fe200078e0a1d */
[C---:B------:R-:W-:Y:S01]  /*9860*/  ISETP.GT.U32.AND P3, PT, R29.reuse, R5, PT ;  /* 0x000000051d00720c */ /* 0x040fe20003f64070 */
[----:B------:R0:W-:Y:S01]  /*9870*/  STL [R1+0x398], R15 ;  /* 0x0003980f01007387 */ /* 0x0001e20000100800 */
[----:B------:R-:W-:-:S03]  /*9880*/  ISETP.GT.U32.AND P2, PT, R29, R10, PT ;  /* 0x0000000a1d00720c */ /* 0x000fc60003f44070 */
[----:B------:R-:W3:Y:S04]  /*9890*/  LDL.LU R24, [R1+0x344] ;  /* 0x0003440001187983 */ /* 0x000ee80000300800 */
[----:B------:R1:W-:Y:S04]  /*98a0*/  STL [R1+0x39c], R14 ;  /* 0x00039c0e01007387 */ /* 0x0003e80000100800 */
[----:B------:R-:W2:Y:S04]  /*98b0*/  LDL.LU R16, [R1+0x348] ;  /* 0x0003480001107983 */ /* 0x000ea80000300800 */
[----:B------:R-:W-:Y:S04]  /*98c0*/  STL [R1+0x37c], R13 ;  /* 0x00037c0d01007387 */ /* 0x000fe80000100800 */
[----:B0-----:R-:W2:Y:S01]  /*98d0*/  LDL.LU R15, [R1+0x34c] ;  /* 0x00034c00010f7983 */ /* 0x001ea20000300800 */
[----:B------:R-:W-:-:S02]  /*98e0*/  @!P4 IMAD.IADD R4, R4, 0x1, -R29 ;  /* 0x000000010404c824 */ /* 0x000fc400078e0a1d */
[--C-:B------:R-:W-:Y:S01]  /*98f0*/  @!P3 IMAD.IADD R5, R5, 0x1, -R29.reuse ;  /* 0x000000010505b824 */ /* 0x100fe200078e0a1d */
[----:B-1----:R-:W2:Y:S02]  /*9900*/  LDL.LU R14, [R1+0x350] ;  /* 0x00035000010e7983 */ /* 0x002ea40000300800 */
[----:B------:R-:W-:Y:S01]  /*9910*/  ISETP.GT.U32.AND P3, PT, R29, R4, PT ;  /* 0x000000041d00720c */ /* 0x000fe20003f64070 */
[----:B------:R-:W-:-:S05]  /*9920*/  @!P2 IMAD.IADD R10, R10, 0x1, -R29 ;  /* 0x000000010a0aa824 */ /* 0x000fca00078e0a1d */
[----:B------:R0:W-:Y:S04]  /*9930*/  STL [R1+0x390], R10 ;  /* 0x0003900a01007387 */ /* 0x0001e80000100800 */
[----:B0-----:R-:W2:Y:S03]  /*9940*/  LDL.LU R10, [R1+0x32c] ;  /* 0x00032c00010a7983 */ /* 0x001ea60000300800 */
[----:B------:R-:W-:Y:S01]  /*9950*/  @!P3 IMAD.IADD R4, R4, 0x1, -R29 ;  /* 0x000000010404b824 */ /* 0x000fe200078e0a1d */
[----:B------:R-:W2:Y:S04]  /*9960*/  LDL.LU R13, [R1+0x340] ;  /* 0x00034000010d7983 */ /* 0x000ea80000300800 */
[----:B------:R0:W-:Y:S04]  /*9970*/  STL [R1+0x384], R4 ;  /* 0x0003840401007387 */ /* 0x0001e80000100800 */
[----:B0-----:R-:W2:Y:S01]  /*9980*/  LDL.LU R4, [R1+0x334] ;  /* 0x0003340001047983 */ /* 0x001ea20000300800 */
[----:B----4-:R-:W-:-:S02]  /*9990*/  ISETP.GT.U32.AND P4, PT, R29, R2, PT ;  /* 0x000000021d00720c */ /* 0x010fc40003f84070 */
[----:B------:R-:W-:-:S11]  /*99a0*/  ISETP.GT.U32.AND P5, PT, R29, R19, PT ;  /* 0x000000131d00720c */ /* 0x000fd60003fa4070 */
[--C-:B------:R-:W-:Y:S01]  /*99b0*/  @!P4 IMAD.IADD R2, R2, 0x1, -R29.reuse ;  /* 0x000000010202c824 */ /* 0x100fe200078e0a1d */
[C---:B------:R-:W-:Y:S02]  /*99c0*/  ISETP.GT.U32.AND P4, PT, R29.reuse, R20, PT ;  /* 0x000000141d00720c */ /* 0x040fe40003f84070 */
[C---:B------:R-:W-:Y:S02]  /*99d0*/  ISETP.GT.U32.AND P0, PT, R29.reuse, R9, PT ;  /* 0x000000091d00720c */ /* 0x040fe40003f04070 */
[----:B------:R-:W-:Y:S01]  /*99e0*/  ISETP.GT.U32.AND P6, PT, R29, R2, PT ;  /* 0x000000021d00720c */ /* 0x000fe20003fc4070 */
[----:B------:R-:W-:Y:S01]  /*99f0*/  @!P5 IMAD.IADD R19, R19, 0x1, -R29 ;  /* 0x000000011313d824 */ /* 0x000fe200078e0a1d */
[----:B------:R-:W-:-:S07]  /*9a00*/  ISETP.GT.U32.AND P5, PT, R29, R18, PT ;  /* 0x000000121d00720c */ /* 0x000fce0003fa4070 */
[--C-:B------:R-:W-:Y:S01]  /*9a10*/  @!P4 IMAD.IADD R20, R20, 0x1, -R29.reuse ;  /* 0x000000011414c824 */ /* 0x100fe200078e0a1d */
[C---:B------:R-:W-:Y:S02]  /*9a20*/  ISETP.GT.U32.AND P4, PT, R29.reuse, R3, PT ;  /* 0x000000031d00720c */ /* 0x040fe40003f84070 */
[----:B------:R-:W-:Y:S01]  /*9a30*/  ISETP.GT.U32.AND P1, PT, R29, R7, PT ;  /* 0x000000071d00720c */ /* 0x000fe20003f24070 */
[--C-:B------:R-:W-:Y:S01]  /*9a40*/  @!P0 IMAD.IADD R9, R9, 0x1, -R29.reuse ;  /* 0x0000000109098824 */ /* 0x100fe200078e0a1d */
[C---:B------:R-:W-:Y:S01]  /*9a50*/  ISETP.GT.U32.AND P0, PT, R29.reuse, R17, PT ;  /* 0x000000111d00720c */ /* 0x040fe20003f04070 */
[--C-:B------:R-:W-:Y:S01]  /*9a60*/  @!P6 IMAD.IADD R2, R2, 0x1, -R29.reuse ;  /* 0x000000010202e824 */ /* 0x100fe200078e0a1d */
[C---:B------:R-:W-:Y:S01]  /*9a70*/  ISETP.GT.U32.AND P2, PT, R29.reuse, R6, PT ;  /* 0x000000061d00720c */ /* 0x040fe20003f44070 */
[----:B------:R-:W-:Y:S01]  /*9a80*/  @!P5 IMAD.IADD R18, R18, 0x1, -R29 ;  /* 0x000000011212d824 */ /* 0x000fe200078e0a1d */
[----:B------:R-:W-:-:S05]  /*9a90*/  ISETP.GT.U32.AND P3, PT, R29, R5, PT ;  /* 0x000000051d00720c */ /* 0x000fca0003f64070 */
[--C-:B------:R-:W-:Y:S02]  /*9aa0*/  @!P4 IMAD.IADD R3, R3, 0x1, -R29.reuse ;  /* 0x000000010303c824 */ /* 0x100fe400078e0a1d */
[--C-:B------:R-:W-:Y:S01]  /*9ab0*/  @!P1 IMAD.IADD R7, R7, 0x1, -R29.reuse ;  /* 0x0000000107079824 */ /* 0x100fe200078e0a1d */
[----:B------:R-:W-:Y:S01]  /*9ac0*/  ISETP.GT.U32.AND P1, PT, R29, R12, PT ;  /* 0x0000000c1d00720c */ /* 0x000fe20003f24070 */
[--C-:B------:R-:W-:Y:S01]  /*9ad0*/  @!P0 IMAD.IADD R17, R17, 0x1, -R29.reuse ;  /* 0x0000000111118824 */ /* 0x100fe200078e0a1d */
[----:B------:R-:W-:Y:S01]  /*9ae0*/  STL [R1+0x388], R20 ;  /* 0x0003881401007387 */ /* 0x000fe20000100800 */
[--C-:B------:R-:W-:Y:S01]  /*9af0*/  @!P2 IMAD.IADD R6, R6, 0x1, -R29.reuse ;  /* 0x000000010606a824 */ /* 0x100fe200078e0a1d */
[----:B------:R-:W-:Y:S01]  /*9b00*/  ISETP.GT.U32.AND P2, PT, R29, R11, PT ;  /* 0x0000000b1d00720c */ /* 0x000fe20003f44070 */
[--C-:B------:R-:W-:Y:S01]  /*9b10*/  @!P3 IMAD.IADD R5, R5, 0x1, -R29.reuse ;  /* 0x000000010505b824 */ /* 0x100fe200078e0a1d */
[----:B------:R-:W-:Y:S04]  /*9b20*/  STL [R1+0x38c], R19 ;  /* 0x00038c1301007387 */ /* 0x000fe80000100800 */
[----:B------:R-:W-:Y:S04]  /*9b30*/  STL [R1+0x380], R9 ;  /* 0x0003800901007387 */ /* 0x000fe80000100800 */
[----:B------:R-:W-:Y:S01]  /*9b40*/  STL [R1+0x36c], R7 ;  /* 0x00036c0701007387 */ /* 0x000fe20000100800 */
[----:B------:R-:W-:-:S03]  /*9b50*/  @!P1 IMAD.IADD R12, R12, 0x1, -R29 ;  /* 0x000000010c0c9824 */ /* 0x000fc600078e0a1d */
        /* <DEDUP_REMOVED lines=11> */
[----:B------:R-:W-:-:S09]  /*9c10*/  ISETP.GT.U32.AND P5, PT, R29, R15, PT ;  /* 0x0000000f1d00720c */ /* 0x000fd20003fa4070 */
[--C-:B------:R-:W-:Y:S01]  /*9c20*/  @!P6 IMAD.IADD R24, R24, 0x1, -R29.reuse ;  /* 0x000000011818e824 */ /* 0x100fe200078e0a1d */
[C---:B------:R-:W-:Y:S02]  /*9c30*/  ISETP.GT.U32.AND P6, PT, R29.reuse, R3, PT ;  /* 0x000000031d00720c */ /* 0x040fe40003fc4070 */
[C---:B------:R-:W-:Y:S01]  /*9c40*/  ISETP.GT.U32.AND P0, PT, R29.reuse, R14, PT ;  /* 0x0000000e1d00720c */ /* 0x040fe20003f04070 */
[--C-:B------:R-:W-:Y:S01]  /*9c50*/  @!P4 IMAD.IADD R16, R16, 0x1, -R29.reuse ;  /* 0x000000011010c824 */ /* 0x100fe200078e0a1d */
[C---:B------:R-:W-:Y:S02]  /*9c60*/  ISETP.GT.U32.AND P4, PT, R29.reuse, R18, PT ;  /* 0x000000121d00720c */ /* 0x040fe40003f84070 */
[----:B------:R-:W-:Y:S01]  /*9c70*/  ISETP.GT.U32.AND P3, PT, R29, R8, PT ;  /* 0x000000081d00720c */ /* 0x000fe20003f64070 */
[----:B------:R-:W-:Y:S01]  /*9c80*/  @!P5 IMAD.IADD R15, R15, 0x1, -R29 ;  /* 0x000000010f0fd824 */ /* 0x000fe200078e0a1d */
[----:B------:R-:W-:-:S05]  /*9c90*/  ISETP.GT.U32.AND P5, PT, R29, R17, PT ;  /* 0x000000111d00720c */ /* 0x000fca0003fa4070 */
[--C-:B------:R-:W-:Y:S02]  /*9ca0*/  @!P6 IMAD.IADD R3, R3, 0x1, -R29.reuse ;  /* 0x000000010303e824 */ /* 0x100fe400078e0a1d */
[--C-:B------:R-:W-:Y:S01]  /*9cb0*/  @!P0 IMAD.IADD R14, R14, 0x1, -R29.reuse ;  /* 0x000000010e0e8824 */ /* 0x100fe200078e0a1d */
[C---:B------:R-:W-:Y:S02]  /*9cc0*/  ISETP.GT.U32.AND P1, PT, R29.reuse, R10, PT ;  /* 0x0000000a1d00720c */ /* 0x040fe40003f24070 */
[C---:B------:R-:W-:Y:S01]  /*9cd0*/  ISETP.GT.U32.AND P0, PT, R29.reuse, R12, PT ;  /* 0x0000000c1d00720c */ /* 0x040fe20003f04070 */
[--C-:B------:R-:W-:Y:S01]  /*9ce0*/  @!P4 IMAD.IADD R18, R18, 0x1, -R29.reuse ;  /* 0x000000011212c824 */ /* 0x100fe200078e0a1d */
[----:B------:R-:W-:Y:S01]  /*9cf0*/  ISETP.GT.U32.AND P2, PT, R29, R13, PT ;  /* 0x0000000d1d00720c */ /* 0x000fe20003f44070 */
[--C-:B------:R-:W-:Y:S01]  /*9d00*/  @!P3 IMAD.IADD R8, R8, 0x1, -R29.reuse ;  /* 0x000000010808b824 */ /* 0x100fe200078e0a1d */
[----:B------:R0:W-:Y:S01]  /*9d10*/  STL [R1+0x354], R3 ;  /* 0x0003540301007387 */ /* 0x0001e20000100800 */
[----:B------:R-:W-:-:S06]  /*9d20*/  @!P5 IMAD.IADD R17, R17, 0x1, -R29 ;  /* 0x000000011111d824 */ /* 0x000fcc00078e0a1d */
[----:B------:R-:W-:Y:S01]  /*9d30*/  @!P1 IMAD.IADD R10, R10, 0x1, -R29 ;  /* 0x000000010a0a9824 */ /* 0x000fe200078e0a1d */
[----:B0-----:R-:W2:Y:S01]  /*9d40*/  LDL.LU R3, [R1+0x324] ;  /* 0x0003240001037983 */ /* 0x001ea20000300800 */
[----:B------:R-:W-:-:S03]  /*9d50*/  ISETP.GT.U32.AND P3, PT, R29, R4, PT ;  /* 0x000000041d00720c */ /* 0x000fc60003f64070 */
[----:B------:R-:W3:Y:S01]  /*9d60*/  LDL.LU R20, [R1+0x328] ;  /* 0x0003280001147983 */ /* 0x000ee20000300800 */
[----:B------:R-:W-:-:S03]  /*9d70*/  ISETP.GT.U32.AND P1, PT, R29, R11, PT ;  /* 0x0000000b1d00720c */ /* 0x000fc60003f24070 */
[----:B------:R0:W-:Y:S04]  /*9d80*/  STL [R1+0x368], R18 ;  /* 0x0003681201007387 */ /* 0x0001e80000100800 */
[----:B------:R-:W2:Y:S01]  /*9d90*/  LDL.LU R19, [R1+0x304] ;  /* 0x0003040001137983 */ /* 0x000ea20000300800 */
[----:B------:R-:W-:-:S03]  /*9da0*/  @!P0 IMAD.IADD R12, R12, 0x1, -R29 ;  /* 0x000000010c0c8824 */ /* 0x000fc600078e0a1d */
[----:B------:R1:W-:Y:S04]  /*9db0*/  STL [R1+0x35c], R17 ;  /* 0x00035c1101007387 */ /* 0x0003e80000100800 */
[----:B0-----:R-:W2:Y:S01]  /*9dc0*/  LDL.LU R18, [R1+0x318] ;  /* 0x0003180001127983 */ /* 0x001ea20000300800 */
[----:B------:R-:W-:-:S03]  /*9dd0*/  @!P2 IMAD.IADD R13, R13, 0x1, -R29 ;  /* 0x000000010d0da824 */ /* 0x000fc600078e0a1d */
[----:B-1----:R-:W2:Y:S01]  /*9de0*/  LDL.LU R17, [R1+0x30c] ;  /* 0x00030c0001117983 */ /* 0x002ea20000300800 */
[C---:B------:R-:W-:Y:S01]  /*9df0*/  ISETP.GT.U32.AND P2, PT, R29.reuse, R8, PT ;  /* 0x000000081d00720c */ /* 0x040fe20003f44070 */
[--C-:B------:R-:W-:Y:S02]  /*9e00*/  @!P3 IMAD.IADD R4, R4, 0x1, -R29.reuse ;  /* 0x000000010404b824 */ /* 0x100fe400078e0a1d */
[----:B------:R0:W-:Y:S01]  /*9e10*/  STL [R1+0x360], R12 ;  /* 0x0003600c01007387 */ /* 0x0001e20000100800 */
[----:B------:R-:W-:Y:S01]  /*9e20*/  ISETP.GT.U32.AND P3, PT, R29, R24, PT ;  /* 0x000000181d00720c */ /* 0x000fe20003f64070 */
[----:B------:R-:W-:Y:S01]  /*9e30*/  @!P1 IMAD.IADD R11, R11, 0x1, -R29 ;  /* 0x000000010b0b9824 */ /* 0x000fe200078e0a1d */
[C---:B------:R-:W-:Y:S02]  /*9e40*/  ISETP.GT.U32.AND P4, PT, R29.reuse, R16, PT ;  /* 0x000000101d00720c */ /* 0x040fe40003f84070 */
[C---:B------:R-:W-:Y:S01]  /*9e50*/  ISETP.GT.U32.AND P5, PT, R29.reuse, R15, PT ;  /* 0x0000000f1d00720c */ /* 0x040fe20003fa4070 */
[----:B0-----:R-:W2:Y:S01]  /*9e60*/  LDL.LU R12, [R1+0x310] ;  /* 0x00031000010c7983 */ /* 0x001ea20000300800 */
[----:B------:R-:W-:-:S02]  /*9e70*/  ISETP.GT.U32.AND P1, PT, R29, R10, PT ;  /* 0x0000000a1d00720c */ /* 0x000fc40003f24070 */
[----:B------:R-:W-:Y:S01]  /*9e80*/  ISETP.GT.U32.AND P0, PT, R29, R14, PT ;  /* 0x0000000e1d00720c */ /* 0x000fe20003f04070 */
[--C-:B------:R-:W-:Y:S01]  /*9e90*/  @!P2 IMAD.IADD R8, R8, 0x1, -R29.reuse ;  /* 0x000000010808a824 */ /* 0x100fe200078e0a1d */
[----:B------:R0:W-:Y:S03]  /*9ea0*/  STL [R1+0x364], R11 ;  /* 0x0003640b01007387 */ /* 0x0001e60000100800 */
[--C-:B------:R-:W-:Y:S02]  /*9eb0*/  @!P3 IMAD.IADD R24, R24, 0x1, -R29.reuse ;  /* 0x000000011818b824 */ /* 0x100fe400078e0a1d */
[--C-:B------:R-:W-:Y:S02]  /*9ec0*/  @!P4 IMAD.IADD R16, R16, 0x1, -R29.reuse ;  /* 0x000000011010c824 */ /* 0x100fe400078e0a1d */
[--C-:B------:R-:W-:Y:S02]  /*9ed0*/  @!P5 IMAD.IADD R15, R15, 0x1, -R29.reuse ;  /* 0x000000010f0fd824 */ /* 0x100fe400078e0a1d */
[--C-:B------:R-:W-:Y:S01]  /*9ee0*/  @!P1 IMAD.IADD R10, R10, 0x1, -R29.reuse ;  /* 0x000000010a0a9824 */ /* 0x100fe200078e0a1d */
[----:B0-----:R-:W2:Y:S01]  /*9ef0*/  LDL.LU R11, [R1+0x314] ;  /* 0x00031400010b7983 */ /* 0x001ea20000300800 */
[----:B------:R-:W-:-:S03]  /*9f00*/  @!P0 IMAD.IADD R14, R14, 0x1, -R29 ;  /* 0x000000010e0e8824 */ /* 0x000fc600078e0a1d */
[----:B------:R0:W-:Y:S04]  /*9f10*/  STL [R1+0x358], R8 ;  /* 0x0003580801007387 */ /* 0x0001e80000100800 */
[----:B0-----:R-:W2:Y:S04]  /*9f20*/  LDL.LU R8, [R1+0x308] ;  /* 0x0003080001087983 */ /* 0x001ea80000300800 */
[----:B------:R-:W-:Y:S04]  /*9f30*/  STL [R1+0x344], R24 ;  /* 0x0003441801007387 */ /* 0x000fe80000100800 */
[----:B------:R-:W-:Y:S04]  /*9f40*/  STL [R1+0x348], R16 ;  /* 0x0003481001007387 */ /* 0x000fe80000100800 */
[----:B------:R-:W-:Y:S04]  /*9f50*/  STL [R1+0x34c], R15 ;  /* 0x00034c0f01007387 */ /* 0x000fe80000100800 */
[----:B------:R0:W-:Y:S04]  /*9f60*/  STL [R1+0x32c], R10 ;  /* 0x00032c0a01007387 */ /* 0x0001e80000100800 */
[----:B------:R-:W-:Y:S04]  /*9f70*/  STL [R1+0x350], R14 ;  /* 0x0003500e01007387 */ /* 0x000fe80000100800 */
[----:B0-----:R-:W2:Y:S01]  /*9f80*/  LDL R10, [R1+0xf24] ;  /* 0x000f2400010a7983 */ /* 0x001ea20000100800 */
[----:B------:R-:W-:-:S02]  /*9f90*/  ISETP.GT.U32.AND P6, PT, R29, R4, PT ;  /* 0x000000041d00720c */ /* 0x000fc40003fc4070 */
[C---:B----4-:R-:W-:Y:S02]  /*9fa0*/  ISETP.GT.U32.AND P3, PT, R29.reuse, R2, PT ;  /* 0x000000021d00720c */ /* 0x050fe40003f64070 */
[C---:B------:R-:W-:Y:S02]  /*9fb0*/  ISETP.GT.U32.AND P4, PT, R29.reuse, R9, PT ;  /* 0x000000091d00720c */ /* 0x040fe40003f84070 */
[C---:B------:R-:W-:Y:S02]  /*9fc0*/  ISETP.GT.U32.AND P5, PT, R29.reuse, R7, PT ;  /* 0x000000071d00720c */ /* 0x040fe40003fa4070 */
[----:B------:R-:W-:-:S05]  /*9fd0*/  ISETP.GT.U32.AND P0, PT, R29, R6, PT ;  /* 0x000000061d00720c */ /* 0x000fca0003f04070 */
[--C-:B------:R-:W-:Y:S02]  /*9fe0*/  @!P6 IMAD.IADD R4, R4, 0x1, -R29.reuse ;  /* 0x000000010404e824 */ /* 0x100fe400078e0a1d */
[--C-:B------:R-:W-:Y:S01]  /*9ff0*/  @!P3 IMAD.IADD R2, R2, 0x1, -R29.reuse ;  /* 0x000000010202b824 */ /* 0x100fe200078e0a1d */
[----:B------:R-:W-:Y:S01]  /*a000*/  ISETP.GT.U32.AND P2, PT, R29, R13, PT ;  /* 0x0000000d1d00720c */ /* 0x000fe20003f44070 */
[--C-:B------:R-:W-:Y:S02]  /*a010*/  @!P4 IMAD.IADD R9, R9, 0x1, -R29.reuse ;  /* 0x000000010909c824 */ /* 0x100fe400078e0a1d */
[--C-:B------:R-:W-:Y:S01]  /*a020*/  @!P5 IMAD.IADD R7, R7, 0x1, -R29.reuse ;  /* 0x000000010707d824 */ /* 0x100fe200078e0a1d */
[----:B------:R-:W-:Y:S01]  /*a030*/  ISETP.GT.U32.AND P1, PT, R29, R5, PT ;  /* 0x000000051d00720c */ /* 0x000fe20003f24070 */
[--C-:B------:R-:W-:Y:S01]  /*a040*/  @!P0 IMAD.IADD R6, R6, 0x1, -R29.reuse ;  /* 0x0000000106068824 */ /* 0x100fe200078e0a1d */
[----:B------:R0:W-:Y:S07]  /*a050*/  STL [R1+0x334], R4 ;  /* 0x0003340401007387 */ /* 0x0001ee0000100800 */
[----:B------:R-:W-:-:S04]  /*a060*/  @!P2 IMAD.IADD R13, R13, 0x1, -R29 ;  /* 0x000000010d0da824 */ /* 0x000fc800078e0a1d */
[----:B------:R-:W-:Y:S01]  /*a070*/  @!P1 IMAD.IADD R5, R5, 0x1, -R29 ;  /* 0x0000000105059824 */ /* 0x000fe200078e0a1d */
[----:B------:R1:W-:Y:S04]  /*a080*/  STL [R1+0x340], R13 ;  /* 0x0003400d01007387 */ /* 0x0003e80000100800 */
[----:B0-----:R-:W4:Y:S01]  /*a090*/  LDL.LU R4, [R1+0x2f4] ;  /* 0x0002f40001047983 */ /* 0x001f220000300800 */
[----:B------:R-:W-:-:S03]  /*a0a0*/  IMAD.HI.U32 R23, R0, R22, RZ ;  /* 0x0000001600177227 */ /* 0x000fc600078e00ff */
[----:B------:R-:W4:Y:S04]  /*a0b0*/  LDL.LU R16, [R1+0x2f8] ;  /* 0x0002f80001107983 */ /* 0x000f280000300800 */
[----:B------:R-:W4:Y:S01]  /*a0c0*/  LDL.LU R15, [R1+0x2fc] ;  /* 0x0002fc00010f7983 */ /* 0x000f220000300800 */
[----:B------:R-:W-:-:S03]  /*a0d0*/  IMAD.MOV R23, RZ, RZ, -R23 ;  /* 0x000000ffff177224 */ /* 0x000fc600078e0a17 */
[----:B------:R-:W4:Y:S04]  /*a0e0*/  LDL.LU R14, [R1+0x300] ;  /* 0x00030000010e7983 */ /* 0x000f280000300800 */
[----:B-1----:R-:W4:Y:S01]  /*a0f0*/  LDL.LU R13, [R1+0x2dc] ;  /* 0x0002dc00010d7983 */ /* 0x002f220000300800 */
[C---:B------:R-:W-:Y:S01]  /*a100*/  IMAD R22, R29.reuse, R23, R22 ;  /* 0x000000171d167224 */ /* 0x040fe200078e0216 */
[C---:B---3--:R-:W-:Y:S02]  /*a110*/  ISETP.GT.U32.AND P6, PT, R29.reuse, R20, PT ;  /* 0x000000141d00720c */ /* 0x048fe40003fc4070 */
[C---:B--2---:R-:W-:Y:S02]  /*a120*/  ISETP.GT.U32.AND P3, PT, R29.reuse, R19, PT ;  /* 0x000000131d00720c */ /* 0x044fe40003f64070 */
[----:B------:R-:W-:-:S02]  /*a130*/  ISETP.GT.U32.AND P4, PT, R29, R18, PT ;  /* 0x000000121d00720c */ /* 0x000fc40003f84070 */
[----:B------:R-:W-:-:S07]  /*a140*/  ISETP.GT.U32.AND P5, PT, R29, R17, PT ;  /* 0x000000111d00720c */ /* 0x000fce0003fa4070 */
[--C-:B------:R-:W-:Y:S01]  /*a150*/  @!P6 IMAD.IADD R20, R20, 0x1, -R29.reuse ;  /* 0x000000011414e824 */ /* 0x100fe200078e0a1d */
[----:B------:R-:W-:Y:S01]  /*a160*/  ISETP.GT.U32.AND P6, PT, R29, R2, PT ;  /* 0x000000021d00720c */ /* 0x000fe20003fc4070 */
[--C-:B------:R-:W-:Y:S01]  /*a170*/  @!P3 IMAD.IADD R19, R19, 0x1, -R29.reuse ;  /* 0x000000011313b824 */ /* 0x100fe200078e0a1d */
[C---:B------:R-:W-:Y:S01]  /*a180*/  ISETP.GT.U32.AND P3, PT, R29.reuse, R9, PT ;  /* 0x000000091d00720c */ /* 0x040fe20003f64070 */
[--C-:B------:R-:W-:Y:S01]  /*a190*/  @!P4 IMAD.IADD R18, R18, 0x1, -R29.reuse ;  /* 0x000000011212c824 */ /* 0x100fe200078e0a1d */
[C---:B------:R-:W-:Y:S02]  /*a1a0*/  ISETP.GT.U32.AND P4, PT, R29.reuse, R7, PT ;  /* 0x000000071d00720c */ /* 0x040fe40003f84070 */
[----:B------:R-:W-:Y:S01]  /*a1b0*/  ISETP.GT.U32.AND P0, PT, R29, R12, PT ;  /* 0x0000000c1d00720c */ /* 0x000fe20003f04070 */
[----:B------:R-:W-:Y:S01]  /*a1c0*/  @!P5 IMAD.IADD R17, R17, 0x1, -R29 ;  /* 0x000000011111d824 */ /* 0x000fe200078e0a1d */
[----:B------:R-:W-:-:S05]  /*a1d0*/  ISETP.GT.U32.AND P5, PT, R29, R6, PT ;  /* 0x000000061d00720c */ /* 0x000fca0003fa4070 */
[--C-:B------:R-:W-:Y:S02]  /*a1e0*/  @!P6 IMAD.IADD R2, R2, 0x1, -R29.reuse ;  /* 0x000000010202e824 */ /* 0x100fe400078e0a1d */
[--C-:B------:R-:W-:Y:S02]  /*a1f0*/  @!P3 IMAD.IADD R9, R9, 0x1, -R29.reuse ;  /* 0x000000010909b824 */ /* 0x100fe400078e0a1d */
[--C-:B------:R-:W-:Y:S02]  /*a200*/  @!P4 IMAD.IADD R7, R7, 0x1, -R29.reuse ;  /* 0x000000010707c824 */ /* 0x100fe400078e0a1d */
[--C-:B------:R-:W-:Y:S01]  /*a210*/  @!P0 IMAD.IADD R12, R12, 0x1, -R29.reuse ;  /* 0x000000010c0c8824 */ /* 0x100fe200078e0a1d */
[----:B------:R-:W-:Y:S01]  /*a220*/  ISETP.GT.U32.AND P0, PT, R29, R5, PT ;  /* 0x000000051d00720c */ /* 0x000fe20003f04070 */
[----:B------:R0:W-:Y:S01]  /*a230*/  STL [R1+0x338], R2 ;  /* 0x0003380201007387 */ /* 0x0001e20000100800 */
[----:B------:R-:W-:-:S03]  /*a240*/  @!P5 IMAD.IADD R6, R6, 0x1, -R29 ;  /* 0x000000010606d824 */ /* 0x000fc600078e0a1d */
[----:B0-----:R-:W2:Y:S04]  /*a250*/  LDL.LU R2, [R1+0x2f0] ;  /* 0x0002f00001027983 */ /* 0x001ea80000300800 */
[----:B------:R0:W-:Y:S04]  /*a260*/  STL [R1+0x33c], R9 ;  /* 0x00033c0901007387 */ /* 0x0001e80000100800 */
[----:B------:R-:W3:Y:S01]  /*a270*/  LDL.LU R21, [R1+0x2e4] ;  /* 0x0002e40001157983 */ /* 0x000ee20000300800 */
[----:B------:R-:W-:-:S03]  /*a280*/  @!P0 IMAD.IADD R5, R5, 0x1, -R29 ;  /* 0x0000000105058824 */ /* 0x000fc600078e0a1d */
[----:B------:R1:W-:Y:S01]  /*a290*/  STL [R1+0x330], R7 ;  /* 0x0003300701007387 */ /* 0x0003e20000100800 */
[----:B------:R-:W-:-:S03]  /*a2a0*/  IABS R23, R10 ;  /* 0x0000000a00177213 */ /* 0x000fc60000000000 */
[----:B------:R-:W2:Y:S04]  /*a2b0*/  LDL.LU R10, [R1+0x2e8] ;  /* 0x0002e800010a7983 */ /* 0x000ea80000300800 */
[----:B------:R1:W-:Y:S04]  /*a2c0*/  STL [R1+0x31c], R6 ;  /* 0x00031c0601007387 */ /* 0x0003e80000100800 */
[----:B0-----:R-:W2:Y:S04]  /*a2d0*/  LDL.LU R9, [R1+0x2ec] ;  /* 0x0002ec0001097983 */ /* 0x001ea80000300800 */
[----:B-1----:R-:W2:Y:S04]  /*a2e0*/  LDL.LU R7, [R1+0x2e0] ;  /* 0x0002e00001077983 */ /* 0x002ea80000300800 */
[----:B------:R0:W-:Y:S04]  /*a2f0*/  STL [R1+0x320], R5 ;  /* 0x0003200501007387 */ /* 0x0001e80000100800 */
[----:B------:R-:W2:Y:S01]  /*a300*/  LDL.LU R6, [R1+0x2cc] ;  /* 0x0002cc0001067983 */ /* 0x000ea20000300800 */
[----:B------:R-:W-:-:S02]  /*a310*/  ISETP.GT.U32.AND P2, PT, R29, R3, PT ;  /* 0x000000031d00720c */ /* 0x000fc40003f44070 */
[C---:B------:R-:W-:Y:S02]  /*a320*/  ISETP.GT.U32.AND P1, PT, R29.reuse, R11, PT ;  /* 0x0000000b1d00720c */ /* 0x040fe40003f24070 */
[----:B------:R-:W-:Y:S01]  /*a330*/  ISETP.GT.U32.AND P3, PT, R29, R19, PT ;  /* 0x000000131d00720c */ /* 0x000fe20003f64070 */
[----:B0-----:R-:W2:Y:S08]  /*a340*/  LDL.LU R5, [R1+0x2d0] ;  /* 0x0002d00001057983 */ /* 0x001eb00000300800 */
[--C-:B------:R-:W-:Y:S01]  /*a350*/  @!P2 IMAD.IADD R3, R3, 0x1, -R29.reuse ;  /* 0x000000010303a824 */ /* 0x100fe200078e0a1d */
[----:B------:R-:W-:Y:S01]  /*a360*/  ISETP.GT.U32.AND P2, PT, R29, R8, PT ;  /* 0x000000081d00720c */ /* 0x000fe20003f44070 */
[----:B------:R-:W-:Y:S01]  /*a370*/  @!P1 IMAD.IADD R11, R11, 0x1, -R29 ;  /* 0x000000010b0b9824 */ /* 0x000fe200078e0a1d */
[----:B------:R-:W-:-:S02]  /*a380*/  ISETP.GT.U32.AND P4, PT, R29, R18, PT ;  /* 0x000000121d00720c */ /* 0x000fc40003f84070 */
[----:B------:R-:W-:-:S09]  /*a390*/  ISETP.GT.U32.AND P1, PT, R29, R3, PT ;  /* 0x000000031d00720c */ /* 0x000fd20003f24070 */
[--C-:B------:R-:W-:Y:S01]  /*a3a0*/  @!P2 IMAD.IADD R8, R8, 0x1, -R29.reuse ;  /* 0x000000010808a824 */ /* 0x100fe200078e0a1d */
[C---:B------:R-:W-:Y:S02]  /*a3b0*/  ISETP.GT.U32.AND P2, PT, R29.reuse, R20, PT ;  /* 0x000000141d00720c */ /* 0x040fe40003f44070 */
[C---:B------:R-:W-:Y:S02]  /*a3c0*/  ISETP.GT.U32.AND P5, PT, R29.reuse, R17, PT ;  /* 0x000000111d00720c */ /* 0x040fe40003fa4070 */
[----:B------:R-:W-:Y:S01]  /*a3d0*/  ISETP.GT.U32.AND P6, PT, R29, R8, PT ;  /* 0x000000081d00720c */ /* 0x000fe20003fc4070 */
[--C-:B------:R-:W-:Y:S01]  /*a3e0*/  @!P3 IMAD.IADD R19, R19, 0x1, -R29.reuse ;  /* 0x000000011313b824 */ /* 0x100fe200078e0a1d */
[----:B----4-:R-:W-:Y:S01]  /*a3f0*/  ISETP.GT.U32.AND P3, PT, R29, R16, PT ;  /* 0x000000101d00720c */ /* 0x010fe20003f64070 */
[--C-:B------:R-:W-:Y:S02]  /*a400*/  @!P1 IMAD.IADD R3, R3, 0x1, -R29.reuse ;  /* 0x0000000103039824 */ /* 0x100fe400078e0a1d */
[----:B------:R-:W-:-:S04]  /*a410*/  @!P4 IMAD.IADD R18, R18, 0x1, -R29 ;  /* 0x000000011212c824 */ /* 0x000fc800078e0a1d */
[--C-:B------:R-:W-:Y:S01]  /*a420*/  @!P2 IMAD.IADD R20, R20, 0x1, -R29.reuse ;  /* 0x000000011414a824 */ /* 0x100fe200078e0a1d */
[C---:B------:R-:W-:Y:S02]  /*a430*/  ISETP.GT.U32.AND P2, PT, R29.reuse, R4, PT ;  /* 0x000000041d00720c */ /* 0x040fe40003f44070 */
[C---:B------:R-:W-:Y:S02]  /*a440*/  ISETP.GT.U32.AND P4, PT, R29.reuse, R15, PT ;  /* 0x0000000f1d00720c */ /* 0x040fe40003f84070 */
[----:B------:R-:W-:Y:S01]  /*a450*/  ISETP.GT.U32.AND P0, PT, R29, R12, PT ;  /* 0x0000000c1d00720c */ /* 0x000fe20003f04070 */
[----:B------:R0:W-:Y:S01]  /*a460*/  STL [R1+0x324], R3 ;  /* 0x0003240301007387 */ /* 0x0001e20000100800 */
[--C-:B------:R-:W-:Y:S01]  /*a470*/  @!P5 IMAD.IADD R17, R17, 0x1, -R29.reuse ;  /* 0x000000011111d824 */ /* 0x100fe200078e0a1d */
[----:B------:R-:W-:Y:S01]  /*a480*/  ISETP.GT.U32.AND P5, PT, R29, R14, PT ;  /* 0x0000000e1d00720c */ /* 0x000fe20003fa4070 */
[--C-:B------:R-:W-:Y:S01]  /*a490*/  @!P6 IMAD.IADD R8, R8, 0x1, -R29.reuse ;  /* 0x000000010808e824 */ /* 0x100fe200078e0a1d */
[----:B0-----:R-:W4:Y:S04]  /*a4a0*/  LDL.LU R3, [R1+0x2d4] ;  /* 0x0002d40001037983 */ /* 0x001f280000300800 */
[----:B------:R-:W-:-:S02]  /*a4b0*/  @!P2 IMAD.IADD R4, R4, 0x1, -R29 ;  /* 0x000000010404a824 */ /* 0x000fc400078e0a1d */
[--C-:B------:R-:W-:Y:S02]  /*a4c0*/  @!P3 IMAD.IADD R16, R16, 0x1, -R29.reuse ;  /* 0x000000011010b824 */ /* 0x100fe400078e0a1d */
[--C-:B------:R-:W-:Y:S02]  /*a4d0*/  @!P4 IMAD.IADD R15, R15, 0x1, -R29.reuse ;  /* 0x000000010f0fc824 */ /* 0x100fe400078e0a1d */
[--C-:B------:R-:W-:Y:S01]  /*a4e0*/  @!P0 IMAD.IADD R12, R12, 0x1, -R29.reuse ;  /* 0x000000010c0c8824 */ /* 0x100fe200078e0a1d */
[C---:B------:R-:W-:Y:S01]  /*a4f0*/  ISETP.GT.U32.AND P0, PT, R29.reuse, R13, PT ;  /* 0x0000000d1d00720c */ /* 0x040fe20003f04070 */
[--C-:B------:R-:W-:Y:S01]  /*a500*/  @!P5 IMAD.IADD R14, R14, 0x1, -R29.reuse ;  /* 0x000000010e0ed824 */ /* 0x100fe200078e0a1d */
[----:B------:R-:W-:Y:S01]  /*a510*/  ISETP.GT.U32.AND P1, PT, R29, R11, PT ;  /* 0x0000000b1d00720c */ /* 0x000fe20003f24070 */
[----:B------:R-:W-:Y:S04]  /*a520*/  STL [R1+0x328], R20 ;  /* 0x0003281401007387 */ /* 0x000fe80000100800 */
[----:B------:R0:W-:Y:S04]  /*a530*/  STL [R1+0x304], R19 ;  /* 0x0003041301007387 */ /* 0x0001e80000100800 */
[----:B------:R1:W-:Y:S02]  /*a540*/  STL [R1+0x318], R18 ;  /* 0x0003181201007387 */ /* 0x0003e40000100800 */
[----:B------:R-:W-:-:S02]  /*a550*/  @!P0 IMAD.IADD R13, R13, 0x1, -R29 ;  /* 0x000000010d0d8824 */ /* 0x000fc400078e0a1d */
[----:B------:R-:W-:Y:S01]  /*a560*/  @!P1 IMAD.IADD R11, R11, 0x1, -R29 ;  /* 0x000000010b0b9824 */ /* 0x000fe200078e0a1d */
[----:B------:R-:W-:Y:S04]  /*a570*/  STL [R1+0x30c], R17 ;  /* 0x00030c1101007387 */ /* 0x000fe80000100800 */
[----:B------:R1:W-:Y:S04]  /*a580*/  STL [R1+0x310], R12 ;  /* 0x0003100c01007387 */ /* 0x0003e80000100800 */
[----:B0-----:R-:W4:Y:S04]  /*a590*/  LDL.LU R19, [R1+0x2d8] ;  /* 0x0002d80001137983 */ /* 0x001f280000300800 */
[----:B------:R0:W-:Y:S04]  /*a5a0*/  STL [R1+0x314], R11 ;  /* 0x0003140b01007387 */ /* 0x0001e80000100800 */
[----:B-1----:R-:W4:Y:S04]  /*a5b0*/  LDL.LU R18, [R1+0x2b4] ;  /* 0x0002b40001127983 */ /* 0x002f280000300800 */
[----:B------:R-:W4:Y:S04]  /*a5c0*/  LDL.LU R12, [R1+0x2c8] ;  /* 0x0002c800010c7983 */ /* 0x000f280000300800 */
[----:B------:R1:W-:Y:S04]  /*a5d0*/  STL [R1+0x308], R8 ;  /* 0x0003080801007387 */ /* 0x0003e80000100800 */
[----:B0-----:R-:W4:Y:S04]  /*a5e0*/  LDL.LU R11, [R1+0x2bc] ;  /* 0x0002bc00010b7983 */ /* 0x001f280000300800 */
[----:B-1----:R-:W4:Y:S01]  /*a5f0*/  LDL.LU R8, [R1+0x2c0] ;  /* 0x0002c00001087983 */ /* 0x002f220000300800 */
[----:B---3--:R-:W-:-:S13]  /*a600*/  ISETP.GT.U32.AND P6, PT, R29, R21, PT ;  /* 0x000000151d00720c */ /* 0x008fda0003fc4070 */
[----:B------:R-:W-:Y:S01]  /*a610*/  @!P6 IMAD.IADD R21, R21, 0x1, -R29 ;  /* 0x000000011515e824 */ /* 0x000fe200078e0a1d */
[C---:B--2---:R-:W-:Y:S02]  /*a620*/  ISETP.GT.U32.AND P2, PT, R29.reuse, R10, PT ;  /* 0x0000000a1d00720c */ /* 0x044fe40003f44070 */
[C---:B------:R-:W-:Y:S02]  /*a630*/  ISETP.GT.U32.AND P3, PT, R29.reuse, R9, PT ;  /* 0x000000091d00720c */ /* 0x040fe40003f64070 */
[----:B------:R-:W-:-:S09]  /*a640*/  ISETP.GT.U32.AND P4, PT, R29, R7, PT ;  /* 0x000000071d00720c */ /* 0x000fd20003f84070 */
[--C-:B------:R-:W-:Y:S01]  /*a650*/  @!P2 IMAD.IADD R10, R10, 0x1, -R29.reuse ;  /* 0x000000010a0aa824 */ /* 0x100fe200078e0a1d */
[C---:B------:R-:W-:Y:S02]  /*a660*/  ISETP.GT.U32.AND P6, PT, R29.reuse, R4, PT ;  /* 0x000000041d00720c */ /* 0x040fe40003fc4070 */
[----:B------:R-:W-:Y:S01]  /*a670*/  ISETP.GT.U32.AND P5, PT, R29, R6, PT ;  /* 0x000000061d00720c */ /* 0x000fe20003fa4070 */
[--C-:B------:R-:W-:Y:S01]  /*a680*/  @!P3 IMAD.IADD R9, R9, 0x1, -R29.reuse ;  /* 0x000000010909b824 */ /* 0x100fe200078e0a1d */
[C---:B------:R-:W-:Y:S02]  /*a690*/  ISETP.GT.U32.AND P2, PT, R29.reuse, R16, PT ;  /* 0x000000101d00720c */ /* 0x040fe40003f44070 */
[----:B------:R-:W-:Y:S01]  /*a6a0*/  ISETP.GT.U32.AND P3, PT, R29, R15, PT ;  /* 0x0000000f1d00720c */ /* 0x000fe20003f64070 */
[----:B------:R-:W-:Y:S01]  /*a6b0*/  @!P4 IMAD.IADD R7, R7, 0x1, -R29 ;  /* 0x000000010707c824 */ /* 0x000fe200078e0a1d */
[----:B------:R-:W-:-:S05]  /*a6c0*/  ISETP.GT.U32.AND P4, PT, R29, R14, PT ;  /* 0x0000000e1d00720c */ /* 0x000fca0003f84070 */
[--C-:B------:R-:W-:Y:S02]  /*a6d0*/  @!P6 IMAD.IADD R4, R4, 0x1, -R29.reuse ;  /* 0x000000010404e824 */ /* 0x100fe400078e0a1d */
[--C-:B------:R-:W-:Y:S01]  /*a6e0*/  @!P5 IMAD.IADD R6, R6, 0x1, -R29.reuse ;  /* 0x000000010606d824 */ /* 0x100fe200078e0a1d */
[----:B------:R-:W-:Y:S01]  /*a6f0*/  ISETP.GT.U32.AND P5, PT, R29, R13, PT ;  /* 0x0000000d1d00720c */ /* 0x000fe20003fa4070 */
[--C-:B------:R-:W-:Y:S01]  /*a700*/  @!P2 IMAD.IADD R16, R16, 0x1, -R29.reuse ;  /* 0x000000011010a824 */ /* 0x100fe200078e0a1d */
[----:B------:R0:W-:Y:S01]  /*a710*/  STL [R1+0x2f4], R4 ;  /* 0x0002f40401007387 */ /* 0x0001e20000100800 */
[--C-:B------:R-:W-:Y:S02]  /*a720*/  @!P3 IMAD.IADD R15, R15, 0x1, -R29.reuse ;  /* 0x000000010f0fb824 */ /* 0x100fe400078e0a1d */
[--C-:B------:R-:W-:Y:S01]  /*a730*/  @!P4 IMAD.IADD R14, R14, 0x1, -R29.reuse ;  /* 0x000000010e0ec824 */ /* 0x100fe200078e0a1d */
[----:B0-----:R-:W2:Y:S07]  /*a740*/  LDL.LU R4, [R1+0x2c4] ;  /* 0x0002c40001047983 */ /* 0x001eae0000300800 */
[----:B------:R-:W-:Y:S01]  /*a750*/  @!P5 IMAD.IADD R13, R13, 0x1, -R29 ;  /* 0x000000010d0dd824 */ /* 0x000fe200078e0a1d */
[----:B------:R0:W-:Y:S04]  /*a760*/  STL [R1+0x2f8], R16 ;  /* 0x0002f81001007387 */ /* 0x0001e80000100800 */
[----:B------:R-:W3:Y:S04]  /*a770*/  LDL.LU R20, [R1+0x2b8] ;  /* 0x0002b80001147983 */ /* 0x000ee80000300800 */
[----:B------:R1:W-:Y:S04]  /*a780*/  STL [R1+0x2fc], R15 ;  /* 0x0002fc0f01007387 */ /* 0x0003e80000100800 */
[----:B------:R1:W-:Y:S04]  /*a790*/  STL [R1+0x300], R14 ;  /* 0x0003000e01007387 */ /* 0x0003e80000100800 */
[----:B------:R-:W2:Y:S04]  /*a7a0*/  LDL.LU R17, [R1+0x2a4] ;  /* 0x0002a40001117983 */ /* 0x000ea80000300800 */
[----:B0-----:R-:W2:Y:S04]  /*a7b0*/  LDL.LU R16, [R1+0x2a8] ;  /* 0x0002a80001107983 */ /* 0x001ea80000300800 */
[----:B------:R0:W-:Y:S04]  /*a7c0*/  STL [R1+0x2dc], R13 ;  /* 0x0002dc0d01007387 */ /* 0x0001e80000100800 */
[----:B-1----:R-:W2:Y:S04]  /*a7d0*/  LDL.LU R15, [R1+0x2ac] ;  /* 0x0002ac00010f7983 */ /* 0x002ea80000300800 */
[----:B------:R-:W2:Y:S04]  /*a7e0*/  LDL.LU R14, [R1+0x2b0] ;  /* 0x0002b000010e7983 */ /* 0x000ea80000300800 */
[----:B0-----:R-:W2:Y:S01]  /*a7f0*/  LDL.LU R13, [R1+0x28c] ;  /* 0x00028c00010d7983 */ /* 0x001ea20000300800 */
[----:B------:R-:W-:-:S02]  /*a800*/  ISETP.GT.U32.AND P1, PT, R29, R2, PT ;  /* 0x000000021d00720c */ /* 0x000fc40003f24070 */
[----:B------:R-:W-:-:S11]  /*a810*/  ISETP.GT.U32.AND P0, PT, R29, R5, PT ;  /* 0x000000051d00720c */ /* 0x000fd60003f04070 */
[--C-:B------:R-:W-:Y:S01]  /*a820*/  @!P1 IMAD.IADD R2, R2, 0x1, -R29.reuse ;  /* 0x0000000102029824 */ /* 0x100fe200078e0a1d */
[----:B----4-:R-:W-:Y:S01]  /*a830*/  ISETP.GT.U32.AND P1, PT, R29, R3, PT ;  /* 0x000000031d00720c */ /* 0x010fe20003f24070 */
[----:B------:R-:W-:Y:S01]  /*a840*/  @!P0 IMAD.IADD R5, R5, 0x1, -R29 ;  /* 0x0000000105058824 */ /* 0x000fe200078e0a1d */
[C---:B------:R-:W-:Y:S02]  /*a850*/  ISETP.GT.U32.AND P2, PT, R29.reuse, R10, PT ;  /* 0x0000000a1d00720c */ /* 0x040fe40003f44070 */
[C---:B------:R-:W-:Y:S02]  /*a860*/  ISETP.GT.U32.AND P0, PT, R29.reuse, R2, PT ;  /* 0x000000021d00720c */ /* 0x040fe40003f04070 */
[----:B------:R-:W-:-:S07]  /*a870*/  ISETP.GT.U32.AND P3, PT, R29, R9, PT ;  /* 0x000000091d00720c */ /* 0x000fce0003f64070 */
[--C-:B------:R-:W-:Y:S01]  /*a880*/  @!P1 IMAD.IADD R3, R3, 0x1, -R29.reuse ;  /* 0x0000000103039824 */ /* 0x100fe200078e0a1d */
[C---:B------:R-:W-:Y:S01]  /*a890*/  ISETP.GT.U32.AND P1, PT, R29.reuse, R21, PT ;  /* 0x000000151d00720c */ /* 0x040fe20003f24070 */
[--C-:B------:R-:W-:Y:S01]  /*a8a0*/  @!P2 IMAD.IADD R10, R10, 0x1, -R29.reuse ;  /* 0x000000010a0aa824 */ /* 0x100fe200078e0a1d */
[C---:B------:R-:W-:Y:S02]  /*a8b0*/  ISETP.GT.U32.AND P4, PT, R29.reuse, R7, PT ;  /* 0x000000071d00720c */ /* 0x040fe40003f84070 */
[C---:B------:R-:W-:Y:S01]  /*a8c0*/  ISETP.GT.U32.AND P6, PT, R29.reuse, R3, PT ;  /* 0x000000031d00720c */ /* 0x040fe20003fc4070 */
[--C-:B------:R-:W-:Y:S01]  /*a8d0*/  @!P0 IMAD.IADD R2, R2, 0x1, -R29.reuse ;  /* 0x0000000102028824 */ /* 0x100fe200078e0a1d */
[----:B------:R-:W-:Y:S01]  /*a8e0*/  ISETP.GT.U32.AND P2, PT, R29, R18, PT ;  /* 0x000000121d00720c */ /* 0x000fe20003f44070 */
[----:B------:R-:W-:-:S06]  /*a8f0*/  @!P3 IMAD.IADD R9, R9, 0x1, -R29 ;  /* 0x000000010909b824 */ /* 0x000fcc00078e0a1d */
[--C-:B------:R-:W-:Y:S01]  /*a900*/  @!P1 IMAD.IADD R21, R21, 0x1, -R29.reuse ;  /* 0x0000000115159824 */ /* 0x100fe200078e0a1d */
[C---:B------:R-:W-:Y:S02]  /*a910*/  ISETP.GT.U32.AND P1, PT, R29.reuse, R19, PT ;  /* 0x000000131d00720c */ /* 0x040fe40003f24070 */
[C---:B------:R-:W-:Y:S01]  /*a920*/  ISETP.GT.U32.AND P3, PT, R29.reuse, R12, PT ;  /* 0x0000000c1d00720c */ /* 0x040fe20003f64070 */
[----:B------:R0:W-:Y:S01]  /*a930*/  STL [R1+0x2f0], R2 ;  /* 0x0002f00201007387 */ /* 0x0001e20000100800 */
[----:B------:R-:W-:Y:S01]  /*a940*/  ISETP.GT.U32.AND P5, PT, R29, R6, PT ;  /* 0x000000061d00720c */ /* 0x000fe20003fa4070 */
[--C-:B------:R-:W-:Y:S02]  /*a950*/  @!P6 IMAD.IADD R3, R3, 0x1, -R29.reuse ;  /* 0x000000010303e824 */ /* 0x100fe400078e0a1d */
[--C-:B------:R-:W-:Y:S01]  /*a960*/  @!P4 IMAD.IADD R7, R7, 0x1, -R29.reuse ;  /* 0x000000010707c824 */ /* 0x100fe200078e0a1d */
[----:B0-----:R-:W4:Y:S05]  /*a970*/  LDL.LU R2, [R1+0x2a0] ;  /* 0x0002a00001027983 */ /* 0x001f2a0000300800 */
[--C-:B------:R-:W-:Y:S01]  /*a980*/  @!P1 IMAD.IADD R19, R19, 0x1, -R29.reuse ;  /* 0x0000000113139824 */ /* 0x100fe200078e0a1d */
[C---:B------:R-:W-:Y:S01]  /*a990*/  ISETP.GT.U32.AND P4, PT, R29.reuse, R11, PT ;  /* 0x0000000b1d00720c */ /* 0x040fe20003f84070 */
[--C-:B------:R-:W-:Y:S01]  /*a9a0*/  @!P2 IMAD.IADD R18, R18, 0x1, -R29.reuse ;  /* 0x000000011212a824 */ /* 0x100fe200078e0a1d */
[----:B------:R-:W-:Y:S01]  /*a9b0*/  ISETP.GT.U32.AND P0, PT, R29, R5, PT ;  /* 0x000000051d00720c */ /* 0x000fe20003f04070 */
[----:B------:R-:W-:-:S02]  /*a9c0*/  @!P3 IMAD.IADD R12, R12, 0x1, -R29 ;  /* 0x000000010c0cb824 */ /* 0x000fc400078e0a1d */
[--C-:B------:R-:W-:Y:S01]  /*a9d0*/  @!P5 IMAD.IADD R6, R6, 0x1, -R29.reuse ;  /* 0x000000010606d824 */ /* 0x100fe200078e0a1d */
[----:B------:R-:W-:Y:S01]  /*a9e0*/  ISETP.GT.U32.AND P5, PT, R29, R8, PT ;  /* 0x000000081d00720c */ /* 0x000fe20003fa4070 */
[----:B------:R-:W-:Y:S04]  /*a9f0*/  STL [R1+0x2e4], R21 ;  /* 0x0002e41501007387 */ /* 0x000fe80000100800 */
[----:B------:R-:W-:Y:S02]  /*aa00*/  STL [R1+0x2e8], R10 ;  /* 0x0002e80a01007387 */ /* 0x000fe40000100800 */
[--C-:B------:R-:W-:Y:S02]  /*aa10*/  @!P4 IMAD.IADD R11, R11, 0x1, -R29.reuse ;  /* 0x000000010b0bc824 */ /* 0x100fe400078e0a1d */
[--C-:B------:R-:W-:Y:S01]  /*aa20*/  @!P0 IMAD.IADD R5, R5, 0x1, -R29.reuse ;  /* 0x0000000105058824 */ /* 0x100fe200078e0a1d */
[----:B------:R-:W-:Y:S04]  /*aa30*/  STL [R1+0x2ec], R9 ;  /* 0x0002ec0901007387 */ /* 0x000fe80000100800 */
[----:B------:R-:W-:Y:S04]  /*aa40*/  STL [R1+0x2e0], R7 ;  /* 0x0002e00701007387 */ /* 0x000fe80000100800 */
[----:B------:R-:W-:Y:S04]  /*aa50*/  STL [R1+0x2cc], R6 ;  /* 0x0002cc0601007387 */ /* 0x000fe80000100800 */
[----:B------:R0:W-:Y:S04]  /*aa60*/  STL [R1+0x2d4], R3 ;  /* 0x0002d40301007387 */ /* 0x0001e80000100800 */
[----:B------:R1:W-:Y:S01]  /*aa70*/  STL [R1+0x2d0], R5 ;  /* 0x0002d00501007387 */ /* 0x0003e20000100800 */
[----:B------:R-:W-:-:S03]  /*aa80*/  @!P5 IMAD.IADD R8, R8, 0x1, -R29 ;  /* 0x000000010808d824 */ /* 0x000fc600078e0a1d */
[----:B0-----:R-:W4:Y:S04]  /*aa90*/  LDL R3, [R1+0xf20] ;  /* 0x000f200001037983 */ /* 0x001f280000100800 */
[----:B------:R-:W4:Y:S04]  /*aaa0*/  LDL.LU R10, [R1+0x294] ;  /* 0x00029400010a7983 */ /* 0x000f280000300800 */
[----:B------:R-:W4:Y:S04]  /*aab0*/  LDL.LU R9, [R1+0x298] ;  /* 0x0002980001097983 */ /* 0x000f280000300800 */
[----:B------:R-:W4:Y:S04]  /*aac0*/  LDL.LU R7, [R1+0x29c] ;  /* 0x00029c0001077983 */ /* 0x000f280000300800 */
[----:B------:R-:W4:Y:S04]  /*aad0*/  LDL.LU R6, [R1+0x290] ;  /* 0x0002900001067983 */ /* 0x000f280000300800 */
[----:B-1----:R-:W4:Y:S01]  /*aae0*/  LDL.LU R5, [R1+0x27c] ;  /* 0x00027c0001057983 */ /* 0x002f220000300800 */
[----:B---3--:R-:W-:-:S02]  /*aaf0*/  ISETP.GT.U32.AND P6, PT, R29, R20, PT ;  /* 0x000000141d00720c */ /* 0x008fc40003fc4070 */
[C---:B--2---:R-:W-:Y:S02]  /*ab00*/  ISETP.GT.U32.AND P1, PT, R29.reuse, R17, PT ;  /* 0x000000111d00720c */ /* 0x044fe40003f24070 */
[----:B------:R-:W-:-:S09]  /*ab10*/  ISETP.GT.U32.AND P2, PT, R29, R16, PT ;  /* 0x000000101d00720c */ /* 0x000fd20003f44070 */
[--C-:B------:R-:W-:Y:S01]  /*ab20*/  @!P6 IMAD.IADD R20, R20, 0x1, -R29.reuse ;  /* 0x000000011414e824 */ /* 0x100fe200078e0a1d */
[----:B------:R-:W-:Y:S01]  /*ab30*/  ISETP.GT.U32.AND P3, PT, R29, R15, PT ;  /* 0x0000000f1d00720c */ /* 0x000fe20003f64070 */
[--C-:B------:R-:W-:Y:S01]  /*ab40*/  @!P1 IMAD.IADD R17, R17, 0x1, -R29.reuse ;  /* 0x0000000111119824 */ /* 0x100fe200078e0a1d */
[C---:B------:R-:W-:Y:S02]  /*ab50*/  ISETP.GT.U32.AND P6, PT, R29.reuse, R19, PT ;  /* 0x000000131d00720c */ /* 0x040fe40003fc4070 */
[C---:B------:R-:W-:Y:S01]  /*ab60*/  ISETP.GT.U32.AND P1, PT, R29.reuse, R18, PT ;  /* 0x000000121d00720c */ /* 0x040fe20003f24070 */
[----:B------:R-:W-:Y:S01]  /*ab70*/  @!P2 IMAD.IADD R16, R16, 0x1, -R29 ;  /* 0x000000011010a824 */ /* 0x000fe200078e0a1d */
[C---:B------:R-:W-:Y:S02]  /*ab80*/  ISETP.GT.U32.AND P4, PT, R29.reuse, R14, PT ;  /* 0x0000000e1d00720c */ /* 0x040fe40003f84070 */
[----:B------:R-:W-:-:S05]  /*ab90*/  ISETP.GT.U32.AND P2, PT, R29, R12, PT ;  /* 0x0000000c1d00720c */ /* 0x000fca0003f44070 */
[--C-:B------:R-:W-:Y:S01]  /*aba0*/  @!P3 IMAD.IADD R15, R15, 0x1, -R29.reuse ;  /* 0x000000010f0fb824 */ /* 0x100fe200078e0a1d */
[----:B------:R-:W-:Y:S01]  /*abb0*/  ISETP.GT.U32.AND P3, PT, R29, R11, PT ;  /* 0x0000000b1d00720c */ /* 0x000fe20003f64070 */
[--C-:B------:R-:W-:Y:S01]  /*abc0*/  @!P6 IMAD.IADD R19, R19, 0x1, -R29.reuse ;  /* 0x000000011313e824 */ /* 0x100fe200078e0a1d */
[C---:B------:R-:W-:Y:S01]  /*abd0*/  ISETP.GT.U32.AND P0, PT, R29.reuse, R4, PT ;  /* 0x000000041d00720c */ /* 0x040fe20003f04070 */
[--C-:B------:R-:W-:Y:S01]  /*abe0*/  @!P1 IMAD.IADD R18, R18, 0x1, -R29.reuse ;  /* 0x0000000112129824 */ /* 0x100fe200078e0a1d */
[C---:B------:R-:W-:Y:S01]  /*abf0*/  ISETP.GT.U32.AND P5, PT, R29.reuse, R13, PT ;  /* 0x0000000d1d00720c */ /* 0x040fe20003fa4070 */
[--C-:B------:R-:W-:Y:S01]  /*ac00*/  @!P4 IMAD.IADD R14, R14, 0x1, -R29.reuse ;  /* 0x000000010e0ec824 */ /* 0x100fe200078e0a1d */
[----:B------:R-:W-:Y:S01]  /*ac10*/  ISETP.GT.U32.AND P4, PT, R29, R8, PT ;  /* 0x000000081d00720c */ /* 0x000fe20003f84070 */
[--C-:B------:R-:W-:Y:S01]  /*ac20*/  @!P2 IMAD.IADD R12, R12, 0x1, -R29.reuse ;  /* 0x000000010c0ca824 */ /* 0x100fe200078e0a1d */
[----:B------:R0:W-:Y:S04]  /*ac30*/  STL [R1+0x2d8], R19 ;  /* 0x0002d81301007387 */ /* 0x0001e80000100800 */
[----:B------:R1:W-:Y:S01]  /*ac40*/  STL [R1+0x2b4], R18 ;  /* 0x0002b41201007387 */ /* 0x0003e20000100800 */
[----:B------:R-:W-:-:S03]  /*ac50*/  @!P3 IMAD.IADD R11, R11, 0x1, -R29 ;  /* 0x000000010b0bb824 */ /* 0x000fc600078e0a1d */
[----:B0-----:R-:W2:Y:S04]  /*ac60*/  LDL.LU R19, [R1+0x284] ;  /* 0x0002840001137983 */ /* 0x001ea80000300800 */
[----:B------:R0:W-:Y:S01]  /*ac70*/  STL [R1+0x2c8], R12 ;  /* 0x0002c80c01007387 */ /* 0x0001e20000100800 */
[----:B------:R-:W-:-:S03]  /*ac80*/  @!P0 IMAD.IADD R4, R4, 0x1, -R29 ;  /* 0x0000000104048824 */ /* 0x000fc600078e0a1d */
[----:B-1----:R-:W3:Y:S04]  /*ac90*/  LDL.LU R18, [R1+0x288] ;  /* 0x0002880001127983 */ /* 0x002ee80000300800 */
[----:B------:R1:W-:Y:S04]  /*aca0*/  STL [R1+0x2bc], R11 ;  /* 0x0002bc0b01007387 */ /* 0x0003e80000100800 */
[----:B0-----:R-:W3:Y:S01]  /*acb0*/  LDL.LU R12, [R1+0x264] ;  /* 0x00026400010c7983 */ /* 0x001ee20000300800 */
[----:B------:R-:W-:-:S03]  /*acc0*/  @!P5 IMAD.IADD R13, R13, 0x1, -R29 ;  /* 0x000000010d0dd824 */ /* 0x000fc600078e0a1d */
[----:B-1----:R-:W3:Y:S01]  /*acd0*/  LDL.LU R11, [R1+0x278] ;  /* 0x00027800010b7983 */ /* 0x002ee20000300800 */
[----:B------:R-:W-:Y:S01]  /*ace0*/  @!P4 IMAD.IADD R8, R8, 0x1, -R29 ;  /* 0x000000010808c824 */ /* 0x000fe200078e0a1d */
[----:B------:R-:W-:-:S04]  /*acf0*/  ISETP.GT.U32.AND P5, PT, R29, R4, PT ;  /* 0x000000041d00720c */ /* 0x000fc80003fa4070 */
[----:B------:R0:W-:Y:S04]  /*ad00*/  STL [R1+0x2c0], R8 ;  /* 0x0002c00801007387 */ /* 0x0001e80000100800 */
[----:B0-----:R-:W3:Y:S05]  /*ad10*/  LDL.LU R8, [R1+0x26c] ;  /* 0x00026c0001087983 */ /* 0x001eea0000300800 */
[----:B------:R-:W-:-:S05]  /*ad20*/  @!P5 IMAD.IADD R4, R4, 0x1, -R29 ;  /* 0x000000010404d824 */ /* 0x000fca00078e0a1d */
[----:B------:R0:W-:Y:S04]  /*ad30*/  STL [R1+0x2c4], R4 ;  /* 0x0002c40401007387 */ /* 0x0001e80000100800 */
[----:B0-----:R-:W3:Y:S01]  /*ad40*/  LDL.LU R4, [R1+0x270] ;  /* 0x0002700001047983 */ /* 0x001ee20000300800 */
[C---:B----4-:R-:W-:Y:S02]  /*ad50*/  ISETP.GT.U32.AND P0, PT, R29.reuse, R2, PT ;  /* 0x000000021d00720c */ /* 0x050fe40003f04070 */
[C---:B------:R-:W-:Y:S02]  /*ad60*/  ISETP.GT.U32.AND P1, PT, R29.reuse, R17, PT ;  /* 0x000000111d00720c */ /* 0x040fe40003f24070 */
[----:B------:R-:W-:-:S09]  /*ad70*/  ISETP.GT.U32.AND P2, PT, R29, R16, PT ;  /* 0x000000101d00720c */ /* 0x000fd20003f44070 */
[--C-:B------:R-:W-:Y:S01]  /*ad80*/  @!P0 IMAD.IADD R2, R2, 0x1, -R29.reuse ;  /* 0x0000000102028824 */ /* 0x100fe200078e0a1d */
[C---:B------:R-:W-:Y:S01]  /*ad90*/  ISETP.GT.U32.AND P0, PT, R29.reuse, R20, PT ;  /* 0x000000141d00720c */ /* 0x040fe20003f04070 */
[----:B------:R-:W-:Y:S01]  /*ada0*/  IMAD.HI.U32 R24, R0, R23, RZ ;  /* 0x0000001700187227 */ /* 0x000fe200078e00ff */
[C---:B------:R-:W-:Y:S02]  /*adb0*/  ISETP.GT.U32.AND P3, PT, R29.reuse, R15, PT ;  /* 0x0000000f1d00720c */ /* 0x040fe40003f64070 */
[----:B------:R-:W-:Y:S01]  /*adc0*/  ISETP.GT.U32.AND P6, PT, R29, R2, PT ;  /* 0x000000021d00720c */ /* 0x000fe20003fc4070 */
[--C-:B------:R-:W-:Y:S02]  /*add0*/  @!P1 IMAD.IADD R17, R17, 0x1, -R29.reuse ;  /* 0x0000000111119824 */ /* 0x100fe400078e0a1d */
[----:B------:R-:W-:Y:S02]  /*ade0*/  IMAD.MOV R24, RZ, RZ, -R24 ;  /* 0x000000ffff187224 */ /* 0x000fe400078e0a18 */
[----:B------:R-:W-:-:S04]  /*adf0*/  @!P2 IMAD.IADD R16, R16, 0x1, -R29 ;  /* 0x000000011010a824 */ /* 0x000fc800078e0a1d */
[----:B------:R-:W-:Y:S01]  /*ae00*/  @!P0 IMAD.IADD R20, R20, 0x1, -R29 ;  /* 0x0000000114148824 */ /* 0x000fe200078e0a1d */
[C---:B------:R-:W-:Y:S02]  /*ae10*/  ISETP.GT.U32.AND P0, PT, R29.reuse, R10, PT ;  /* 0x0000000a1d00720c */ /* 0x040fe40003f04070 */
[C---:B------:R-:W-:Y:S02]  /*ae20*/  ISETP.GT.U32.AND P1, PT, R29.reuse, R9, PT ;  /* 0x000000091d00720c */ /* 0x040fe40003f24070 */
[C---:B------:R-:W-:Y:S01]  /*ae30*/  ISETP.GT.U32.AND P2, PT, R29.reuse, R7, PT ;  /* 0x000000071d00720c */ /* 0x040fe20003f44070 */
[C---:B------:R-:W-:Y:S01]  /*ae40*/  IMAD R23, R29.reuse, R24, R23 ;  /* 0x000000181d177224 */ /* 0x040fe200078e0217 */
[----:B------:R-:W-:Y:S02]  /*ae50*/  IABS R24, R3 ;  /* 0x0000000300187213 */ /* 0x000fe40000000000 */
[----:B------:R-:W4:Y:S01]  /*ae60*/  LDL.LU R3, [R1+0x274] ;  /* 0x0002740001037983 */ /* 0x000f220000300800 */
[----:B------:R-:W-:Y:S01]  /*ae70*/  ISETP.GT.U32.AND P4, PT, R29, R14, PT ;  /* 0x0000000e1d00720c */ /* 0x000fe20003f84070 */
[----:B------:R-:W-:-:S02]  /*ae80*/  @!P6 IMAD.IADD R2, R2, 0x1, -R29 ;  /* 0x000000010202e824 */ /* 0x000fc400078e0a1d */
[--C-:B------:R-:W-:Y:S01]  /*ae90*/  @!P3 IMAD.IADD R15, R15, 0x1, -R29.reuse ;  /* 0x000000010f0fb824 */ /* 0x100fe200078e0a1d */
[----:B------:R-:W-:Y:S01]  /*aea0*/  ISETP.GT.U32.AND P3, PT, R29, R6, PT ;  /* 0x000000061d00720c */ /* 0x000fe20003f64070 */
[--C-:B------:R-:W-:Y:S02]  /*aeb0*/  @!P0 IMAD.IADD R10, R10, 0x1, -R29.reuse ;  /* 0x000000010a0a8824 */ /* 0x100fe400078e0a1d */
[--C-:B------:R-:W-:Y:S01]  /*aec0*/  @!P1 IMAD.IADD R9, R9, 0x1, -R29.reuse ;  /* 0x0000000109099824 */ /* 0x100fe200078e0a1d */
[----:B------:R-:W-:Y:S01]  /*aed0*/  ISETP.GT.U32.AND P5, PT, R29, R13, PT ;  /* 0x0000000d1d00720c */ /* 0x000fe20003fa4070 */
[----:B------:R-:W-:-:S04]  /*aee0*/  @!P2 IMAD.IADD R7, R7, 0x1, -R29 ;  /* 0x000000010707a824 */ /* 0x000fc800078e0a1d */
[----:B------:R-:W-:Y:S01]  /*aef0*/  @!P4 IMAD.IADD R14, R14, 0x1, -R29 ;  /* 0x000000010e0ec824 */ /* 0x000fe200078e0a1d */
[----:B------:R-:W-:-:S03]  /*af00*/  ISETP.GT.U32.AND P4, PT, R29, R5, PT ;  /* 0x000000051d00720c */ /* 0x000fc60003f84070 */
[--C-:B------:R-:W-:Y:S01]  /*af10*/  @!P3 IMAD.IADD R6, R6, 0x1, -R29.reuse ;  /* 0x000000010606b824 */ /* 0x100fe200078e0a1d */
[----:B------:R-:W-:Y:S03]  /*af20*/  STL [R1+0x2b8], R20 ;  /* 0x0002b81401007387 */ /* 0x000fe60000100800 */
[--C-:B------:R-:W-:Y:S01]  /*af30*/  @!P5 IMAD.IADD R13, R13, 0x1, -R29.reuse ;  /* 0x000000010d0dd824 */ /* 0x100fe200078e0a1d */
[----:B------:R-:W-:Y:S04]  /*af40*/  STL [R1+0x2a4], R17 ;  /* 0x0002a41101007387 */ /* 0x000fe80000100800 */
[----:B------:R-:W-:Y:S04]  /*af50*/  STL [R1+0x2a8], R16 ;  /* 0x0002a81001007387 */ /* 0x000fe80000100800 */
[----:B------:R-:W-:Y:S01]  /*af60*/  STL [R1+0x2ac], R15 ;  /* 0x0002ac0f01007387 */ /* 0x000fe20000100800 */
[----:B------:R-:W-:-:S03]  /*af70*/  @!P4 IMAD.IADD R5, R5, 0x1, -R29 ;  /* 0x000000010505c824 */ /* 0x000fc600078e0a1d */
[----:B------:R-:W-:Y:S01]  /*af80*/  STL [R1+0x2b0], R14 ;  /* 0x0002b00e01007387 */ /* 0x000fe20000100800 */
[----:B------:R-:W-:-:S03]  /*af90*/  ISETP.GT.U32.AND P5, PT, R29, R25, PT ;  /* 0x000000191d00720c */ /* 0x000fc60003fa4070 */
[----:B------:R0:W-:Y:S04]  /*afa0*/  STL [R1+0x2a0], R2 ;  /* 0x0002a00201007387 */ /* 0x0001e80000100800 */
[----:B------:R-:W-:Y:S04]  /*afb0*/  STL [R1+0x28c], R13 ;  /* 0x00028c0d01007387 */ /* 0x000fe80000100800 */
[----:B0-----:R-:W4:Y:S04]  /*afc0*/  LDL.LU R2, [R1+0x268] ;  /* 0x0002680001027983 */ /* 0x001f280000300800 */
[----:B------:R-:W4:Y:S04]  /*afd0*/  LDL.LU R17, [R1+0x254] ;  /* 0x0002540001117983 */ /* 0x000f280000300800 */
[----:B------:R-:W4:Y:S04]  /*afe0*/  LDL.LU R16, [R1+0x258] ;  /* 0x0002580001107983 */ /* 0x000f280000300800 */
[----:B------:R-:W4:Y:S01]  /*aff0*/  LDL.LU R15, [R1+0x25c] ;  /* 0x00025c00010f7983 */ /* 0x000f220000300800 */
[----:B------:R-:W-:Y:S01]  /*b000*/  @!P5 IMAD.IADD R25, R25, 0x1, -R29 ;  /* 0x000000011919d824 */ /* 0x000fe200078e0a1d */
[----:B--2---:R-:W-:-:S02]  /*b010*/  ISETP.GT.U32.AND P6, PT, R29, R19, PT ;  /* 0x000000131d00720c */ /* 0x004fc40003fc4070 */
[C---:B---3--:R-:W-:Y:S02]  /*b020*/  ISETP.GT.U32.AND P0, PT, R29.reuse, R18, PT ;  /* 0x000000121d00720c */ /* 0x048fe40003f04070 */
[C---:B------:R-:W-:Y:S02]  /*b030*/  ISETP.GT.U32.AND P1, PT, R29.reuse, R12, PT ;  /* 0x0000000c1d00720c */ /* 0x040fe40003f24070 */
[----:B------:R-:W-:-:S07]  /*b040*/  ISETP.GT.U32.AND P2, PT, R29, R11, PT ;  /* 0x0000000b1d00720c */ /* 0x000fce0003f44070 */
[--C-:B------:R-:W-:Y:S01]  /*b050*/  @!P6 IMAD.IADD R19, R19, 0x1, -R29.reuse ;  /* 0x000000011313e824 */ /* 0x100fe200078e0a1d */
[C---:B------:R-:W-:Y:S01]  /*b060*/  ISETP.GT.U32.AND P6, PT, R29.reuse, R10, PT ;  /* 0x0000000a1d00720c */ /* 0x040fe20003fc4070 */
[--C-:B------:R-:W-:Y:S01]  /*b070*/  @!P0 IMAD.IADD R18, R18, 0x1, -R29.reuse ;  /* 0x0000000112128824 */ /* 0x100fe200078e0a1d */
[C---:B------:R-:W-:Y:S01]  /*b080*/  ISETP.GT.U32.AND P0, PT, R29.reuse, R9, PT ;  /* 0x000000091d00720c */ /* 0x040fe20003f04070 */
[--C-:B------:R-:W-:Y:S01]  /*b090*/  @!P1 IMAD.IADD R12, R12, 0x1, -R29.reuse ;  /* 0x000000010c0c9824 */ /* 0x100fe200078e0a1d */
[----:B------:R-:W-:Y:S01]  /*b0a0*/  ISETP.GT.U32.AND P1, PT, R29, R7, PT ;  /* 0x000000071d00720c */ /* 0x000fe20003f24070 */
[----:B------:R-:W-:Y:S01]  /*b0b0*/  @!P2 IMAD.IADD R11, R11, 0x1, -R29 ;  /* 0x000000010b0ba824 */ /* 0x000fe200078e0a1d */
[C---:B------:R-:W-:Y:S02]  /*b0c0*/  ISETP.GT.U32.AND P3, PT, R29.reuse, R8, PT ;  /* 0x000000081d00720c */ /* 0x040fe40003f64070 */
[----:B------:R-:W-:-:S05]  /*b0d0*/  ISETP.GT.U32.AND P2, PT, R29, R6, PT ;  /* 0x000000061d00720c */ /* 0x000fca0003f44070 */
[--C-:B------:R-:W-:Y:S02]  /*b0e0*/  @!P6 IMAD.IADD R10, R10, 0x1, -R29.reuse ;  /* 0x000000010a0ae824 */ /* 0x100fe400078e0a1d */
[--C-:B------:R-:W-:Y:S02]  /*b0f0*/  @!P0 IMAD.IADD R9, R9, 0x1, -R29.reuse ;  /* 0x0000000109098824 */ /* 0x100fe400078e0a1d */
[--C-:B------:R-:W-:Y:S01]  /*b100*/  @!P1 IMAD.IADD R7, R7, 0x1, -R29.reuse ;  /* 0x0000000107079824 */ /* 0x100fe200078e0a1d */
[----:B------:R0:W-:Y:S01]  /*b110*/  STL [R1+0x294], R10 ;  /* 0x0002940a01007387 */ /* 0x0001e20000100800 */
[--C-:B------:R-:W-:Y:S01]  /*b120*/  @!P3 IMAD.IADD R8, R8, 0x1, -R29.reuse ;  /* 0x000000010808b824 */ /* 0x100fe200078e0a1d */
[C---:B------:R-:W-:Y:S02]  /*b130*/  ISETP.GT.U32.AND P3, PT, R29.reuse, R5, PT ;  /* 0x000000051d00720c */ /* 0x040fe40003f64070 */
[C---:B------:R-:W-:Y:S01]  /*b140*/  ISETP.GT.U32.AND P4, PT, R29.reuse, R4, PT ;  /* 0x000000041d00720c */ /* 0x040fe20003f84070 */
[--C-:B------:R-:W-:Y:S01]  /*b150*/  @!P2 IMAD.IADD R6, R6, 0x1, -R29.reuse ;  /* 0x000000010606a824 */ /* 0x100fe200078e0a1d */
[----:B0-----:R-:W2:Y:S04]  /*b160*/  LDL.LU R10, [R1+0x260] ;  /* 0x00026000010a7983 */ /* 0x001ea80000300800 */
[----:B------:R-:W3:Y:S04]  /*b170*/  LDL.LU R21, [R1+0x23c] ;  /* 0x00023c0001157983 */ /* 0x000ee80000300800 */
[----:B------:R0:W-:Y:S04]  /*b180*/  STL [R1+0x298], R9 ;  /* 0x0002980901007387 */ /* 0x0001e80000100800 */
[----:B------:R-:W3:Y:S04]  /*b190*/  LDL.LU R20, [R1+0x250] ;  /* 0x0002500001147983 */ /* 0x000ee80000300800 */
[----:B------:R-:W-:Y:S04]  /*b1a0*/  STL [R1+0x29c], R7 ;  /* 0x00029c0701007387 */ /* 0x000fe80000100800 */
[----:B------:R-:W-:Y:S04]  /*b1b0*/  STL [R1+0x290], R6 ;  /* 0x0002900601007387 */ /* 0x000fe80000100800 */
[----:B------:R-:W3:Y:S01]  /*b1c0*/  LDL.LU R14, [R1+0x244] ;  /* 0x00024400010e7983 */ /* 0x000ee20000300800 */
[--C-:B------:R-:W-:Y:S01]  /*b1d0*/  @!P4 IMAD.IADD R4, R4, 0x1, -R29.reuse ;  /* 0x000000010404c824 */ /* 0x100fe200078e0a1d */
[----:B------:R-:W-:Y:S01]  /*b1e0*/  ISETP.GT.U32.AND P4, PT, R29, R25, PT ;  /* 0x000000191d00720c */ /* 0x000fe20003f84070 */
[--C-:B------:R-:W-:Y:S01]  /*b1f0*/  @!P3 IMAD.IADD R5, R5, 0x1, -R29.reuse ;  /* 0x000000010505b824 */ /* 0x100fe200078e0a1d */
[----:B------:R-:W3:Y:S04]  /*b200*/  LDL.LU R13, [R1+0x248] ;  /* 0x00024800010d7983 */ /* 0x000ee80000300800 */
[----:B------:R1:W-:Y:S04]  /*b210*/  STL [R1+0x27c], R5 ;  /* 0x00027c0501007387 */ /* 0x0003e80000100800 */
[----:B0-----:R-:W3:Y:S04]  /*b220*/  LDL.LU R9, [R1+0x24c] ;  /* 0x00024c0001097983 */ /* 0x001ee80000300800 */
[----:B-1----:R-:W3:Y:S01]  /*b230*/  LDL.LU R5, [R1+0x240] ;  /* 0x0002400001057983 */ /* 0x002ee20000300800 */
[----:B------:R-:W-:-:S03]  /*b240*/  @!P4 IMAD.IADD R25, R25, 0x1, -R29 ;  /* 0x000000011919c824 */ /* 0x000fc600078e0a1d */
[----:B------:R-:W3:Y:S04]  /*b250*/  LDL.LU R7, [R1+0x22c] ;  /* 0x00022c0001077983 */ /* 0x000ee80000300800 */
[----:B------:R-:W-:Y:S04]  /*b260*/  STL [R1+0x280], R25 ;  /* 0x0002801901007387 */ /* 0x000fe80000100800 */
[----:B------:R-:W3:Y:S01]  /*b270*/  LDL.LU R6, [R1+0x230] ;  /* 0x0002300001067983 */ /* 0x000ee20000300800 */
[C---:B----4-:R-:W-:Y:S02]  /*b280*/  ISETP.GT.U32.AND P5, PT, R29.reuse, R3, PT ;  /* 0x000000031d00720c */ /* 0x050fe40003fa4070 */
[----:B------:R-:W-:-:S11]  /*b290*/  ISETP.GT.U32.AND P0, PT, R29, R18, PT ;  /* 0x000000121d00720c */ /* 0x000fd60003f04070 */
[--C-:B------:R-:W-:Y:S01]  /*b2a0*/  @!P5 IMAD.IADD R3, R3, 0x1, -R29.reuse ;  /* 0x000000010303d824 */ /* 0x100fe200078e0a1d */
[C---:B------:R-:W-:Y:S02]  /*b2b0*/  ISETP.GT.U32.AND P5, PT, R29.reuse, R19, PT ;  /* 0x000000131d00720c */ /* 0x040fe40003fa4070 */
[C---:B------:R-:W-:Y:S02]  /*b2c0*/  ISETP.GT.U32.AND P1, PT, R29.reuse, R12, PT ;  /* 0x0000000c1d00720c */ /* 0x040fe40003f24070 */
[C---:B------:R-:W-:Y:S02]  /*b2d0*/  ISETP.GT.U32.AND P6, PT, R29.reuse, R3, PT ;  /* 0x000000031d00720c */ /* 0x040fe40003fc4070 */
[----:B------:R-:W-:Y:S01]  /*b2e0*/  ISETP.GT.U32.AND P2, PT, R29, R11, PT ;  /* 0x0000000b1d00720c */ /* 0x000fe20003f44070 */
[----:B------:R-:W-:-:S06]  /*b2f0*/  @!P0 IMAD.IADD R18, R18, 0x1, -R29 ;  /* 0x0000000112128824 */ /* 0x000fcc00078e0a1d */
[--C-:B------:R-:W-:Y:S01]  /*b300*/  @!P5 IMAD.IADD R19, R19, 0x1, -R29.reuse ;  /* 0x000000011313d824 */ /* 0x100fe200078e0a1d */
[C---:B------:R-:W-:Y:S02]  /*b310*/  ISETP.GT.U32.AND P5, PT, R29.reuse, R2, PT ;  /* 0x000000021d00720c */ /* 0x040fe40003fa4070 */
[C---:B------:R-:W-:Y:S01]  /*b320*/  ISETP.GT.U32.AND P0, PT, R29.reuse, R17, PT ;  /* 0x000000111d00720c */ /* 0x040fe20003f04070 */
[--C-:B------:R-:W-:Y:S01]  /*b330*/  @!P1 IMAD.IADD R12, R12, 0x1, -R29.reuse ;  /* 0x000000010c0c9824 */ /* 0x100fe200078e0a1d */
[----:B------:R-:W-:Y:S01]  /*b340*/  ISETP.GT.U32.AND P3, PT, R29, R8, PT ;  /* 0x000000081d00720c */ /* 0x000fe20003f64070 */
[--C-:B------:R-:W-:Y:S01]  /*b350*/  @!P6 IMAD.IADD R3, R3, 0x1, -R29.reuse ;  /* 0x000000010303e824 */ /* 0x100fe200078e0a1d */
[C---:B------:R-:W-:Y:S02]  /*b360*/  ISETP.GT.U32.AND P4, PT, R29.reuse, R4, PT ;  /* 0x000000041d00720c */ /* 0x040fe40003f84070 */
[----:B------:R-:W-:Y:S01]  /*b370*/  ISETP.GT.U32.AND P1, PT, R29, R16, PT ;  /* 0x000000101d00720c */ /* 0x000fe20003f24070 */
[----:B------:R-:W-:Y:S01]  /*b380*/  @!P2 IMAD.IADD R11, R11, 0x1, -R29 ;  /* 0x000000010b0ba824 */ /* 0x000fe200078e0a1d */
[----:B------:R-:W-:-:S03]  /*b390*/  ISETP.GT.U32.AND P2, PT, R29, R15, PT ;  /* 0x0000000f1d00720c */ /* 0x000fc60003f44070 */
[--C-:B------:R-:W-:Y:S02]  /*b3a0*/  @!P5 IMAD.IADD R2, R2, 0x1, -R29.reuse ;  /* 0x000000010202d824 */ /* 0x100fe400078e0a1d */
[--C-:B------:R-:W-:Y:S02]  /*b3b0*/  @!P0 IMAD.IADD R17, R17, 0x1, -R29.reuse ;  /* 0x0000000111118824 */ /* 0x100fe400078e0a1d */
[--C-:B------:R-:W-:Y:S02]  /*b3c0*/  @!P3 IMAD.IADD R8, R8, 0x1, -R29.reuse ;  /* 0x000000010808b824 */ /* 0x100fe400078e0a1d */
[--C-:B------:R-:W-:Y:S02]  /*b3d0*/  @!P4 IMAD.IADD R4, R4, 0x1, -R29.reuse ;  /* 0x000000010404c824 */ /* 0x100fe400078e0a1d */
[--C-:B------:R-:W-:Y:S01]  /*b3e0*/  @!P1 IMAD.IADD R16, R16, 0x1, -R29.reuse ;  /* 0x0000000110109824 */ /* 0x100fe200078e0a1d */
[----:B------:R-:W-:Y:S01]  /*b3f0*/  STL [R1+0x284], R19 ;  /* 0x0002841301007387 */ /* 0x000fe20000100800 */
[----:B------:R-:W-:-:S03]  /*b400*/  @!P2 IMAD.IADD R15, R15, 0x1, -R29 ;  /* 0x000000010f0fa824 */ /* 0x000fc600078e0a1d */
[----:B------:R-:W-:Y:S04]  /*b410*/  STL [R1+0x288], R18 ;  /* 0x0002881201007387 */ /* 0x000fe80000100800 */
[----:B------:R-:W-:Y:S04]  /*b420*/  STL [R1+0x264], R12 ;  /* 0x0002640c01007387 */ /* 0x000fe80000100800 */
[----:B------:R-:W-:Y:S04]  /*b430*/  STL [R1+0x278], R11 ;  /* 0x0002780b01007387 */ /* 0x000fe80000100800 */
[----:B------:R-:W-:Y:S04]  /*b440*/  STL [R1+0x26c], R8 ;  /* 0x00026c0801007387 */ /* 0x000fe80000100800 */
[----:B------:R0:W-:Y:S04]  /*b450*/  STL [R1+0x270], R4 ;  /* 0x0002700401007387 */ /* 0x0001e80000100800 */
[----:B0-----:R-:W4:Y:S04]  /*b460*/  LDL.LU R4, [R1+0x234] ;  /* 0x0002340001047983 */ /* 0x001f280000300800 */
[----:B------:R-:W4:Y:S04]  /*b470*/  LDL.LU R12, [R1+0x238] ;  /* 0x00023800010c7983 */ /* 0x000f280000300800 */
[----:B------:R-:W4:Y:S04]  /*b480*/  LDL.LU R11, [R1+0x214] ;  /* 0x00021400010b7983 */ /* 0x000f280000300800 */
[----:B------:R0:W-:Y:S04]  /*b490*/  STL [R1+0x274], R3 ;  /* 0x0002740301007387 */ /* 0x0001e80000100800 */
[----:B------:R-:W4:Y:S04]  /*b4a0*/  LDL.LU R8, [R1+0x228] ;  /* 0x0002280001087983 */ /* 0x000f280000300800 */
[----:B0-----:R-:W4:Y:S01]  /*b4b0*/  LDL.LU R3, [R1+0x21c] ;  /* 0x00021c0001037983 */ /* 0x001f220000300800 */
[----:B--2---:R-:W-:-:S02]  /*b4c0*/  ISETP.GT.U32.AND P3, PT, R29, R10, PT ;  /* 0x0000000a1d00720c */ /* 0x004fc40003f64070 */
[C---:B---3--:R-:W-:Y:S02]  /*b4d0*/  ISETP.GT.U32.AND P6, PT, R29.reuse, R20, PT ;  /* 0x000000141d00720c */ /* 0x048fe40003fc4070 */
[C---:B------:R-:W-:Y:S02]  /*b4e0*/  ISETP.GT.U32.AND P4, PT, R29.reuse, R21, PT ;  /* 0x000000151d00720c */ /* 0x040fe40003f84070 */
[C---:B------:R-:W-:Y:S02]  /*b4f0*/  ISETP.GT.U32.AND P5, PT, R29.reuse, R14, PT ;  /* 0x0000000e1d00720c */ /* 0x040fe40003fa4070 */
[----:B------:R-:W-:-:S07]  /*b500*/  ISETP.GT.U32.AND P0, PT, R29, R13, PT ;  /* 0x0000000d1d00720c */ /* 0x000fce0003f04070 */
[--C-:B------:R-:W-:Y:S01]  /*b510*/  @!P6 IMAD.IADD R20, R20, 0x1, -R29.reuse ;  /* 0x000000011414e824 */ /* 0x100fe200078e0a1d */
[C---:B------:R-:W-:Y:S02]  /*b520*/  ISETP.GT.U32.AND P6, PT, R29.reuse, R2, PT ;  /* 0x000000021d00720c */ /* 0x040fe40003fc4070 */
[C---:B------:R-:W-:Y:S01]  /*b530*/  ISETP.GT.U32.AND P1, PT, R29.reuse, R9, PT ;  /* 0x000000091d00720c */ /* 0x040fe20003f24070 */
[--C-:B------:R-:W-:Y:S01]  /*b540*/  @!P5 IMAD.IADD R14, R14, 0x1, -R29.reuse ;  /* 0x000000010e0ed824 */ /* 0x100fe200078e0a1d */
[C---:B------:R-:W-:Y:S02]  /*b550*/  ISETP.GT.U32.AND P5, PT, R29.reuse, R17, PT ;  /* 0x000000111d00720c */ /* 0x040fe40003fa4070 */
[----:B------:R-:W-:Y:S01]  /*b560*/  ISETP.GT.U32.AND P2, PT, R29, R5, PT ;  /* 0x000000051d00720c */ /* 0x000fe20003f44070 */
[--C-:B------:R-:W-:Y:S01]  /*b570*/  @!P0 IMAD.IADD R13, R13, 0x1, -R29.reuse ;  /* 0x000000010d0d8824 */ /* 0x100fe200078e0a1d */
[C---:B------:R-:W-:Y:S01]  /*b580*/  ISETP.GT.U32.AND P0, PT, R29.reuse, R16, PT ;  /* 0x000000101d00720c */ /* 0x040fe20003f04070 */
[--C-:B------:R-:W-:Y:S01]  /*b590*/  @!P3 IMAD.IADD R10, R10, 0x1, -R29.reuse ;  /* 0x000000010a0ab824 */ /* 0x100fe200078e0a1d */
[----:B------:R-:W-:Y:S01]  /*b5a0*/  ISETP.GT.U32.AND P3, PT, R29, R7, PT ;  /* 0x000000071d00720c */ /* 0x000fe20003f64070 */
[----:B------:R-:W-:-:S04]  /*b5b0*/  @!P4 IMAD.IADD R21, R21, 0x1, -R29 ;  /* 0x000000011515c824 */ /* 0x000fc800078e0a1d */
[--C-:B------:R-:W-:Y:S01]  /*b5c0*/  @!P1 IMAD.IADD R9, R9, 0x1, -R29.reuse ;  /* 0x0000000109099824 */ /* 0x100fe200078e0a1d */
[C---:B------:R-:W-:Y:S01]  /*b5d0*/  ISETP.GT.U32.AND P1, PT, R29.reuse, R15, PT ;  /* 0x0000000f1d00720c */ /* 0x040fe20003f24070 */
[--C-:B------:R-:W-:Y:S01]  /*b5e0*/  @!P6 IMAD.IADD R2, R2, 0x1, -R29.reuse ;  /* 0x000000010202e824 */ /* 0x100fe200078e0a1d */
[----:B------:R-:W-:Y:S01]  /*b5f0*/  ISETP.GT.U32.AND P4, PT, R29, R6, PT ;  /* 0x000000061d00720c */ /* 0x000fe20003f84070 */
[--C-:B------:R-:W-:Y:S01]  /*b600*/  @!P2 IMAD.IADD R5, R5, 0x1, -R29.reuse ;  /* 0x000000010505a824 */ /* 0x100fe200078e0a1d */
[----:B------:R-:W-:Y:S01]  /*b610*/  ISETP.GT.U32.AND P2, PT, R29, R10, PT ;  /* 0x0000000a1d00720c */ /* 0x000fe20003f44070 */
[--C-:B------:R-:W-:Y:S01]  /*b620*/  @!P5 IMAD.IADD R17, R17, 0x1, -R29.reuse ;  /* 0x000000011111d824 */ /* 0x100fe200078e0a1d */
[----:B------:R0:W-:Y:S01]  /*b630*/  STL [R1+0x268], R2 ;  /* 0x0002680201007387 */ /* 0x0001e20000100800 */
[--C-:B------:R-:W-:Y:S02]  /*b640*/  @!P0 IMAD.IADD R16, R16, 0x1, -R29.reuse ;  /* 0x0000000110108824 */ /* 0x100fe400078e0a1d */
[--C-:B------:R-:W-:Y:S01]  /*b650*/  @!P3 IMAD.IADD R7, R7, 0x1, -R29.reuse ;  /* 0x000000010707b824 */ /* 0x100fe200078e0a1d */
[----:B0-----:R-:W2:Y:S04]  /*b660*/  LDL.LU R2, [R1+0x220] ;  /* 0x0002200001027983 */ /* 0x001ea80000300800 */
[----:B------:R-:W3:Y:S04]  /*b670*/  LDL.LU R19, [R1+0x224] ;  /* 0x0002240001137983 */ /* 0x000ee80000300800 */
[----:B------:R0:W-:Y:S04]  /*b680*/  STL [R1+0x254], R17 ;  /* 0x0002541101007387 */ /* 0x0001e80000100800 */
[----:B------:R-:W2:Y:S01]  /*b690*/  LDL.LU R18, [R1+0x218] ;  /* 0x0002180001127983 */ /* 0x000ea20000300800 */
[C---:B------:R-:W-:Y:S01]  /*b6a0*/  ISETP.GT.U32.AND P3, PT, R29.reuse, R21, PT ;  /* 0x000000151d00720c */ /* 0x040fe20003f64070 */
[--C-:B------:R-:W-:Y:S01]  /*b6b0*/  @!P4 IMAD.IADD R6, R6, 0x1, -R29.reuse ;  /* 0x000000010606c824 */ /* 0x100fe200078e0a1d */
[----:B------:R-:W-:Y:S01]  /*b6c0*/  ISETP.GT.U32.AND P4, PT, R29, R20, PT ;  /* 0x000000141d00720c */ /* 0x000fe20003f84070 */
[----:B------:R-:W-:Y:S01]  /*b6d0*/  @!P1 IMAD.IADD R15, R15, 0x1, -R29 ;  /* 0x000000010f0f9824 */ /* 0x000fe200078e0a1d */
[----:B0-----:R-:W2:Y:S01]  /*b6e0*/  LDL.LU R17, [R1+0x204] ;  /* 0x0002040001117983 */ /* 0x001ea20000300800 */
[----:B------:R-:W-:-:S03]  /*b6f0*/  ISETP.GT.U32.AND P5, PT, R29, R14, PT ;  /* 0x0000000e1d00720c */ /* 0x000fc60003fa4070 */
[----:B------:R0:W-:Y:S01]  /*b700*/  STL [R1+0x258], R16 ;  /* 0x0002581001007387 */ /* 0x0001e20000100800 */
[C---:B------:R-:W-:Y:S01]  /*b710*/  ISETP.GT.U32.AND P0, PT, R29.reuse, R13, PT ;  /* 0x0000000d1d00720c */ /* 0x040fe20003f04070 */
[--C-:B------:R-:W-:Y:S01]  /*b720*/  @!P2 IMAD.IADD R10, R10, 0x1, -R29.reuse ;  /* 0x000000010a0aa824 */ /* 0x100fe200078e0a1d */
[C---:B------:R-:W-:Y:S02]  /*b730*/  ISETP.GT.U32.AND P2, PT, R29.reuse, R5, PT ;  /* 0x000000051d00720c */ /* 0x040fe40003f44070 */
[----:B------:R-:W-:Y:S01]  /*b740*/  ISETP.GT.U32.AND P1, PT, R29, R9, PT ;  /* 0x000000091d00720c */ /* 0x000fe20003f24070 */
[----:B0-----:R-:W2:Y:S04]  /*b750*/  LDL.LU R16, [R1+0x208] ;  /* 0x0002080001107983 */ /* 0x001ea80000300800 */
[----:B------:R0:W-:Y:S01]  /*b760*/  STL [R1+0x25c], R15 ;  /* 0x00025c0f01007387 */ /* 0x0001e20000100800 */
[----:B------:R-:W-:-:S03]  /*b770*/  @!P3 IMAD.IADD R21, R21, 0x1, -R29 ;  /* 0x000000011515b824 */ /* 0x000fc600078e0a1d */
[----:B0-----:R-:W2:Y:S01]  /*b780*/  LDL.LU R15, [R1+0x20c] ;  /* 0x00020c00010f7983 */ /* 0x001ea20000300800 */
[--C-:B------:R-:W-:Y:S02]  /*b790*/  @!P4 IMAD.IADD R20, R20, 0x1, -R29.reuse ;  /* 0x000000011414c824 */ /* 0x100fe400078e0a1d */
[--C-:B------:R-:W-:Y:S01]  /*b7a0*/  @!P5 IMAD.IADD R14, R14, 0x1, -R29.reuse ;  /* 0x000000010e0ed824 */ /* 0x100fe200078e0a1d */
[----:B------:R0:W-:Y:S01]  /*b7b0*/  STL [R1+0x260], R10 ;  /* 0x0002600a01007387 */ /* 0x0001e20000100800 */
[--C-:B------:R-:W-:Y:S02]  /*b7c0*/  @!P0 IMAD.IADD R13, R13, 0x1, -R29.reuse ;  /* 0x000000010d0d8824 */ /* 0x100fe400078e0a1d */
[--C-:B------:R-:W-:Y:S02]  /*b7d0*/  @!P2 IMAD.IADD R5, R5, 0x1, -R29.reuse ;  /* 0x000000010505a824 */ /* 0x100fe400078e0a1d */
[----:B------:R-:W-:Y:S01]  /*b7e0*/  @!P1 IMAD.IADD R9, R9, 0x1, -R29 ;  /* 0x0000000109099824 */ /* 0x000fe200078e0a1d */
[----:B0-----:R-:W2:Y:S04]  /*b7f0*/  LDL.LU R10, [R1+0x210] ;  /* 0x00021000010a7983 */ /* 0x001ea80000300800 */
[----:B------:R-:W-:Y:S04]  /*b800*/  STL [R1+0x23c], R21 ;  /* 0x00023c1501007387 */ /* 0x000fe80000100800 */
[----:B------:R-:W-:Y:S04]  /*b810*/  STL [R1+0x250], R20 ;  /* 0x0002501401007387 */ /* 0x000fe80000100800 */
[----:B------:R-:W-:Y:S04]  /*b820*/  STL [R1+0x244], R14 ;  /* 0x0002440e01007387 */ /* 0x000fe80000100800 */
[----:B------:R-:W-:Y:S04]  /*b830*/  STL [R1+0x248], R13 ;  /* 0x0002480d01007387 */ /* 0x000fe80000100800 */
[----:B------:R0:W-:Y:S04]  /*b840*/  STL [R1+0x240], R5 ;  /* 0x0002400501007387 */ /* 0x0001e80000100800 */
[----:B------:R1:W-:Y:S04]  /*b850*/  STL [R1+0x24c], R9 ;  /* 0x00024c0901007387 */ /* 0x0003e80000100800 */
[----:B0-----:R-:W2:Y:S01]  /*b860*/  LDL R5, [R1+0xf1c] ;  /* 0x000f1c0001057983 */ /* 0x001ea20000100800 */
[----:B------:R-:W-:-:S02]  /*b870*/  ISETP.GT.U32.AND P6, PT, R29, R6, PT ;  /* 0x000000061d00720c */ /* 0x000fc40003fc4070 */
[C---:B----4-:R-:W-:Y:S01]  /*b880*/  ISETP.GT.U32.AND P4, PT, R29.reuse, R4, PT ;  /* 0x000000041d00720c */ /* 0x050fe20003f84070 */
[----:B------:R-:W-:Y:S01]  /*b890*/  IMAD.HI.U32 R25, R0, R24, RZ ;  /* 0x0000001800197227 */ /* 0x000fe200078e00ff */
[C---:B------:R-:W-:Y:S01]  /*b8a0*/  ISETP.GT.U32.AND P5, PT, R29.reuse, R12, PT ;  /* 0x0000000c1d00720c */ /* 0x040fe20003fa4070 */
[----:B-1----:R-:W4:Y:S01]  /*b8b0*/  LDL.LU R9, [R1+0x200] ;  /* 0x0002000001097983 */ /* 0x002f220000300800 */
[C---:B------:R-:W-:Y:S02]  /*b8c0*/  ISETP.GT.U32.AND P0, PT, R29.reuse, R11, PT ;  /* 0x0000000b1d00720c */ /* 0x040fe40003f04070 */
[----:B------:R-:W-:-:S05]  /*b8d0*/  ISETP.GT.U32.AND P1, PT, R29, R8, PT ;  /* 0x000000081d00720c */ /* 0x000fca0003f24070 */
[--C-:B------:R-:W-:Y:S02]  /*b8e0*/  @!P6 IMAD.IADD R6, R6, 0x1, -R29.reuse ;  /* 0x000000010606e824 */ /* 0x100fe400078e0a1d */
[--C-:B------:R-:W-:Y:S02]  /*b8f0*/  @!P4 IMAD.IADD R4, R4, 0x1, -R29.reuse ;  /* 0x000000010404c824 */ /* 0x100fe400078e0a1d */
[--C-:B------:R-:W-:Y:S01]  /*b900*/  @!P5 IMAD.IADD R12, R12, 0x1, -R29.reuse ;  /* 0x000000010c0cd824 */ /* 0x100fe200078e0a1d */
[----:B------:R-:W-:Y:S01]  /*b910*/  ISETP.GT.U32.AND P3, PT, R29, R7, PT ;  /* 0x000000071d00720c */ /* 0x000fe20003f64070 */
[--C-:B------:R-:W-:Y:S01]  /*b920*/  @!P0 IMAD.IADD R11, R11, 0x1, -R29.reuse ;  /* 0x000000010b0b8824 */ /* 0x100fe200078e0a1d */
[----:B------:R-:W-:Y:S01]  /*b930*/  ISETP.GT.U32.AND P2, PT, R29, R3, PT ;  /* 0x000000031d00720c */ /* 0x000fe20003f44070 */
[----:B------:R-:W-:Y:S02]  /*b940*/  @!P1 IMAD.IADD R8, R8, 0x1, -R29 ;  /* 0x0000000108089824 */ /* 0x000fe400078e0a1d */
[----:B------:R-:W-:-:S08]  /*b950*/  IMAD.MOV R25, RZ, RZ, -R25 ;  /* 0x000000ffff197224 */ /* 0x000fd000078e0a19 */
[--C-:B------:R-:W-:Y:S02]  /*b960*/  @!P3 IMAD.IADD R7, R7, 0x1, -R29.reuse ;  /* 0x000000010707b824 */ /* 0x100fe400078e0a1d */
[----:B------:R-:W-:-:S03]  /*b970*/  @!P2 IMAD.IADD R3, R3, 0x1, -R29 ;  /* 0x000000010303a824 */ /* 0x000fc600078e0a1d */
[----:B------:R0:W-:Y:S04]  /*b980*/  STL [R1+0x22c], R7 ;  /* 0x00022c0701007387 */ /* 0x0001e80000100800 */
[----:B------:R-:W4:Y:S04]  /*b990*/  LDL.LU R14, [R1+0x1f0] ;  /* 0x0001f000010e7983 */ /* 0x000f280000300800 */
[----:B------:R1:W-:Y:S01]  /*b9a0*/  STL [R1+0x230], R6 ;  /* 0x0002300601007387 */ /* 0x0003e20000100800 */
[----:B------:R-:W-:-:S03]  /*b9b0*/  IMAD R24, R29, R25, R24 ;  /* 0x000000191d187224 */ /* 0x000fc600078e0218 */
[----:B0-----:R-:W4:Y:S04]  /*b9c0*/  LDL.LU R7, [R1+0x1f8] ;  /* 0x0001f80001077983 */ /* 0x001f280000300800 */
        /* <DEDUP_REMOVED lines=8> */
[----:B------:R-:W-:Y:S01]  /*ba50*/  ISETP.GT.U32.AND P4, PT, R29, R12, PT ;  /* 0x0000000c1d00720c */ /* 0x000fe20003f84070 */
[----:B------:R-:W-:Y:S01]  /*ba60*/  @!P5 IMAD.IADD R17, R17, 0x1, -R29 ;  /* 0x000000011111d824 */ /* 0x000fe200078e0a1d */
[C---:B------:R-:W-:Y:S02]  /*ba70*/  ISETP.GT.U32.AND P5, PT, R29.reuse, R11, PT ;  /* 0x0000000b1d00720c */ /* 0x040fe40003fa4070 */
[----:B------:R-:W-:-:S07]  /*ba80*/  ISETP.GT.U32.AND P1, PT, R29, R15, PT ;  /* 0x0000000f1d00720c */ /* 0x000fce0003f24070 */
[--C-:B------:R-:W-:Y:S01]  /*ba90*/  @!P0 IMAD.IADD R16, R16, 0x1, -R29.reuse ;  /* 0x0000000110108824 */ /* 0x100fe200078e0a1d */
[----:B------:R-:W-:Y:S01]  /*baa0*/  ISETP.GT.U32.AND P0, PT, R29, R8, PT ;  /* 0x000000081d00720c */ /* 0x000fe20003f04070 */
[--C-:B------:R-:W-:Y:S02]  /*bab0*/  @!P6 IMAD.IADD R4, R4, 0x1, -R29.reuse ;  /* 0x000000010404e824 */ /* 0x100fe400078e0a1d */
[--C-:B------:R-:W-:Y:S02]  /*bac0*/  @!P4 IMAD.IADD R12, R12, 0x1, -R29.reuse ;  /* 0x000000010c0cc824 */ /* 0x100fe400078e0a1d */
[--C-:B------:R-:W-:Y:S02]  /*bad0*/  @!P5 IMAD.IADD R11, R11, 0x1, -R29.reuse ;  /* 0x000000010b0bd824 */ /* 0x100fe400078e0a1d */
[----:B------:R-:W-:Y:S01]  /*bae0*/  @!P1 IMAD.IADD R15, R15, 0x1, -R29 ;  /* 0x000000010f0f9824 */ /* 0x000fe200078e0a1d */
[----:B------:R-:W-:-:S05]  /*baf0*/  ISETP.GT.U32.AND P1, PT, R29, R3, PT ;  /* 0x000000031d00720c */ /* 0x000fca0003f24070 */
[----:B------:R-:W-:-:S08]  /*bb00*/  @!P0 IMAD.IADD R8, R8, 0x1, -R29 ;  /* 0x0000000108088824 */ /* 0x000fd000078e0a1d */
[----:B------:R-:W-:Y:S01]  /*bb10*/  @!P1 IMAD.IADD R3, R3, 0x1, -R29 ;  /* 0x0000000103039824 */ /* 0x000fe200078e0a1d */
[----:B------:R-:W-:Y:S02]  /*bb20*/  IABS R25, R5 ;  /* 0x0000000500197213 */ /* 0x000fe40000000000 */
[----:B------:R-:W2:Y:S04]  /*bb30*/  LDL.LU R5, [R1+0x1ec] ;  /* 0x0001ec0001057983 */ /* 0x000ea80000300800 */
[----:B------:R0:W-:Y:S04]  /*bb40*/  STL [R1+0x234], R4 ;  /* 0x0002340401007387 */ /* 0x0001e80000100800 */
[----:B0-----:R-:W3:Y:S04]  /*bb50*/  LDL.LU R4, [R1+0x1d8] ;  /* 0x0001d80001047983 */ /* 0x001ee80000300800 */
[----:B------:R0:W-:Y:S04]  /*bb60*/  STL [R1+0x238], R12 ;  /* 0x0002380c01007387 */ /* 0x0001e80000100800 */
[----:B------:R-:W3:Y:S04]  /*bb70*/  LDL.LU R21, [R1+0x1dc] ;  /* 0x0001dc0001157983 */ /* 0x000ee80000300800 */
[----:B------:R1:W-:Y:S04]  /*bb80*/  STL [R1+0x214], R11 ;  /* 0x0002140b01007387 */ /* 0x0003e80000100800 */
[----:B------:R-:W3:Y:S04]  /*bb90*/  LDL.LU R13, [R1+0x1e0] ;  /* 0x0001e000010d7983 */ /* 0x000ee80000300800 */
[----:B------:R1:W-:Y:S04]  /*bba0*/  STL [R1+0x228], R8 ;  /* 0x0002280801007387 */ /* 0x0003e80000100800 */
[----:B0-----:R-:W3:Y:S04]  /*bbb0*/  LDL.LU R12, [R1+0x1e4] ;  /* 0x0001e400010c7983 */ /* 0x001ee80000300800 */
[----:B-1----:R-:W3:Y:S04]  /*bbc0*/  LDL.LU R11, [R1+0x1bc] ;  /* 0x0001bc00010b7983 */ /* 0x002ee80000300800 */
[----:B------:R0:W-:Y:S04]  /*bbd0*/  STL [R1+0x21c], R3 ;  /* 0x00021c0301007387 */ /* 0x0001e80000100800 */
[----:B------:R-:W3:Y:S01]  /*bbe0*/  LDL.LU R8, [R1+0x1d4] ;  /* 0x0001d40001087983 */ /* 0x000ee20000300800 */
[----:B------:R-:W-:-:S02]  /*bbf0*/  ISETP.GT.U32.AND P3, PT, R29, R2, PT ;  /* 0x000000021d00720c */ /* 0x000fc40003f64070 */
[C---:B------:R-:W-:Y:S02]  /*bc00*/  ISETP.GT.U32.AND P2, PT, R29.reuse, R10, PT ;  /* 0x0000000a1d00720c */ /* 0x040fe40003f44070 */
[C---:B------:R-:W-:Y:S01]  /*bc10*/  ISETP.GT.U32.AND P4, PT, R29.reuse, R18, PT ;  /* 0x000000121d00720c */ /* 0x040fe20003f84070 */
[----:B0-----:R-:W3:Y:S08]  /*bc20*/  LDL.LU R3, [R1+0x1c8] ;  /* 0x0001c80001037983 */ /* 0x001ef00000300800 */
[--C-:B------:R-:W-:Y:S01]  /*bc30*/  @!P3 IMAD.IADD R2, R2, 0x1, -R29.reuse ;  /* 0x000000010202b824 */ /* 0x100fe200078e0a1d */
[C---:B------:R-:W-:Y:S01]  /*bc40*/  ISETP.GT.U32.AND P3, PT, R29.reuse, R26, PT ;  /* 0x0000001a1d00720c */ /* 0x040fe20003f64070 */
[----:B------:R-:W-:Y:S01]  /*bc50*/  @!P2 IMAD.IADD R10, R10, 0x1, -R29 ;  /* 0x000000010a0aa824 */ /* 0x000fe200078e0a1d */
[----:B------:R-:W-:-:S02]  /*bc60*/  ISETP.GT.U32.AND P5, PT, R29, R17, PT ;  /* 0x000000111d00720c */ /* 0x000fc40003fa4070 */
[----:B------:R-:W-:-:S09]  /*bc70*/  ISETP.GT.U32.AND P2, PT, R29, R2, PT ;  /* 0x000000021d00720c */ /* 0x000fd20003f44070 */
[--C-:B------:R-:W-:Y:S01]  /*bc80*/  @!P3 IMAD.IADD R26, R26, 0x1, -R29.reuse ;  /* 0x000000011a1ab824 */ /* 0x100fe200078e0a1d */
[C---:B------:R-:W-:Y:S02]  /*bc90*/  ISETP.GT.U32.AND P3, PT, R29.reuse, R19, PT ;  /* 0x000000131d00720c */ /* 0x040fe40003f64070 */
[C---:B------:R-:W-:Y:S02]  /*bca0*/  ISETP.GT.U32.AND P0, PT, R29.reuse, R16, PT ;  /* 0x000000101d00720c */ /* 0x040fe40003f04070 */
[C---:B------:R-:W-:Y:S01]  /*bcb0*/  ISETP.GT.U32.AND P6, PT, R29.reuse, R26, PT ;  /* 0x0000001a1d00720c */ /* 0x040fe20003fc4070 */
[--C-:B------:R-:W-:Y:S01]  /*bcc0*/  @!P4 IMAD.IADD R18, R18, 0x1, -R29.reuse ;  /* 0x000000011212c824 */ /* 0x100fe200078e0a1d */
[----:B----4-:R-:W-:Y:S01]  /*bcd0*/  ISETP.GT.U32.AND P4, PT, R29, R14, PT ;  /* 0x0000000e1d00720c */ /* 0x010fe20003f84070 */
[--C-:B------:R-:W-:Y:S02]  /*bce0*/  @!P2 IMAD.IADD R2, R2, 0x1, -R29.reuse ;  /* 0x000000010202a824 */ /* 0x100fe400078e0a1d */
[----:B------:R-:W-:-:S04]  /*bcf0*/  @!P5 IMAD.IADD R17, R17, 0x1, -R29 ;  /* 0x000000011111d824 */ /* 0x000fc800078e0a1d */
[--C-:B------:R-:W-:Y:S01]  /*bd00*/  @!P3 IMAD.IADD R19, R19, 0x1, -R29.reuse ;  /* 0x000000011313b824 */ /* 0x100fe200078e0a1d */
[C---:B------:R-:W-:Y:S02]  /*bd10*/  ISETP.GT.U32.AND P3, PT, R29.reuse, R9, PT ;  /* 0x000000091d00720c */ /* 0x040fe40003f64070 */
[C---:B------:R-:W-:Y:S02]  /*bd20*/  ISETP.GT.U32.AND P5, PT, R29.reuse, R7, PT ;  /* 0x000000071d00720c */ /* 0x040fe40003fa4070 */
[C---:B------:R-:W-:Y:S01]  /*bd30*/  ISETP.GT.U32.AND P1, PT, R29.reuse, R15, PT ;  /* 0x0000000f1d00720c */ /* 0x040fe20003f24070 */
        /* <DEDUP_REMOVED lines=11> */
[----:B------:R0:W-:Y:S04]  /*bdf0*/  STL [R1+0x224], R19 ;  /* 0x0002241301007387 */ /* 0x0001e80000100800 */
[----:B------:R-:W-:Y:S04]  /*be00*/  STL [R1+0x218], R18 ;  /* 0x0002181201007387 */ /* 0x000fe80000100800 */
[----:B------:R-:W-:Y:S03]  /*be10*/  STL [R1+0x204], R17 ;  /* 0x0002041101007387 */ /* 0x000fe60000100800 */
[----:B------:R-:W-:Y:S01]  /*be20*/  @!P2 IMAD.IADD R10, R10, 0x1, -R29 ;  /* 0x000000010a0aa824 */ /* 0x000fe200078e0a1d */
[----:B------:R1:W-:Y:S04]  /*be30*/  STL [R1+0x208], R16 ;  /* 0x0002081001007387 */ /* 0x0003e80000100800 */
[----:B------:R0:W-:Y:S04]  /*be40*/  STL [R1+0x20c], R15 ;  /* 0x00020c0f01007387 */ /* 0x0001e80000100800 */
[----:B------:R-:W4:Y:S04]  /*be50*/  LDL.LU R20, [R1+0x1d0] ;  /* 0x0001d00001147983 */ /* 0x000f280000300800 */
[----:B------:R1:W-:Y:S04]  /*be60*/  STL [R1+0x210], R10 ;  /* 0x0002100a01007387 */ /* 0x0003e80000100800 */
[----:B0-----:R-:W4:Y:S04]  /*be70*/  LDL.LU R19, [R1+0x1c0] ;  /* 0x0001c00001137983 */ /* 0x001f280000300800 */
[----:B-1----:R-:W4:Y:S04]  /*be80*/  LDL.LU R16, [R1+0x1a8] ;  /* 0x0001a80001107983 */ /* 0x002f280000300800 */
[----:B------:R-:W-:Y:S04]  /*be90*/  STL [R1+0x1e8], R26 ;  /* 0x0001e81a01007387 */ /* 0x000fe80000100800 */
[----:B------:R-:W4:Y:S04]  /*bea0*/  LDL.LU R15, [R1+0x1ac] ;  /* 0x0001ac00010f7983 */ /* 0x000f280000300800 */
[----:B------:R-:W4:Y:S01]  /*beb0*/  LDL.LU R10, [R1+0x1b4] ;  /* 0x0001b400010a7983 */ /* 0x000f220000300800 */
[----:B--2---:R-:W-:-:S02]  /*bec0*/  ISETP.GT.U32.AND P1, PT, R29, R5, PT ;  /* 0x000000051d00720c */ /* 0x004fc40003f24070 */
[C---:B---3--:R-:W-:Y:S02]  /*bed0*/  ISETP.GT.U32.AND P6, PT, R29.reuse, R21, PT ;  /* 0x000000151d00720c */ /* 0x048fe40003fc4070 */
[C---:B------:R-:W-:Y:S02]  /*bee0*/  ISETP.GT.U32.AND P3, PT, R29.reuse, R13, PT ;  /* 0x0000000d1d00720c */ /* 0x040fe40003f64070 */
[C---:B------:R-:W-:Y:S02]  /*bef0*/  ISETP.GT.U32.AND P4, PT, R29.reuse, R12, PT ;  /* 0x0000000c1d00720c */ /* 0x040fe40003f84070 */
[----:B------:R-:W-:-:S07]  /*bf00*/  ISETP.GT.U32.AND P5, PT, R29, R11, PT ;  /* 0x0000000b1d00720c */ /* 0x000fce0003fa4070 */
[--C-:B------:R-:W-:Y:S01]  /*bf10*/  @!P6 IMAD.IADD R21, R21, 0x1, -R29.reuse ;  /* 0x000000011515e824 */ /* 0x100fe200078e0a1d */
[----:B------:R-:W-:Y:S01]  /*bf20*/  ISETP.GT.U32.AND P6, PT, R29, R9, PT ;  /* 0x000000091d00720c */ /* 0x000fe20003fc4070 */
[--C-:B------:R-:W-:Y:S01]  /*bf30*/  @!P3 IMAD.IADD R13, R13, 0x1, -R29.reuse ;  /* 0x000000010d0db824 */ /* 0x100fe200078e0a1d */
[C---:B------:R-:W-:Y:S01]  /*bf40*/  ISETP.GT.U32.AND P0, PT, R29.reuse, R8, PT ;  /* 0x000000081d00720c */ /* 0x040fe20003f04070 */
[--C-:B------:R-:W-:Y:S01]  /*bf50*/  @!P4 IMAD.IADD R12, R12, 0x1, -R29.reuse ;  /* 0x000000010c0cc824 */ /* 0x100fe200078e0a1d */
[----:B------:R-:W-:Y:S01]  /*bf60*/  ISETP.GT.U32.AND P3, PT, R29, R14, PT ;  /* 0x0000000e1d00720c */ /* 0x000fe20003f64070 */
[--C-:B------:R-:W-:Y:S01]  /*bf70*/  @!P1 IMAD.IADD R5, R5, 0x1, -R29.reuse ;  /* 0x0000000105059824 */ /* 0x100fe200078e0a1d */
        /* <DEDUP_REMOVED lines=20> */
[----:B------:R-:W2:Y:S01]  /*c0c0*/  LDL.LU R6, [R1+0x1a0] ;  /* 0x0001a00001067983 */ /* 0x000ea20000300800 */
[----:B------:R-:W-:-:S02]  /*c0d0*/  ISETP.GT.U32.AND P2, PT, R29, R4, PT ;  /* 0x000000041d00720c */ /* 0x000fc40003f44070 */
[C---:B------:R-:W-:Y:S01]  /*c0e0*/  ISETP.GT.U32.AND P1, PT, R29.reuse, R3, PT ;  /* 0x000000031d00720c */ /* 0x040fe20003f24070 */
[----:B0-----:R-:W2:Y:S10]  /*c0f0*/  LDL.LU R5, [R1+0x18c] ;  /* 0x00018c0001057983 */ /* 0x001eb40000300800 */
[--C-:B------:R-:W-:Y:S01]  /*c100*/  @!P2 IMAD.IADD R4, R4, 0x1, -R29.reuse ;  /* 0x000000010404a824 */ /* 0x100fe200078e0a1d */
[----:B----4-:R-:W-:Y:S01]  /*c110*/  ISETP.GT.U32.AND P2, PT, R29, R2, PT ;  /* 0x000000021d00720c */ /* 0x010fe20003f44070 */
[----:B------:R-:W-:Y:S01]  /*c120*/  @!P1 IMAD.IADD R3, R3, 0x1, -R29 ;  /* 0x0000000103039824 */ /* 0x000fe200078e0a1d */
[----:B------:R-:W-:-:S02]  /*c130*/  ISETP.GT.U32.AND P3, PT, R29, R13, PT ;  /* 0x0000000d1d00720c */ /* 0x000fc40003f64070 */
[C---:B------:R-:W-:Y:S02]  /*c140*/  ISETP.GT.U32.AND P1, PT, R29.reuse, R4, PT ;  /* 0x000000041d00720c */ /* 0x040fe40003f24070 */
[----:B------:R-:W-:-:S07]  /*c150*/  ISETP.GT.U32.AND P4, PT, R29, R12, PT ;  /* 0x0000000c1d00720c */ /* 0x000fce0003f84070 */
[--C-:B------:R-:W-:Y:S01]  /*c160*/  @!P2 IMAD.IADD R2, R2, 0x1, -R29.reuse ;  /* 0x000000010202a824 */ /* 0x100fe200078e0a1d */
[----:B------:R-:W-:Y:S01]  /*c170*/  ISETP.GT.U32.AND P2, PT, R29, R21, PT ;  /* 0x000000151d00720c */ /* 0x000fe20003f44070 */
[--C-:B------:R-:W-:Y:S01]  /*c180*/  @!P3 IMAD.IADD R13, R13, 0x1, -R29.reuse ;  /* 0x000000010d0db824 */ /* 0x100fe200078e0a1d */
[C---:B------:R-:W-:Y:S02]  /*c190*/  ISETP.GT.U32.AND P5, PT, R29.reuse, R11, PT ;  /* 0x0000000b1d00720c */ /* 0x040fe40003fa4070 */
[C---:B------:R-:W-:Y:S01]  /*c1a0*/  ISETP.GT.U32.AND P6, PT, R29.reuse, R2, PT ;  /* 0x000000021d00720c */ /* 0x040fe20003fc4070 */
[--C-:B------:R-:W-:Y:S01]  /*c1b0*/  @!P1 IMAD.IADD R4, R4, 0x1, -R29.reuse ;  /* 0x0000000104049824 */ /* 0x100fe200078e0a1d */
[----:B------:R-:W-:Y:S01]  /*c1c0*/  ISETP.GT.U32.AND P3, PT, R29, R19, PT ;  /* 0x000000131d00720c */ /* 0x000fe20003f64070 */
[----:B------:R-:W-:-:S06]  /*c1d0*/  @!P4 IMAD.IADD R12, R12, 0x1, -R29 ;  /* 0x000000010c0cc824 */ /* 0x000fcc00078e0a1d */
[--C-:B------:R-:W-:Y:S01]  /*c1e0*/  @!P2 IMAD.IADD R21, R21, 0x1, -R29.reuse ;  /* 0x000000011515a824 */ /* 0x100fe200078e0a1d */
[C---:B------:R-:W-:Y:S01]  /*c1f0*/  ISETP.GT.U32.AND P2, PT, R29.reuse, R20, PT ;  /* 0x000000141d00720c */ /* 0x040fe20003f44070 */
[----:B------:R0:W-:Y:S01]  /*c200*/  STL [R1+0x1d8], R4 ;  /* 0x0001d80401007387 */ /* 0x0001e20000100800 */
[C---:B------:R-:W-:Y:S01]  /*c210*/  ISETP.GT.U32.AND P4, PT, R29.reuse, R16, PT ;  /* 0x000000101d00720c */ /* 0x040fe20003f84070 */
[--C-:B------:R-:W-:Y:S01]  /*c220*/  @!P6 IMAD.IADD R2, R2, 0x1, -R29.reuse ;  /* 0x000000010202e824 */ /* 0x100fe200078e0a1d */
[----:B------:R-:W-:Y:S01]  /*c230*/  ISETP.GT.U32.AND P0, PT, R29, R8, PT ;  /* 0x000000081d00720c */ /* 0x000fe20003f04070 */
[----:B0-----:R-:W4:Y:S01]  /*c240*/  LDL.LU R4, [R1+0x170] ;  /* 0x0001700001047983 */ /* 0x001f220000300800 */
[----:B------:R-:W-:-:S07]  /*c250*/  @!P5 IMAD.IADD R11, R11, 0x1, -R29 ;  /* 0x000000010b0bd824 */ /* 0x000fce00078e0a1d */
[--C-:B------:R-:W-:Y:S01]  /*c260*/  @!P2 IMAD.IADD R20, R20, 0x1, -R29.reuse ;  /* 0x000000011414a824 */ /* 0x100fe200078e0a1d */
[----:B------:R-:W-:Y:S01]  /*c270*/  ISETP.GT.U32.AND P5, PT, R29, R15, PT ;  /* 0x0000000f1d00720c */ /* 0x000fe20003fa4070 */
[--C-:B------:R-:W-:Y:S01]  /*c280*/  @!P3 IMAD.IADD R19, R19, 0x1, -R29.reuse ;  /* 0x000000011313b824 */ /* 0x100fe200078e0a1d */
[C---:B------:R-:W-:Y:S01]  /*c290*/  ISETP.GT.U32.AND P1, PT, R29.reuse, R3, PT ;  /* 0x000000031d00720c */ /* 0x040fe20003f24070 */
[--C-:B------:R-:W-:Y:S01]  /*c2a0*/  @!P4 IMAD.IADD R16, R16, 0x1, -R29.reuse ;  /* 0x000000011010c824 */ /* 0x100fe200078e0a1d */
[----:B------:R-:W-:Y:S01]  /*c2b0*/  STL [R1+0x1dc], R21 ;  /* 0x0001dc1501007387 */ /* 0x000fe20000100800 */
[--C-:B------:R-:W-:Y:S01]  /*c2c0*/  @!P0 IMAD.IADD R8, R8, 0x1, -R29.reuse ;  /* 0x0000000108088824 */ /* 0x100fe200078e0a1d */
[----:B------:R-:W-:Y:S02]  /*c2d0*/  ISETP.GT.U32.AND P0, PT, R29, R10, PT ;  /* 0x0000000a1d00720c */ /* 0x000fe40003f04070 */
[----:B------:R-:W-:Y:S05]  /*c2e0*/  STL [R1+0x1e0], R13 ;  /* 0x0001e00d01007387 */ /* 0x000fea0000100800 */
[--C-:B------:R-:W-:Y:S01]  /*c2f0*/  @!P5 IMAD.IADD R15, R15, 0x1, -R29.reuse ;  /* 0x000000010f0fd824 */ /* 0x100fe200078e0a1d */
[----:B------:R-:W-:Y:S01]  /*c300*/  STL [R1+0x1e4], R12 ;  /* 0x0001e40c01007387 */ /* 0x000fe20000100800 */
[----:B------:R-:W-:-:S03]  /*c310*/  @!P1 IMAD.IADD R3, R3, 0x1, -R29 ;  /* 0x0000000103039824 */ /* 0x000fc600078e0a1d */
[----:B------:R-:W-:Y:S04]  /*c320*/  STL [R1+0x1bc], R11 ;  /* 0x0001bc0b01007387 */ /* 0x000fe80000100800 */
[----:B------:R0:W-:Y:S01]  /*c330*/  STL [R1+0x1d4], R8 ;  /* 0x0001d40801007387 */ /* 0x0001e20000100800 */
[----:B------:R-:W-:-:S03]  /*c340*/  @!P0 IMAD.IADD R10, R10, 0x1, -R29 ;  /* 0x000000010a0a8824 */ /* 0x000fc600078e0a1d */
[----:B0-----:R-:W4:Y:S04]  /*c350*/  LDL R8, [R1+0xf18] ;  /* 0x000f180001087983 */ /* 0x001f280000100800 */
[----:B------:R0:W-:Y:S04]  /*c360*/  STL [R1+0x1c8], R3 ;  /* 0x0001c80301007387 */ /* 0x0001e80000100800 */
[----:B0-----:R-:W4:Y:S04]  /*c370*/  LDL.LU R3, [R1+0x174] ;  /* 0x0001740001037983 */ /* 0x001f280000300800 */
[----:B------:R-:W4:Y:S04]  /*c380*/  LDL.LU R13, [R1+0x178] ;  /* 0x00017800010d7983 */ /* 0x000f280000300800 */
[----:B------:R0:W-:Y:S04]  /*c390*/  STL [R1+0x1cc], R2 ;  /* 0x0001cc0201007387 */ /* 0x0001e80000100800 */
[----:B------:R-:W4:Y:S04]  /*c3a0*/  LDL.LU R12, [R1+0x17c] ;  /* 0x00017c00010c7983 */ /* 0x000f280000300800 */
[----:B------:R-:W4:Y:S04]  /*c3b0*/  LDL.LU R11, [R1+0x14c] ;  /* 0x00014c00010b7983 */ /* 0x000f280000300800 */
[----:B0-----:R-:W4:Y:S01]  /*c3c0*/  LDL.LU R2, [R1+0x16c] ;  /* 0x00016c0001027983 */ /* 0x001f220000300800 */
        /* <DEDUP_REMOVED lines=13> */
[--C-:B------:R-:W-:Y:S02]  /*c4a0*/  @!P6 IMAD.IADD R20, R20, 0x1, -R29.reuse ;  /* 0x000000011414e824 */ /* 0x100fe400078e0a1d */
[--C-:B------:R-:W-:Y:S02]  /*c4b0*/  @!P2 IMAD.IADD R19, R19, 0x1, -R29.reuse ;  /* 0x000000011313a824 */ /* 0x100fe400078e0a1d */
[--C-:B------:R-:W-:Y:S01]  /*c4c0*/  @!P3 IMAD.IADD R16, R16, 0x1, -R29.reuse ;  /* 0x000000011010b824 */ /* 0x100fe200078e0a1d */
[----:B------:R0:W-:Y:S01]  /*c4d0*/  STL [R1+0x1d0], R20 ;  /* 0x0001d01401007387 */ /* 0x0001e20000100800 */
[--C-:B------:R-:W-:Y:S01]  /*c4e0*/  @!P5 IMAD.IADD R6, R6, 0x1, -R29.reuse ;  /* 0x000000010606d824 */ /* 0x100fe200078e0a1d */
[----:B------:R-:W-:Y:S02]  /*c4f0*/  ISETP.GT.U32.AND P5, PT, R29, R10, PT ;  /* 0x0000000a1d00720c */ /* 0x000fe40003fa4070 */
[----:B------:R-:W-:Y:S03]  /*c500*/  STL [R1+0x1c0], R19 ;  /* 0x0001c01301007387 */ /* 0x000fe60000100800 */
[--C-:B------:R-:W-:Y:S01]  /*c510*/  @!P4 IMAD.IADD R15, R15, 0x1, -R29.reuse ;  /* 0x000000010f0fc824 */ /* 0x100fe200078e0a1d */
[----:B------:R-:W2:Y:S04]  /*c520*/  LDL.LU R21, [R1+0x164] ;  /* 0x0001640001157983 */ /* 0x000ea80000300800 */
[----:B------:R1:W-:Y:S04]  /*c530*/  STL [R1+0x1a8], R16 ;  /* 0x0001a81001007387 */ /* 0x0003e80000100800 */
[----:B0-----:R-:W3:Y:S04]  /*c540*/  LDL.LU R20, [R1+0x168] ;  /* 0x0001680001147983 */ /* 0x001ee80000300800 */
[----:B------:R0:W-:Y:S04]  /*c550*/  STL [R1+0x1ac], R15 ;  /* 0x0001ac0f01007387 */ /* 0x0001e80000100800 */
[----:B-1----:R-:W3:Y:S01]  /*c560*/  LDL.LU R16, [R1+0x158] ;  /* 0x0001580001107983 */ /* 0x002ee20000300800 */
[----:B------:R-:W-:-:S03]  /*c570*/  @!P5 IMAD.IADD R10, R10, 0x1, -R29 ;  /* 0x000000010a0ad824 */ /* 0x000fc600078e0a1d */
[----:B0-----:R-:W3:Y:S04]  /*c580*/  LDL.LU R15, [R1+0x134] ;  /* 0x00013400010f7983 */ /* 0x001ee80000300800 */
[----:B------:R0:W-:Y:S04]  /*c590*/  STL [R1+0x1b4], R10 ;  /* 0x0001b40a01007387 */ /* 0x0001e80000100800 */
[----:B0-----:R-:W3:Y:S01]  /*c5a0*/  LDL.LU R10, [R1+0x138] ;  /* 0x00013800010a7983 */ /* 0x001ee20000300800 */
[C---:B------:R-:W-:Y:S02]  /*c5b0*/  ISETP.GT.U32.AND P1, PT, R29.reuse, R9, PT ;  /* 0x000000091d00720c */ /* 0x040fe40003f24070 */
[----:B------:R-:W-:-:S11]  /*c5c0*/  ISETP.GT.U32.AND P0, PT, R29, R5, PT ;  /* 0x000000051d00720c */ /* 0x000fd60003f04070 */
[--C-:B------:R-:W-:Y:S01]  /*c5d0*/  @!P1 IMAD.IADD R9, R9, 0x1, -R29.reuse ;  /* 0x0000000109099824 */ /* 0x100fe200078e0a1d */
[----:B----4-:R-:W-:Y:S01]  /*c5e0*/  ISETP.GT.U32.AND P1, PT, R29, R4, PT ;  /* 0x000000041d00720c */ /* 0x010fe20003f24070 */
[----:B------:R-:W-:Y:S01]  /*c5f0*/  @!P0 IMAD.IADD R5, R5, 0x1, -R29 ;  /* 0x0000000105058824 */ /* 0x000fe200078e0a1d */
[C---:B------:R-:W-:Y:S02]  /*c600*/  ISETP.GT.U32.AND P2, PT, R29.reuse, R17, PT ;  /* 0x000000111d00720c */ /* 0x040fe40003f44070 */
[C---:B------:R-:W-:Y:S02]  /*c610*/  ISETP.GT.U32.AND P0, PT, R29.reuse, R9, PT ;  /* 0x000000091d00720c */ /* 0x040fe40003f04070 */
[----:B------:R-:W-:-:S07]  /*c620*/  ISETP.GT.U32.AND P3, PT, R29, R14, PT ;  /* 0x0000000e1d00720c */ /* 0x000fce0003f64070 */
[----:B------:R-:W-:Y:S01]  /*c630*/  @!P1 IMAD.IADD R4, R4, 0x1, -R29 ;  /* 0x0000000104049824 */ /* 0x000fe200078e0a1d */
[----:B------:R-:W-:Y:S01]  /*c640*/  ISETP.GT.U32.AND P1, PT, R29, R18, PT ;  /* 0x000000121d00720c */ /* 0x000fe20003f24070 */
[----:B------:R-:W-:-:S03]  /*c650*/  IMAD.HI.U32 R26, R0, R25, RZ ;  /* 0x00000019001a7227 */ /* 0x000fc600078e00ff */
[----:B------:R-:W-:Y:S01]  /*c660*/  ISETP.GT.U32.AND P6, PT, R29, R4, PT ;  /* 0x000000041d00720c */ /* 0x000fe20003fc4070 */
[--C-:B------:R-:W-:Y:S01]  /*c670*/  @!P0 IMAD.IADD R9, R9, 0x1, -R29.reuse ;  /* 0x0000000109098824 */ /* 0x100fe200078e0a1d */
[----:B------:R-:W-:Y:S01]  /*c680*/  ISETP.GT.U32.AND P4, PT, R29, R7, PT ;  /* 0x000000071d00720c */ /* 0x000fe20003f84070 */
[----:B------:R-:W-:Y:S02]  /*c690*/  IMAD.MOV R26, RZ, RZ, -R26 ;  /* 0x000000ffff1a7224 */ /* 0x000fe400078e0a1a */
[----:B------:R-:W-:-:S04]  /*c6a0*/  @!P2 IMAD.IADD R17, R17, 0x1, -R29 ;  /* 0x000000011111a824 */ /* 0x000fc800078e0a1d */
[--C-:B------:R-:W-:Y:S01]  /*c6b0*/  @!P1 IMAD.IADD R18, R18, 0x1, -R29.reuse ;  /* 0x0000000112129824 */ /* 0x100fe200078e0a1d */
[C---:B------:R-:W-:Y:S01]  /*c6c0*/  ISETP.GT.U32.AND P1, PT, R29.reuse, R3, PT ;  /* 0x000000031d00720c */ /* 0x040fe20003f24070 */
[----:B------:R-:W-:Y:S01]  /*c6d0*/  @!P3 IMAD.IADD R14, R14, 0x1, -R29 ;  /* 0x000000010e0eb824 */ /* 0x000fe200078e0a1d */
[C---:B------:R-:W-:Y:S01]  /*c6e0*/  ISETP.GT.U32.AND P2, PT, R29.reuse, R13, PT ;  /* 0x0000000d1d00720c */ /* 0x040fe20003f44070 */
[C---:B------:R-:W-:Y:S01]  /*c6f0*/  IMAD R25, R29.reuse, R26, R25 ;  /* 0x0000001a1d197224 */ /* 0x040fe200078e0219 */
[----:B------:R0:W-:Y:S01]  /*c700*/  STL [R1+0x1b8], R9 ;  /* 0x0001b80901007387 */ /* 0x0001e20000100800 */
[----:B------:R-:W-:Y:S02]  /*c710*/  IABS R26, R8 ;  /* 0x00000008001a7213 */ /* 0x000fe40000000000 */
[----:B------:R-:W-:Y:S01]  /*c720*/  ISETP.GT.U32.AND P3, PT, R29, R12, PT ;  /* 0x0000000c1d00720c */ /* 0x000fe20003f64070 */
[----:B0-----:R-:W4:Y:S01]  /*c730*/  LDL.LU R9, [R1+0x140] ;  /* 0x0001400001097983 */ /* 0x001f220000300800 */
[----:B------:R-:W-:-:S03]  /*c740*/  @!P6 IMAD.IADD R4, R4, 0x1, -R29 ;  /* 0x000000010404e824 */ /* 0x000fc600078e0a1d */
[----:B------:R-:W4:Y:S01]  /*c750*/  LDL.LU R8, [R1+0x148] ;  /* 0x0001480001087983 */ /* 0x000f220000300800 */
[----:B------:R-:W-:Y:S01]  /*c760*/  ISETP.GT.U32.AND P5, PT, R29, R6, PT ;  /* 0x000000061d00720c */ /* 0x000fe20003fa4070 */
[--C-:B------:R-:W-:Y:S02]  /*c770*/  @!P1 IMAD.IADD R3, R3, 0x1, -R29.reuse ;  /* 0x0000000103039824 */ /* 0x100fe400078e0a1d */
[--C-:B------:R-:W-:Y:S01]  /*c780*/  @!P4 IMAD.IADD R7, R7, 0x1, -R29.reuse ;  /* 0x000000010707c824 */ /* 0x100fe200078e0a1d */
[----:B------:R-:W-:Y:S01]  /*c790*/  ISETP.GT.U32.AND P4, PT, R29, R11, PT ;  /* 0x0000000b1d00720c */ /* 0x000fe20003f84070 */
[--C-:B------:R-:W-:Y:S01]  /*c7a0*/  @!P2 IMAD.IADD R13, R13, 0x1, -R29.reuse ;  /* 0x000000010d0da824 */ /* 0x100fe200078e0a1d */
[----:B------:R-:W-:Y:S01]  /*c7b0*/  ISETP.GT.U32.AND P0, PT, R29, R5, PT ;  /* 0x000000051d00720c */ /* 0x000fe20003f04070 */
[----:B------:R-:W-:-:S06]  /*c7c0*/  @!P3 IMAD.IADD R12, R12, 0x1, -R29 ;  /* 0x000000010c0cb824 */ /* 0x000fcc00078e0a1d */
[----:B------:R-:W-:Y:S01]  /*c7d0*/  @!P5 IMAD.IADD R6, R6, 0x1, -R29 ;  /* 0x000000010606d824 */ /* 0x000fe200078e0a1d */
[----:B------:R-:W-:-:S03]  /*c7e0*/  ISETP.GT.U32.AND P5, PT, R29, R2, PT ;  /* 0x000000021d00720c */ /* 0x000fc60003fa4070 */
[--C-:B------:R-:W-:Y:S01]  /*c7f0*/  @!P4 IMAD.IADD R11, R11, 0x1, -R29.reuse ;  /* 0x000000010b0bc824 */ /* 0x100fe200078e0a1d */
[----:B------:R-:W-:Y:S01]  /*c800*/  STL [R1+0x184], R18 ;  /* 0x0001841201007387 */ /* 0x000fe20000100800 */
[----:B------:R-:W-:-:S03]  /*c810*/  @!P0 IMAD.IADD R5, R5, 0x1, -R29 ;  /* 0x0000000105058824 */ /* 0x000fc600078e0a1d */
[----:B------:R-:W-:Y:S04]  /*c820*/  STL [R1+0x1a4], R17 ;  /* 0x0001a41101007387 */ /* 0x000fe80000100800 */
[----:B------:R-:W-:Y:S04]  /*c830*/  STL [R1+0x194], R14 ;  /* 0x0001940e01007387 */ /* 0x000fe80000100800 */
[----:B------:R0:W-:Y:S04]  /*c840*/  STL [R1+0x19c], R7 ;  /* 0x00019c0701007387 */ /* 0x0001e80000100800 */
[----:B------:R1:W-:Y:S01]  /*c850*/  STL [R1+0x1a0], R6 ;  /* 0x0001a00601007387 */ /* 0x0003e20000100800 */
[----:B------:R-:W-:-:S03]  /*c860*/  @!P5 IMAD.IADD R2, R2, 0x1, -R29 ;  /* 0x000000010202d824 */ /* 0x000fc600078e0a1d */
[----:B0-----:R-:W4:Y:S04]  /*c870*/  LDL.LU R7, [R1+0x110] ;  /* 0x0001100001077983 */ /* 0x001f280000300800 */
[----:B------:R0:W-:Y:S04]  /*c880*/  STL [R1+0x18c], R5 ;  /* 0x00018c0501007387 */ /* 0x0001e80000100800 */
[----:B------:R-:W4:Y:S04]  /*c890*/  LDL.LU R19, [R1+0x130] ;  /* 0x0001300001137983 */ /* 0x000f280000300800 */
[----:B-1----:R-:W4:Y:S04]  /*c8a0*/  LDL.LU R6, [R1+0x120] ;  /* 0x0001200001067983 */ /* 0x002f280000300800 */
[----:B------:R1:W-:Y:S04]  /*c8b0*/  STL [R1+0x170], R4 ;  /* 0x0001700401007387 */ /* 0x0003e80000100800 */
[----:B0-----:R-:W4:Y:S04]  /*c8c0*/  LDL.LU R5, [R1+0x128] ;  /* 0x0001280001057983 */ /* 0x001f280000300800 */
[----:B-1----:R-:W4:Y:S01]  /*c8d0*/  LDL.LU R4, [R1+0x12c] ;  /* 0x00012c0001047983 */ /* 0x002f220000300800 */
        /* <DEDUP_REMOVED lines=15> */
[--C-:B------:R-:W-:Y:S01]  /*c9d0*/  @!P2 IMAD.IADD R12, R12, 0x1, -R29.reuse ;  /* 0x000000010c0ca824 */ /* 0x100fe200078e0a1d */
[----:B------:R0:W-:Y:S01]  /*c9e0*/  STL [R1+0x174], R3 ;  /* 0x0001740301007387 */ /* 0x0001e20000100800 */
[--C-:B------:R-:W-:Y:S01]  /*c9f0*/  @!P4 IMAD.IADD R10, R10, 0x1, -R29.reuse ;  /* 0x000000010a0ac824 */ /* 0x100fe200078e0a1d */
[----:B------:R-:W-:Y:S01]  /*ca00*/  ISETP.GT.U32.AND P4, PT, R29, R2, PT ;  /* 0x000000021d00720c */ /* 0x000fe20003f84070 */
[--C-:B------:R-:W-:Y:S01]  /*ca10*/  @!P3 IMAD.IADD R11, R11, 0x1, -R29.reuse ;  /* 0x000000010b0bb824 */ /* 0x100fe200078e0a1d */
[----:B0-----:R-:W2:Y:S04]  /*ca20*/  LDL.LU R3, [R1+0x118] ;  /* 0x0001180001037983 */ /* 0x001ea80000300800 */
[----:B------:R0:W-:Y:S04]  /*ca30*/  STL [R1+0x178], R13 ;  /* 0x0001780d01007387 */ /* 0x0001e80000100800 */
[----:B------:R-:W3:Y:S04]  /*ca40*/  LDL.LU R18, [R1+0xf8] ;  /* 0x0000f80001127983 */ /* 0x000ee80000300800 */
[----:B------:R-:W-:Y:S04]  /*ca50*/  STL [R1+0x17c], R12 ;  /* 0x00017c0c01007387 */ /* 0x000fe80000100800 */
[----:B------:R-:W2:Y:S04]  /*ca60*/  LDL.LU R17, [R1+0xfc] ;  /* 0x0000fc0001117983 */ /* 0x000ea80000300800 */
[----:B------:R1:W-:Y:S04]  /*ca70*/  STL [R1+0x14c], R11 ;  /* 0x00014c0b01007387 */ /* 0x0003e80000100800 */
[----:B------:R-:W2:Y:S01]  /*ca80*/  LDL.LU R14, [R1+0x100] ;  /* 0x00010000010e7983 */ /* 0x000ea20000300800 */
[----:B------:R-:W-:-:S03]  /*ca90*/  @!P4 IMAD.IADD R2, R2, 0x1, -R29 ;  /* 0x000000010202c824 */ /* 0x000fc600078e0a1d */
[----:B0-----:R-:W2:Y:S04]  /*caa0*/  LDL.LU R13, [R1+0x108] ;  /* 0x00010800010d7983 */ /* 0x001ea80000300800 */
[----:B------:R0:W-:Y:S04]  /*cab0*/  STL [R1+0x16c], R2 ;  /* 0x00016c0201007387 */ /* 0x0001e80000100800 */
[----:B-1----:R-:W2:Y:S04]  /*cac0*/  LDL.LU R11, [R1+0xd8] ;  /* 0x0000d800010b7983 */ /* 0x002ea80000300800 */
[----:B------:R-:W2:Y:S04]  /*cad0*/  LDL.LU R12, [R1+0xf4] ;  /* 0x0000f400010c7983 */ /* 0x000ea80000300800 */
[----:B0-----:R-:W2:Y:S01]  /*cae0*/  LDL.LU R2, [R1+0xe8] ;  /* 0x0000e80001027983 */ /* 0x001ea20000300800 */
[----:B------:R-:W-:-:S02]  /*caf0*/  ISETP.GT.U32.AND P0, PT, R29, R27, PT ;  /* 0x0000001b1d00720c */ /* 0x000fc40003f04070 */
[----:B----4-:R-:W-:-:S11]  /*cb00*/  ISETP.GT.U32.AND P5, PT, R29, R9, PT ;  /* 0x000000091d00720c */ /* 0x010fd60003fa4070 */
[--C-:B------:R-:W-:Y:S01]  /*cb10*/  @!P0 IMAD.IADD R27, R27, 0x1, -R29.reuse ;  /* 0x000000011b1b8824 */ /* 0x100fe200078e0a1d */
[C---:B------:R-:W-:Y:S02]  /*cb20*/  ISETP.GT.U32.AND P0, PT, R29.reuse, R8, PT ;  /* 0x000000081d00720c */ /* 0x040fe40003f04070 */
[----:B------:R-:W-:Y:S01]  /*cb30*/  ISETP.GT.U32.AND P1, PT, R29, R20, PT ;  /* 0x000000141d00720c */ /* 0x000fe20003f24070 */
[----:B------:R-:W-:-:S10]  /*cb40*/  @!P5 IMAD.IADD R9, R9, 0x1, -R29 ;  /* 0x000000010909d824 */ /* 0x000fd400078e0a1d */
[--C-:B------:R-:W-:Y:S01]  /*cb50*/  @!P0 IMAD.IADD R8, R8, 0x1, -R29.reuse ;  /* 0x0000000108088824 */ /* 0x100fe200078e0a1d */
[C---:B------:R-:W-:Y:S02]  /*cb60*/  ISETP.GT.U32.AND P0, PT, R29.reuse, R21, PT ;  /* 0x000000151d00720c */ /* 0x040fe40003f04070 */
[C---:B------:R-:W-:Y:S02]  /*cb70*/  ISETP.GT.U32.AND P5, PT, R29.reuse, R27, PT ;  /* 0x0000001b1d00720c */ /* 0x040fe40003fa4070 */
[C---:B------:R-:W-:Y:S02]  /*cb80*/  ISETP.GT.U32.AND P6, PT, R29.reuse, R8, PT ;  /* 0x000000081d00720c */ /* 0x040fe40003fc4070 */
[C---:B------:R-:W-:Y:S02]  /*cb90*/  ISETP.GT.U32.AND P2, PT, R29.reuse, R16, PT ;  /* 0x000000101d00720c */ /* 0x040fe40003f44070 */
[----:B------:R-:W-:Y:S01]  /*cba0*/  ISETP.GT.U32.AND P3, PT, R29, R15, PT ;  /* 0x0000000f1d00720c */ /* 0x000fe20003f64070 */
[----:B------:R-:W-:-:S04]  /*cbb0*/  @!P1 IMAD.IADD R20, R20, 0x1, -R29 ;  /* 0x0000000114149824 */ /* 0x000fc800078e0a1d */
[--C-:B------:R-:W-:Y:S01]  /*cbc0*/  @!P0 IMAD.IADD R21, R21, 0x1, -R29.reuse ;  /* 0x0000000115158824 */ /* 0x100fe200078e0a1d */
[----:B------:R-:W-:Y:S01]  /*cbd0*/  ISETP.GT.U32.AND P0, PT, R29, R7, PT ;  /* 0x000000071d00720c */ /* 0x000fe20003f04070 */
[--C-:B------:R-:W-:Y:S01]  /*cbe0*/  @!P5 IMAD.IADD R27, R27, 0x1, -R29.reuse ;  /* 0x000000011b1bd824 */ /* 0x100fe200078e0a1d */
[C---:B------:R-:W-:Y:S02]  /*cbf0*/  ISETP.GT.U32.AND P4, PT, R29.reuse, R10, PT ;  /* 0x0000000a1d00720c */ /* 0x040fe40003f84070 */
[C---:B------:R-:W-:Y:S01]  /*cc00*/  ISETP.GT.U32.AND P1, PT, R29.reuse, R19, PT ;  /* 0x000000131d00720c */ /* 0x040fe20003f24070 */
[--C-:B------:R-:W-:Y:S01]  /*cc10*/  @!P6 IMAD.IADD R8, R8, 0x1, -R29.reuse ;  /* 0x000000010808e824 */ /* 0x100fe200078e0a1d */
[C---:B------:R-:W-:Y:S01]  /*cc20*/  ISETP.GT.U32.AND P5, PT, R29.reuse, R9, PT ;  /* 0x000000091d00720c */ /* 0x040fe20003fa4070 */
[--C-:B------:R-:W-:Y:S01]  /*cc30*/  @!P2 IMAD.IADD R16, R16, 0x1, -R29.reuse ;  /* 0x000000011010a824 */ /* 0x100fe200078e0a1d */
[----:B------:R-:W-:Y:S01]  /*cc40*/  ISETP.GT.U32.AND P2, PT, R29, R6, PT ;  /* 0x000000061d00720c */ /* 0x000fe20003f44070 */
[----:B------:R-:W-:-:S04]  /*cc50*/  @!P3 IMAD.IADD R15, R15, 0x1, -R29 ;  /* 0x000000010f0fb824 */ /* 0x000fc800078e0a1d */
[----:B------:R-:W-:Y:S01]  /*cc60*/  @!P0 IMAD.IADD R7, R7, 0x1, -R29 ;  /* 0x0000000107078824 */ /* 0x000fe200078e0a1d */
[----:B------:R-:W-:-:S03]  /*cc70*/  ISETP.GT.U32.AND P3, PT, R29, R5, PT ;  /* 0x000000051d00720c */ /* 0x000fc60003f64070 */
[--C-:B------:R-:W-:Y:S02]  /*cc80*/  @!P1 IMAD.IADD R19, R19, 0x1, -R29.reuse ;  /* 0x0000000113139824 */ /* 0x100fe400078e0a1d */
[--C-:B------:R-:W-:Y:S02]  /*cc90*/  @!P4 IMAD.IADD R10, R10, 0x1, -R29.reuse ;  /* 0x000000010a0ac824 */ /* 0x100fe400078e0a1d */
[--C-:B------:R-:W-:Y:S01]  /*cca0*/  @!P5 IMAD.IADD R9, R9, 0x1, -R29.reuse ;  /* 0x000000010909d824 */ /* 0x100fe200078e0a1d */
[----:B------:R-:W-:Y:S01]  /*ccb0*/  ISETP.GT.U32.AND P4, PT, R29, R4, PT ;  /* 0x000000041d00720c */ /* 0x000fe20003f84070 */
[--C-:B------:R-:W-:Y:S01]  /*ccc0*/  @!P2 IMAD.IADD R6, R6, 0x1, -R29.reuse ;  /* 0x000000010606a824 */ /* 0x100fe200078e0a1d */
[----:B------:R-:W-:Y:S03]  /*ccd0*/  STL [R1+0x160], R27 ;  /* 0x0001601b01007387 */ /* 0x000fe60000100800 */
[--C-:B------:R-:W-:Y:S01]  /*cce0*/  @!P3 IMAD.IADD R5, R5, 0x1, -R29.reuse ;  /* 0x000000010505b824 */ /* 0x100fe200078e0a1d */
[----:B------:R-:W-:Y:S04]  /*ccf0*/  STL [R1+0x164], R21 ;  /* 0x0001641501007387 */ /* 0x000fe80000100800 */
[----:B------:R-:W-:Y:S04]  /*cd00*/  STL [R1+0x168], R20 ;  /* 0x0001681401007387 */ /* 0x000fe80000100800 */
[----:B------:R-:W-:Y:S04]  /*cd10*/  STL [R1+0x158], R16 ;  /* 0x0001581001007387 */ /* 0x000fe80000100800 */
[----:B------:R-:W-:Y:S01]  /*cd20*/  STL [R1+0x134], R15 ;  /* 0x0001340f01007387 */ /* 0x000fe20000100800 */
[----:B------:R-:W-:-:S03]  /*cd30*/  @!P4 IMAD.IADD R4, R4, 0x1, -R29 ;  /* 0x000000010404c824 */ /* 0x000fc600078e0a1d */
[----:B------:R0:W-:Y:S04]  /*cd40*/  STL [R1+0x138], R10 ;  /* 0x0001380a01007387 */ /* 0x0001e80000100800 */
[----:B0-----:R-:W4:Y:S04]  /*cd50*/  LDL.LU R10, [R1+0xec] ;  /* 0x0000ec00010a7983 */ /* 0x001f280000300800 */
[----:B------:R0:W-:Y:S04]  /*cd60*/  STL [R1+0x140], R9 ;  /* 0x0001400901007387 */ /* 0x0001e80000100800 */
[----:B------:R-:W4:Y:S04]  /*cd70*/  LDL.LU R16, [R1+0xf0] ;  /* 0x0000f00001107983 */ /* 0x000f280000300800 */
[----:B------:R-:W4:Y:S04]  /*cd80*/  LDL.LU R15, [R1+0xe4] ;  /* 0x0000e400010f7983 */ /* 0x000f280000300800 */
[----:B------:R1:W-:Y:S04]  /*cd90*/  STL [R1+0x148], R8 ;  /* 0x0001480801007387 */ /* 0x0003e80000100800 */
[----:B0-----:R-:W4:Y:S04]  /*cda0*/  LDL.LU R9, [R1+0xc0] ;  /* 0x0000c00001097983 */ /* 0x001f280000300800 */
[----:B-1----:R-:W4:Y:S01]  /*cdb0*/  LDL.LU R8, [R1+0xc4] ;  /* 0x0000c40001087983 */ /* 0x002f220000300800 */
[----:B---3--:R-:W-:-:S02]  /*cdc0*/  ISETP.GT.U32.AND P6, PT, R29, R18, PT ;  /* 0x000000121d00720c */ /* 0x008fc40003fc4070 */
[C---:B--2---:R-:W-:Y:S02]  /*cdd0*/  ISETP.GT.U32.AND P0, PT, R29.reuse, R17, PT ;  /* 0x000000111d00720c */ /* 0x044fe40003f04070 */
[----:B------:R-:W-:-:S09]  /*cde0*/  ISETP.GT.U32.AND P1, PT, R29, R14, PT ;  /* 0x0000000e1d00720c */ /* 0x000fd20003f24070 */
[--C-:B------:R-:W-:Y:S01]  /*cdf0*/  @!P6 IMAD.IADD R18, R18, 0x1, -R29.reuse ;  /* 0x000000011212e824 */ /* 0x100fe200078e0a1d */
[C---:B------:R-:W-:Y:S02]  /*ce00*/  ISETP.GT.U32.AND P5, PT, R29.reuse, R3, PT ;  /* 0x000000031d00720c */ /* 0x040fe40003fa4070 */
[----:B------:R-:W-:Y:S01]  /*ce10*/  ISETP.GT.U32.AND P6, PT, R29, R7, PT ;  /* 0x000000071d00720c */ /* 0x000fe20003fc4070 */
[--C-:B------:R-:W-:Y:S01]  /*ce20*/  @!P0 IMAD.IADD R17, R17, 0x1, -R29.reuse ;  /* 0x0000000111118824 */ /* 0x100fe200078e0a1d */
[C---:B------:R-:W-:Y:S02]  /*ce30*/  ISETP.GT.U32.AND P2, PT, R29.reuse, R13, PT ;  /* 0x0000000d1d00720c */ /* 0x040fe40003f44070 */
[C---:B------:R-:W-:Y:S02]  /*ce40*/  ISETP.GT.U32.AND P0, PT, R29.reuse, R19, PT ;  /* 0x000000131d00720c */ /* 0x040fe40003f04070 */
[C---:B------:R-:W-:Y:S01]  /*ce50*/  ISETP.GT.U32.AND P3, PT, R29.reuse, R11, PT ;  /* 0x0000000b1d00720c */ /* 0x040fe20003f64070 */
[----:B------:R-:W-:Y:S01]  /*ce60*/  @!P1 IMAD.IADD R14, R14, 0x1, -R29 ;  /* 0x000000010e0e9824 */ /* 0x000fe200078e0a1d */
[----:B------:R-:W-:-:S03]  /*ce70*/  ISETP.GT.U32.AND P1, PT, R29, R6, PT ;  /* 0x000000061d00720c */ /* 0x000fc60003f24070 */
[--C-:B------:R-:W-:Y:S01]  /*ce80*/  @!P5 IMAD.IADD R3, R3, 0x1, -R29.reuse ;  /* 0x000000010303d824 */ /* 0x100fe200078e0a1d */
[----:B------:R-:W-:Y:S01]  /*ce90*/  ISETP.GT.U32.AND P4, PT, R29, R12, PT ;  /* 0x0000000c1d00720c */ /* 0x000fe20003f84070 */
[--C-:B------:R-:W-:Y:S01]  /*cea0*/  @!P6 IMAD.IADD R7, R7, 0x1, -R29.reuse ;  /* 0x000000010707e824 */ /* 0x100fe200078e0a1d */
[----:B------:R-:W-:Y:S01]  /*ceb0*/  ISETP.GT.U32.AND P5, PT, R29, R2, PT ;  /* 0x000000021d00720c */ /* 0x000fe20003fa4070 */
[--C-:B------:R-:W-:Y:S01]  /*cec0*/  @!P2 IMAD.IADD R13, R13, 0x1, -R29.reuse ;  /* 0x000000010d0da824 */ /* 0x100fe200078e0a1d */
[----:B------:R-:W-:Y:S01]  /*ced0*/  ISETP.GT.U32.AND P2, PT, R29, R5, PT ;  /* 0x000000051d00720c */ /* 0x000fe20003f44070 */
[--C-:B------:R-:W-:Y:S02]  /*cee0*/  @!P0 IMAD.IADD R19, R19, 0x1, -R29.reuse ;  /* 0x0000000113138824 */ /* 0x100fe400078e0a1d */
[--C-:B------:R-:W-:Y:S01]  /*cef0*/  @!P3 IMAD.IADD R11, R11, 0x1, -R29.reuse ;  /* 0x000000010b0bb824 */ /* 0x100fe200078e0a1d */
[----:B------:R-:W-:Y:S01]  /*cf00*/  ISETP.GT.U32.AND P3, PT, R29, R4, PT ;  /* 0x000000041d00720c */ /* 0x000fe20003f64070 */
[----:B------:R0:W-:Y:S01]  /*cf10*/  STL [R1+0x110], R7 ;  /* 0x0001100701007387 */ /* 0x0001e20000100800 */
[----:B------:R-:W-:-:S03]  /*cf20*/  @!P1 IMAD.IADD R6, R6, 0x1, -R29 ;  /* 0x0000000106069824 */ /* 0x000fc600078e0a1d */
[--C-:B------:R-:W-:Y:S01]  /*cf30*/  @!P4 IMAD.IADD R12, R12, 0x1, -R29.reuse ;  /* 0x000000010c0cc824 */ /* 0x100fe200078e0a1d */
[----:B------:R-:W-:Y:S01]  /*cf40*/  ISETP.GT.U32.AND P4, PT, R29, R3, PT ;  /* 0x000000031d00720c */ /* 0x000fe20003f84070 */
[----:B0-----:R-:W2:Y:S04]  /*cf50*/  LDL.LU R7, [R1+0xcc] ;  /* 0x0000cc0001077983 */ /* 0x001ea80000300800 */
[----:B------:R-:W3:Y:S04]  /*cf60*/  LDL.LU R21, [R1+0xd4] ;  /* 0x0000d40001157983 */ /* 0x000ee80000300800 */
[----:B------:R0:W-:Y:S04]  /*cf70*/  STL [R1+0x130], R19 ;  /* 0x0001301301007387 */ /* 0x0001e80000100800 */
[----:B------:R-:W2:Y:S01]  /*cf80*/  LDL.LU R20, [R1+0xa8] ;  /* 0x0000a80001147983 */ /* 0x000ea20000300800 */
[----:B------:R-:W-:-:S03]  /*cf90*/  @!P5 IMAD.IADD R2, R2, 0x1, -R29 ;  /* 0x000000010202d824 */ /* 0x000fc600078e0a1d */
[----:B------:R1:W-:Y:S01]  /*cfa0*/  STL [R1+0x120], R6 ;  /* 0x0001200601007387 */ /* 0x0003e20000100800 */
[----:B------:R-:W-:-:S03]  /*cfb0*/  ISETP.GT.U32.AND P5, PT, R29, R18, PT ;  /* 0x000000121d00720c */ /* 0x000fc60003fa4070 */
[----:B0-----:R-:W2:Y:S01]  /*cfc0*/  LDL.LU R19, [R1+0xbc] ;  /* 0x0000bc0001137983 */ /* 0x001ea20000300800 */
[C---:B------:R-:W-:Y:S01]  /*cfd0*/  ISETP.GT.U32.AND P0, PT, R29.reuse, R17, PT ;  /* 0x000000111d00720c */ /* 0x040fe20003f04070 */
[--C-:B------:R-:W-:Y:S01]  /*cfe0*/  @!P3 IMAD.IADD R4, R4, 0x1, -R29.reuse ;  /* 0x000000010404b824 */ /* 0x100fe200078e0a1d */
[----:B------:R-:W-:Y:S01]  /*cff0*/  ISETP.GT.U32.AND P1, PT, R29, R14, PT ;  /* 0x0000000e1d00720c */ /* 0x000fe20003f24070 */
[--C-:B------:R-:W-:Y:S01]  /*d000*/  @!P2 IMAD.IADD R5, R5, 0x1, -R29.reuse ;  /* 0x000000010505a824 */ /* 0x100fe200078e0a1d */
[----:B-1----:R-:W2:Y:S01]  /*d010*/  LDL.LU R6, [R1+0xb0] ;  /* 0x0000b00001067983 */ /* 0x002ea20000300800 */
[C---:B------:R-:W-:Y:S02]  /*d020*/  ISETP.GT.U32.AND P3, PT, R29.reuse, R11, PT ;  /* 0x0000000b1d00720c */ /* 0x040fe40003f64070 */
[----:B------:R-:W-:Y:S01]  /*d030*/  ISETP.GT.U32.AND P2, PT, R29, R13, PT ;  /* 0x0000000d1d00720c */ /* 0x000fe20003f44070 */
[--C-:B------:R-:W-:Y:S01]  /*d040*/  @!P4 IMAD.IADD R3, R3, 0x1, -R29.reuse ;  /* 0x000000010303c824 */ /* 0x100fe200078e0a1d */
[----:B------:R0:W-:Y:S01]  /*d050*/  STL [R1+0x128], R5 ;  /* 0x0001280501007387 */ /* 0x0001e20000100800 */
[----:B------:R-:W-:-:S03]  /*d060*/  @!P5 IMAD.IADD R18, R18, 0x1, -R29 ;  /* 0x000000011212d824 */ /* 0x000fc600078e0a1d */
[--C-:B------:R-:W-:Y:S02]  /*d070*/  @!P0 IMAD.IADD R17, R17, 0x1, -R29.reuse ;  /* 0x0000000111118824 */ /* 0x100fe400078e0a1d */
[--C-:B------:R-:W-:Y:S01]  /*d080*/  @!P1 IMAD.IADD R14, R14, 0x1, -R29.reuse ;  /* 0x000000010e0e9824 */ /* 0x100fe200078e0a1d */
[----:B0-----:R-:W2:Y:S02]  /*d090*/  LDL.LU R5, [R1+0xb4] ;  /* 0x0000b40001057983 */ /* 0x001ea40000300800 */
[--C-:B------:R-:W-:Y:S02]  /*d0a0*/  @!P3 IMAD.IADD R11, R11, 0x1, -R29.reuse ;  /* 0x000000010b0bb824 */ /* 0x100fe400078e0a1d */
[----:B------:R0:W-:Y:S01]  /*d0b0*/  STL [R1+0x12c], R4 ;  /* 0x00012c0401007387 */ /* 0x0001e20000100800 */
[----:B------:R-:W-:-:S03]  /*d0c0*/  @!P2 IMAD.IADD R13, R13, 0x1, -R29 ;  /* 0x000000010d0da824 */ /* 0x000fc600078e0a1d */
[----:B0-----:R-:W2:Y:S04]  /*d0d0*/  LDL.LU R4, [R1+0xb8] ;  /* 0x0000b80001047983 */ /* 0x001ea80000300800 */
        /* <DEDUP_REMOVED lines=17> */
[--C-:B------:R-:W-:Y:S02]  /*d1f0*/  @!P1 IMAD.IADD R15, R15, 0x1, -R29.reuse ;  /* 0x000000010f0f9824 */ /* 0x100fe400078e0a1d */
[----:B------:R-:W-:Y:S01]  /*d200*/  @!P6 IMAD.IADD R12, R12, 0x1, -R29 ;  /* 0x000000010c0ce824 */ /* 0x000fe200078e0a1d */
[----:B------:R0:W-:Y:S01]  /*d210*/  STL [R1+0xe8], R2 ;  /* 0x0000e80201007387 */ /* 0x0001e20000100800 */
[----:B------:R-:W-:-:S06]  /*d220*/  IMAD.HI.U32 R27, R0, R26, RZ ;  /* 0x0000001a001b7227 */ /* 0x000fcc00078e00ff */
[----:B------:R-:W-:Y:S01]  /*d230*/  @!P2 IMAD.IADD R9, R9, 0x1, -R29 ;  /* 0x000000010909a824 */ /* 0x000fe200078e0a1d */
[----:B------:R1:W-:Y:S01]  /*d240*/  STL [R1+0xf4], R12 ;  /* 0x0000f40c01007387 */ /* 0x0003e20000100800 */
[----:B------:R-:W-:-:S03]  /*d250*/  IMAD.MOV R27, RZ, RZ, -R27 ;  /* 0x000000ffff1b7224 */ /* 0x000fc600078e0a1b */
[----:B0-----:R-:W4:Y:S04]  /*d260*/  LDL.LU R2, [R1+0x98] ;  /* 0x0000980001027983 */ /* 0x001f280000300800 */
[----:B------:R-:W4:Y:S01]  /*d270*/  LDL.LU R14, [R1+0x9c] ;  /* 0x00009c00010e7983 */ /* 0x000f220000300800 */
[----:B------:R-:W-:-:S03]  /*d280*/  IMAD R26, R29, R27, R26 ;  /* 0x0000001b1d1a7224 */ /* 0x000fc600078e021a */
        /* <DEDUP_REMOVED lines=11> */
[----:B------:R-:W-:-:S07]  /*d340*/  ISETP.GT.U32.AND P0, PT, R29, R15, PT ;  /* 0x0000000f1d00720c */ /* 0x000fce0003f04070 */
[--C-:B------:R-:W-:Y:S01]  /*d350*/  @!P1 IMAD.IADD R6, R6, 0x1, -R29.reuse ;  /* 0x0000000106069824 */ /* 0x100fe200078e0a1d */
[----:B------:R-:W-:Y:S01]  /*d360*/  ISETP.GT.U32.AND P1, PT, R29, R9, PT ;  /* 0x000000091d00720c */ /* 0x000fe20003f24070 */
[--C-:B------:R-:W-:Y:S02]  /*d370*/  @!P4 IMAD.IADD R10, R10, 0x1, -R29.reuse ;  /* 0x000000010a0ac824 */ /* 0x100fe400078e0a1d */
[--C-:B------:R-:W-:Y:S02]  /*d380*/  @!P5 IMAD.IADD R16, R16, 0x1, -R29.reuse ;  /* 0x000000011010d824 */ /* 0x100fe400078e0a1d */
[----:B------:R-:W-:-:S08]  /*d390*/  @!P0 IMAD.IADD R15, R15, 0x1, -R29 ;  /* 0x000000010f0f8824 */ /* 0x000fd000078e0a1d */
[----:B------:R-:W-:Y:S01]  /*d3a0*/  @!P1 IMAD.IADD R9, R9, 0x1, -R29 ;  /* 0x0000000109099824 */ /* 0x000fe200078e0a1d */
[----:B------:R-:W-:Y:S02]  /*d3b0*/  IABS R27, R11 ;  /* 0x0000000b001b7213 */ /* 0x000fe40000000000 */
[----:B------:R-:W2:Y:S04]  /*d3c0*/  LDL.LU R11, [R1+0x84] ;  /* 0x00008400010b7983 */ /* 0x000ea80000300800 */
[----:B------:R0:W-:Y:S04]  /*d3d0*/  STL [R1+0xec], R10 ;  /* 0x0000ec0a01007387 */ /* 0x0001e80000100800 */
[----:B0-----:R-:W3:Y:S04]  /*d3e0*/  LDL.LU R10, [R1+0x94] ;  /* 0x00009400010a7983 */ /* 0x001ee80000300800 */
[----:B------:R-:W3:Y:S04]  /*d3f0*/  LDL.LU R18, [R1+0x8c] ;  /* 0x00008c0001127983 */ /* 0x000ee80000300800 */
[----:B------:R0:W-:Y:S04]  /*d400*/  STL [R1+0xf0], R16 ;  /* 0x0000f01001007387 */ /* 0x0001e80000100800 */
[----:B------:R1:W-:Y:S04]  /*d410*/  STL [R1+0xe4], R15 ;  /* 0x0000e40f01007387 */ /* 0x0003e80000100800 */
[----:B------:R-:W3:Y:S04]  /*d420*/  LDL.LU R17, [R1+0x90] ;  /* 0x0000900001117983 */ /* 0x000ee80000300800 */
[----:B0-----:R-:W3:Y:S04]  /*d430*/  LDL.LU R16, [R1+0x1f4] ;  /* 0x0001f40001107983 */ /* 0x001ee80000300800 */
[----:B------:R0:W-:Y:S04]  /*d440*/  STL [R1+0xc0], R9 ;  /* 0x0000c00901007387 */ /* 0x0001e80000100800 */
[----:B-1----:R-:W3:Y:S04]  /*d450*/  LDL.LU R15, [R1+0x88] ;  /* 0x00008800010f7983 */ /* 0x002ee80000300800 */
[----:B0-----:R-:W3:Y:S01]  /*d460*/  LDL.LU R9, [R1+0x78] ;  /* 0x0000780001097983 */ /* 0x001ee20000300800 */
[----:B------:R-:W-:-:S02]  /*d470*/  ISETP.GT.U32.AND P3, PT, R29, R8, PT ;  /* 0x000000081d00720c */ /* 0x000fc40003f64070 */
[C---:B------:R-:W-:Y:S02]  /*d480*/  ISETP.GT.U32.AND P6, PT, R29.reuse, R7, PT ;  /* 0x000000071d00720c */ /* 0x040fe40003fc4070 */
[----:B------:R-:W-:-:S09]  /*d490*/  ISETP.GT.U32.AND P2, PT, R29, R5, PT ;  /* 0x000000051d00720c */ /* 0x000fd20003f44070 */
[--C-:B------:R-:W-:Y:S01]  /*d4a0*/  @!P3 IMAD.IADD R8, R8, 0x1, -R29.reuse ;  /* 0x000000010808b824 */ /* 0x100fe200078e0a1d */
[----:B------:R-:W-:Y:S01]  /*d4b0*/  ISETP.GT.U32.AND P3, PT, R29, R4, PT ;  /* 0x000000041d00720c */ /* 0x000fe20003f64070 */
[--C-:B------:R-:W-:Y:S01]  /*d4c0*/  @!P6 IMAD.IADD R7, R7, 0x1, -R29.reuse ;  /* 0x000000010707e824 */ /* 0x100fe200078e0a1d */
[----:B------:R-:W-:Y:S01]  /*d4d0*/  ISETP.GT.U32.AND P6, PT, R29, R3, PT ;  /* 0x000000031d00720c */ /* 0x000fe20003fc4070 */
[----:B------:R-:W-:Y:S01]  /*d4e0*/  @!P2 IMAD.IADD R5, R5, 0x1, -R29 ;  /* 0x000000010505a824 */ /* 0x000fe200078e0a1d */
[C---:B------:R-:W-:Y:S02]  /*d4f0*/  ISETP.GT.U32.AND P4, PT, R29.reuse, R21, PT ;  /* 0x000000151d00720c */ /* 0x040fe40003f84070 */
[C---:B------:R-:W-:Y:S02]  /*d500*/  ISETP.GT.U32.AND P2, PT, R29.reuse, R8, PT ;  /* 0x000000081d00720c */ /* 0x040fe40003f44070 */
[C---:B------:R-:W-:Y:S02]  /*d510*/  ISETP.GT.U32.AND P5, PT, R29.reuse, R20, PT ;  /* 0x000000141d00720c */ /* 0x040fe40003fa4070 */
[----:B------:R-:W-:-:S03]  /*d520*/  ISETP.GT.U32.AND P0, PT, R29, R19, PT ;  /* 0x000000131d00720c */ /* 0x000fc60003f04070 */
[--C-:B------:R-:W-:Y:S01]  /*d530*/  @!P3 IMAD.IADD R4, R4, 0x1, -R29.reuse ;  /* 0x000000010404b824 */ /* 0x100fe200078e0a1d */
[----:B------:R-:W-:Y:S01]  /*d540*/  ISETP.GT.U32.AND P3, PT, R29, R7, PT ;  /* 0x000000071d00720c */ /* 0x000fe20003f64070 */
[--C-:B------:R-:W-:Y:S01]  /*d550*/  @!P6 IMAD.IADD R3, R3, 0x1, -R29.reuse ;  /* 0x000000010303e824 */ /* 0x100fe200078e0a1d */
[----:B------:R-:W-:Y:S01]  /*d560*/  ISETP.GT.U32.AND P1, PT, R29, R6, PT ;  /* 0x000000061d00720c */ /* 0x000fe20003f24070 */
[--C-:B------:R-:W-:Y:S01]  /*d570*/  @!P4 IMAD.IADD R21, R21, 0x1, -R29.reuse ;  /* 0x000000011515c824 */ /* 0x100fe200078e0a1d */
[C---:B----4-:R-:W-:Y:S02]  /*d580*/  ISETP.GT.U32.AND P4, PT, R29.reuse, R2, PT ;  /* 0x000000021d00720c */ /* 0x050fe40003f84070 */
[C---:B------:R-:W-:Y:S01]  /*d590*/  ISETP.GT.U32.AND P6, PT, R29.reuse, R3, PT ;  /* 0x000000031d00720c */ /* 0x040fe20003fc4070 */
[--C-:B------:R-:W-:Y:S02]  /*d5a0*/  @!P2 IMAD.IADD R8, R8, 0x1, -R29.reuse ;  /* 0x000000010808a824 */ /* 0x100fe400078e0a1d */
[--C-:B------:R-:W-:Y:S01]  /*d5b0*/  @!P5 IMAD.IADD R20, R20, 0x1, -R29.reuse ;  /* 0x000000011414d824 */ /* 0x100fe200078e0a1d */
[----:B------:R-:W-:Y:S01]  /*d5c0*/  ISETP.GT.U32.AND P5, PT, R29, R14, PT ;  /* 0x0000000e1d00720c */ /* 0x000fe20003fa4070 */
[--C-:B------:R-:W-:Y:S01]  /*d5d0*/  @!P0 IMAD.IADD R19, R19, 0x1, -R29.reuse ;  /* 0x0000000113138824 */ /* 0x100fe200078e0a1d */
[----:B------:R-:W-:Y:S01]  /*d5e0*/  ISETP.GT.U32.AND P0, PT, R29, R13, PT ;  /* 0x0000000d1d00720c */ /* 0x000fe20003f04070 */
[--C-:B------:R-:W-:Y:S01]  /*d5f0*/  @!P3 IMAD.IADD R7, R7, 0x1, -R29.reuse ;  /* 0x000000010707b824 */ /* 0x100fe200078e0a1d */
[----:B------:R0:W-:Y:S01]  /*d600*/  STL [R1+0xc4], R8 ;  /* 0x0000c40801007387 */ /* 0x0001e20000100800 */
[C---:B------:R-:W-:Y:S01]  /*d610*/  ISETP.GT.U32.AND P2, PT, R29.reuse, R5, PT ;  /* 0x000000051d00720c */ /* 0x040fe20003f44070 */
[----:B------:R-:W-:Y:S01]  /*d620*/  @!P1 IMAD.IADD R6, R6, 0x1, -R29 ;  /* 0x0000000106069824 */ /* 0x000fe200078e0a1d */
[----:B------:R-:W-:-:S02]  /*d630*/  ISETP.GT.U32.AND P1, PT, R29, R12, PT ;  /* 0x0000000c1d00720c */ /* 0x000fc40003f24070 */
[--C-:B------:R-:W-:Y:S01]  /*d640*/  @!P6 IMAD.IADD R3, R3, 0x1, -R29.reuse ;  /* 0x000000010303e824 */ /* 0x100fe200078e0a1d */
[----:B0-----:R-:W4:Y:S04]  /*d650*/  LDL.LU R8, [R1+0x7c] ;  /* 0x00007c0001087983 */ /* 0x001f280000300800 */
[----:B------:R0:W-:Y:S01]  /*d660*/  STL [R1+0xcc], R7 ;  /* 0x0000cc0701007387 */ /* 0x0001e20000100800 */
[--C-:B------:R-:W-:Y:S02]  /*d670*/  @!P4 IMAD.IADD R2, R2, 0x1, -R29.reuse ;  /* 0x000000010202c824 */ /* 0x100fe400078e0a1d */
[--C-:B------:R-:W-:Y:S01]  /*d680*/  @!P5 IMAD.IADD R14, R14, 0x1, -R29.reuse ;  /* 0x000000010e0ed824 */ /* 0x100fe200078e0a1d */
[----:B0-----:R-:W4:Y:S01]  /*d690*/  LDL.LU R7, [R1+0x80] ;  /* 0x0000800001077983 */ /* 0x001f220000300800 */
[--C-:B------:R-:W-:Y:S01]  /*d6a0*/  @!P0 IMAD.IADD R13, R13, 0x1, -R29.reuse ;  /* 0x000000010d0d8824 */ /* 0x100fe200078e0a1d */
[----:B------:R-:W-:Y:S01]  /*d6b0*/  ISETP.GT.U32.AND P3, PT, R29, R4, PT ;  /* 0x000000041d00720c */ /* 0x000fe20003f64070 */
[----:B------:R-:W-:-:S02]  /*d6c0*/  @!P2 IMAD.IADD R5, R5, 0x1, -R29 ;  /* 0x000000010505a824 */ /* 0x000fc400078e0a1d */
[--C-:B------:R-:W-:Y:S01]  /*d6d0*/  @!P1 IMAD.IADD R12, R12, 0x1, -R29.reuse ;  /* 0x000000010c0c9824 */ /* 0x100fe200078e0a1d */
[----:B------:R-:W-:Y:S04]  /*d6e0*/  STL [R1+0xd4], R21 ;  /* 0x0000d41501007387 */ /* 0x000fe80000100800 */
[----:B------:R-:W-:Y:S04]  /*d6f0*/  STL [R1+0xa8], R20 ;  /* 0x0000a81401007387 */ /* 0x000fe80000100800 */
[----:B------:R-:W-:Y:S01]  /*d700*/  STL [R1+0xbc], R19 ;  /* 0x0000bc1301007387 */ /* 0x000fe20000100800 */
[----:B------:R-:W-:-:S03]  /*d710*/  @!P3 IMAD.IADD R4, R4, 0x1, -R29 ;  /* 0x000000010404b824 */ /* 0x000fc600078e0a1d */
[----:B------:R0:W-:Y:S04]  /*d720*/  STL [R1+0xb0], R6 ;  /* 0x0000b00601007387 */ /* 0x0001e80000100800 */
[----:B------:R1:W-:Y:S04]  /*d730*/  STL [R1+0xb4], R5 ;  /* 0x0000b40501007387 */ /* 0x0003e80000100800 */
[----:B0-----:R-:W4:Y:S04]  /*d740*/  LDL.LU R6, [R1+0x1c4] ;  /* 0x0001c40001067983 */ /* 0x001f280000300800 */
[----:B------:R0:W-:Y:S04]  /*d750*/  STL [R1+0xb8], R4 ;  /* 0x0000b80401007387 */ /* 0x0001e80000100800 */
[----:B-1----:R-:W4:Y:S04]  /*d760*/  LDL.LU R5, [R1+0x74] ;  /* 0x0000740001057983 */ /* 0x002f280000300800 */
[----:B0-----:R-:W4:Y:S04]  /*d770*/  LDL.LU R4, [R1+0x1b0] ;  /* 0x0001b00001047983 */ /* 0x001f280000300800 */
[----:B------:R0:W-:Y:S04]  /*d780*/  STL [R1+0xac], R3 ;  /* 0x0000ac0301007387 */ /* 0x0001e80000100800 */
[----:B0-----:R-:W4:Y:S01]  /*d790*/  LDL.LU R3, [R1+0x190] ;  /* 0x0001900001037983 */ /* 0x001f220000300800 */
[----:B--2---:R-:W-:-:S02]  /*d7a0*/  ISETP.GT.U32.AND P2, PT, R29, R11, PT ;  /* 0x0000000b1d00720c */ /* 0x004fc40003f44070 */
[C---:B---3--:R-:W-:Y:S02]  /*d7b0*/  ISETP.GT.U32.AND P6, PT, R29.reuse, R18, PT ;  /* 0x000000121d00720c */ /* 0x048fe40003fc4070 */
[C---:B------:R-:W-:Y:S02]  /*d7c0*/  ISETP.GT.U32.AND P4, PT, R29.reuse, R17, PT ;  /* 0x000000111d00720c */ /* 0x040fe40003f84070 */
[----:B------:R-:W-:-:S09]  /*d7d0*/  ISETP.GT.U32.AND P5, PT, R29, R16, PT ;  /* 0x000000101d00720c */ /* 0x000fd20003fa4070 */
[--C-:B------:R-:W-:Y:S01]  /*d7e0*/  @!P6 IMAD.IADD R18, R18, 0x1, -R29.reuse ;  /* 0x000000011212e824 */ /* 0x100fe200078e0a1d */
[----:B------:R-:W-:Y:S01]  /*d7f0*/  ISETP.GT.U32.AND P0, PT, R29, R15, PT ;  /* 0x0000000f1d00720c */ /* 0x000fe20003f04070 */
[--C-:B------:R-:W-:Y:S01]  /*d800*/  @!P4 IMAD.IADD R17, R17, 0x1, -R29.reuse ;  /* 0x000000011111c824 */ /* 0x100fe200078e0a1d */
[C---:B------:R-:W-:Y:S02]  /*d810*/  ISETP.GT.U32.AND P6, PT, R29.reuse, R2, PT ;  /* 0x000000021d00720c */ /* 0x040fe40003fc4070 */
[C---:B------:R-:W-:Y:S02]  /*d820*/  ISETP.GT.U32.AND P4, PT, R29.reuse, R14, PT ;  /* 0x0000000e1d00720c */ /* 0x040fe40003f84070 */
[C---:B------:R-:W-:Y:S01]  /*d830*/  ISETP.GT.U32.AND P1, PT, R29.reuse, R9, PT ;  /* 0x000000091d00720c */ /* 0x040fe20003f24070 */
[--C-:B------:R-:W-:Y:S01]  /*d840*/  @!P5 IMAD.IADD R16, R16, 0x1, -R29.reuse ;  /* 0x000000011010d824 */ /* 0x100fe200078e0a1d */
[----:B------:R-:W-:Y:S01]  /*d850*/  ISETP.GT.U32.AND P5, PT, R29, R13, PT ;  /* 0x0000000d1d00720c */ /* 0x000fe20003fa4070 */
[----:B------:R-:W-:-:S04]  /*d860*/  @!P2 IMAD.IADD R11, R11, 0x1, -R29 ;  /* 0x000000010b0ba824 */ /* 0x000fc800078e0a1d */
[--C-:B------:R-:W-:Y:S01]  /*d870*/  @!P0 IMAD.IADD R15, R15, 0x1, -R29.reuse ;  /* 0x000000010f0f8824 */ /* 0x100fe200078e0a1d */
[----:B------:R-:W-:Y:S01]  /*d880*/  ISETP.GT.U32.AND P0, PT, R29, R12, PT ;  /* 0x0000000c1d00720c */ /* 0x000fe20003f04070 */
[--C-:B------:R-:W-:Y:S02]  /*d890*/  @!P6 IMAD.IADD R2, R2, 0x1, -R29.reuse ;  /* 0x000000010202e824 */ /* 0x100fe400078e0a1d */
[--C-:B------:R-:W-:Y:S02]  /*d8a0*/  @!P4 IMAD.IADD R14, R14, 0x1, -R29.reuse ;  /* 0x000000010e0ec824 */ /* 0x100fe400078e0a1d */
[--C-:B------:R-:W-:Y:S01]  /*d8b0*/  @!P1 IMAD.IADD R9, R9, 0x1, -R29.reuse ;  /* 0x0000000109099824 */ /* 0x100fe200078e0a1d */
[----:B------:R-:W-:Y:S01]  /*d8c0*/  ISETP.GT.U32.AND P1, PT, R29, R11, PT ;  /* 0x0000000b1d00720c */ /* 0x000fe20003f24070 */
[--C-:B------:R-:W-:Y:S01]  /*d8d0*/  @!P5 IMAD.IADD R13, R13, 0x1, -R29.reuse ;  /* 0x000000010d0dd824 */ /* 0x100fe200078e0a1d */
[----:B------:R0:W-:Y:S05]  /*d8e0*/  STL [R1+0x98], R2 ;  /* 0x0000980201007387 */ /* 0x0001ea0000100800 */
[--C-:B------:R-:W-:Y:S01]  /*d8f0*/  @!P0 IMAD.IADD R12, R12, 0x1, -R29.reuse ;  /* 0x000000010c0c8824 */ /* 0x100fe200078e0a1d */
[----:B0-----:R-:W2:Y:S04]  /*d900*/  LDL.LU R2, [R1+0x198] ;  /* 0x0001980001027983 */ /* 0x001ea80000300800 */
[----:B------:R0:W-:Y:S04]  /*d910*/  STL [R1+0x9c], R14 ;  /* 0x00009c0e01007387 */ /* 0x0001e80000100800 */
[----:B------:R-:W3:Y:S04]  /*d920*/  LDL.LU R21, [R1+0x180] ;  /* 0x0001800001157983 */ /* 0x000ee80000300800 */
[----:B------:R1:W-:Y:S04]  /*d930*/  STL [R1+0xa0], R13 ;  /* 0x0000a00d01007387 */ /* 0x0003e80000100800 */
[----:B------:R-:W2:Y:S01]  /*d940*/  LDL.LU R20, [R1+0x144] ;  /* 0x0001440001147983 */ /* 0x000ea20000300800 */
[----:B------:R-:W-:-:S03]  /*d950*/  @!P1 IMAD.IADD R11, R11, 0x1, -R29 ;  /* 0x000000010b0b9824 */ /* 0x000fc600078e0a1d */
[----:B------:R1:W-:Y:S04]  /*d960*/  STL [R1+0xa4], R12 ;  /* 0x0000a40c01007387 */ /* 0x0003e80000100800 */
[----:B0-----:R-:W2:Y:S04]  /*d970*/  LDL.LU R14, [R1+0x150] ;  /* 0x00015000010e7983 */ /* 0x001ea80000300800 */
[----:B-1----:R-:W2:Y:S04]  /*d980*/  LDL.LU R13, [R1+0x154] ;  /* 0x00015400010d7983 */ /* 0x002ea80000300800 */
[----:B------:R0:W-:Y:S04]  /*d990*/  STL [R1+0x84], R11 ;  /* 0x0000840b01007387 */ /* 0x0001e80000100800 */
[----:B------:R-:W2:Y:S04]  /*d9a0*/  LDL.LU R12, [R1+0x15c] ;  /* 0x00015c00010c7983 */ /* 0x000ea80000300800 */
[----:B0-----:R-:W2:Y:S01]  /*d9b0*/  LDL.LU R11, [R1+0x104] ;  /* 0x00010400010b7983 */ /* 0x001ea20000300800 */
[----:B------:R-:W-:-:S02]  /*d9c0*/  ISETP.GT.U32.AND P3, PT, R29, R10, PT ;  /* 0x0000000a1d00720c */ /* 0x000fc40003f64070 */
[----:B----4-:R-:W-:-:S11]  /*d9d0*/  ISETP.GT.U32.AND P2, PT, R29, R8, PT ;  /* 0x000000081d00720c */ /* 0x010fd60003f44070 */
[--C-:B------:R-:W-:Y:S01]  /*d9e0*/  @!P3 IMAD.IADD R10, R10, 0x1, -R29.reuse ;  /* 0x000000010a0ab824 */ /* 0x100fe200078e0a1d */
[C---:B------:R-:W-:Y:S01]  /*d9f0*/  ISETP.GT.U32.AND P3, PT, R29.reuse, R7, PT ;  /* 0x000000071d00720c */ /* 0x040fe20003f64070 */
[----:B------:R-:W-:Y:S01]  /*da00*/  @!P2 IMAD.IADD R8, R8, 0x1, -R29 ;  /* 0x000000010808a824 */ /* 0x000fe200078e0a1d */
[C---:B------:R-:W-:Y:S02]  /*da10*/  ISETP.GT.U32.AND P5, PT, R29.reuse, R16, PT ;  /* 0x000000101d00720c */ /* 0x040fe40003fa4070 */
[C---:B------:R-:W-:Y:S02]  /*da20*/  ISETP.GT.U32.AND P2, PT, R29.reuse, R10, PT ;  /* 0x0000000a1d00720c */ /* 0x040fe40003f44070 */
[----:B------:R-:W-:-:S07]  /*da30*/  ISETP.GT.U32.AND P4, PT, R29, R17, PT ;  /* 0x000000111d00720c */ /* 0x000fce0003f84070 */
[--C-:B------:R-:W-:Y:S01]  /*da40*/  @!P3 IMAD.IADD R7, R7, 0x1, -R29.reuse ;  /* 0x000000010707b824 */ /* 0x100fe200078e0a1d */
[C---:B------:R-:W-:Y:S02]  /*da50*/  ISETP.GT.U32.AND P3, PT, R29.reuse, R18, PT ;  /* 0x000000121d00720c */ /* 0x040fe40003f64070 */
[C---:B------:R-:W-:Y:S01]  /*da60*/  ISETP.GT.U32.AND P0, PT, R29.reuse, R15, PT ;  /* 0x0000000f1d00720c */ /* 0x040fe20003f04070 */
[--C-:B------:R-:W-:Y:S01]  /*da70*/  @!P2 IMAD.IADD R10, R10, 0x1, -R29.reuse ;  /* 0x000000010a0aa824 */ /* 0x100fe200078e0a1d */
[C---:B------:R-:W-:Y:S01]  /*da80*/  ISETP.GT.U32.AND P2, PT, R29.reuse, R7, PT ;  /* 0x000000071d00720c */ /* 0x040fe20003f44070 */
[--C-:B------:R-:W-:Y:S01]  /*da90*/  @!P5 IMAD.IADD R16, R16, 0x1, -R29.reuse ;  /* 0x000000011010d824 */ /* 0x100fe200078e0a1d */
[----:B------:R-:W-:Y:S01]  /*daa0*/  ISETP.GT.U32.AND P1, PT, R29, R9, PT ;  /* 0x000000091d00720c */ /* 0x000fe20003f24070 */
[----:B------:R-:W-:Y:S01]  /*dab0*/  @!P4 IMAD.IADD R17, R17, 0x1, -R29 ;  /* 0x000000011111c824 */ /* 0x000fe200078e0a1d */
[----:B------:R-:W-:-:S05]  /*dac0*/  ISETP.GT.U32.AND P4, PT, R29, R5, PT ;  /* 0x000000051d00720c */ /* 0x000fca0003f84070 */
[--C-:B------:R-:W-:Y:S01]  /*dad0*/  @!P3 IMAD.IADD R18, R18, 0x1, -R29.reuse ;  /* 0x000000011212b824 */ /* 0x100fe200078e0a1d */
[C---:B------:R-:W-:Y:S02]  /*dae0*/  ISETP.GT.U32.AND P3, PT, R29.reuse, R6, PT ;  /* 0x000000061d00720c */ /* 0x040fe40003f64070 */
[----:B------:R-:W-:Y:S01]  /*daf0*/  ISETP.GT.U32.AND P5, PT, R29, R4, PT ;  /* 0x000000041d00720c */ /* 0x000fe20003fa4070 */
[--C-:B------:R-:W-:Y:S01]  /*db00*/  @!P0 IMAD.IADD R15, R15, 0x1, -R29.reuse ;  /* 0x000000010f0f8824 */ /* 0x100fe200078e0a1d */
[C---:B------:R-:W-:Y:S02]  /*db10*/  ISETP.GT.U32.AND P0, PT, R29.reuse, R28, PT ;  /* 0x0000001c1d00720c */ /* 0x040fe40003f04070 */
[----:B------:R-:W-:Y:S01]  /*db20*/  ISETP.GT.U32.AND P6, PT, R29, R8, PT ;  /* 0x000000081d00720c */ /* 0x000fe20003fc4070 */
[--C-:B------:R-:W-:Y:S02]  /*db30*/  @!P2 IMAD.IADD R7, R7, 0x1, -R29.reuse ;  /* 0x000000010707a824 */ /* 0x100fe400078e0a1d */
[----:B------:R-:W-:-:S02]  /*db40*/  @!P1 IMAD.IADD R9, R9, 0x1, -R29 ;  /* 0x0000000109099824 */ /* 0x000fc400078e0a1d */
[--C-:B------:R-:W-:Y:S01]  /*db50*/  @!P4 IMAD.IADD R5, R5, 0x1, -R29.reuse ;  /* 0x000000010505c824 */ /* 0x100fe200078e0a1d */
[----:B------:R-:W-:Y:S01]  /*db60*/  ISETP.GT.U32.AND P1, PT, R29, R3, PT ;  /* 0x000000031d00720c */ /* 0x000fe20003f24070 */
[--C-:B------:R-:W-:Y:S02]  /*db70*/  @!P3 IMAD.IADD R6, R6, 0x1, -R29.reuse ;  /* 0x000000010606b824 */ /* 0x100fe400078e0a1d */
[--C-:B------:R-:W-:Y:S01]  /*db80*/  @!P5 IMAD.IADD R4, R4, 0x1, -R29.reuse ;  /* 0x000000010404d824 */ /* 0x100fe200078e0a1d */
[----:B------:R0:W-:Y:S01]  /*db90*/  STL [R1+0x94], R10 ;  /* 0x0000940a01007387 */ /* 0x0001e20000100800 */
[--C-:B------:R-:W-:Y:S02]  /*dba0*/  @!P0 IMAD.IADD R28, R28, 0x1, -R29.reuse ;  /* 0x000000011c1c8824 */ /* 0x100fe400078e0a1d */
[--C-:B------:R-:W-:Y:S01]  /*dbb0*/  @!P6 IMAD.IADD R8, R8, 0x1, -R29.reuse ;  /* 0x000000010808e824 */ /* 0x100fe200078e0a1d */
[----:B0-----:R-:W4:Y:S05]  /*dbc0*/  LDL.LU R10, [R1+0x13c] ;  /* 0x00013c00010a7983 */ /* 0x001f2a0000300800 */
[----:B------:R-:W-:Y:S01]  /*dbd0*/  @!P1 IMAD.IADD R3, R3, 0x1, -R29 ;  /* 0x0000000103039824 */ /* 0x000fe200078e0a1d */
[----:B------:R0:W-:Y:S04]  /*dbe0*/  STL [R1+0x8c], R18 ;  /* 0x00008c1201007387 */ /* 0x0001e80000100800 */
[----:B------:R1:W-:Y:S04]  /*dbf0*/  STL [R1+0x90], R17 ;  /* 0x0000901101007387 */ /* 0x0003e80000100800 */
[----:B------:R0:W-:Y:S04]  /*dc00*/  STL [R1+0x1f4], R16 ;  /* 0x0001f41001007387 */ /* 0x0001e80000100800 */
[----:B------:R0:W-:Y:S04]  /*dc10*/  STL [R1+0x88], R15 ;  /* 0x0000880f01007387 */ /* 0x0001e80000100800 */
[----:B------:R0:W-:Y:S04]  /*dc20*/  STL [R1+0x78], R9 ;  /* 0x0000780901007387 */ /* 0x0001e80000100800 */
[----:B------:R-:W4:Y:S04]  /*dc30*/  LDL.LU R19, [R1+0x114] ;  /* 0x0001140001137983 */ /* 0x000f280000300800 */
[----:B------:R-:W-:Y:S04]  /*dc40*/  STL [R1+0x7c], R8 ;  /* 0x00007c0801007387 */ /* 0x000fe80000100800 */
[----:B0-----:R-:W4:Y:S04]  /*dc50*/  LDL.LU R18, [R1+0x11c] ;  /* 0x00011c0001127983 */ /* 0x001f280000300800 */
[----:B-1----:R-:W4:Y:S04]  /*dc60*/  LDL.LU R17, [R1+0x124] ;  /* 0x0001240001117983 */ /* 0x002f280000300800 */
[----:B------:R-:W-:Y:S04]  /*dc70*/  STL [R1+0x80], R7 ;  /* 0x0000800701007387 */ /* 0x000fe80000100800 */
[----:B------:R-:W4:Y:S04]  /*dc80*/  LDL.LU R16, [R1+0x10c] ;  /* 0x00010c0001107983 */ /* 0x000f280000300800 */
[----:B------:R-:W4:Y:S04]  /*dc90*/  LDL.LU R15, [R1+0x24] ;  /* 0x00002400010f7983 */ /* 0x000f280000300800 */
[----:B------:R-:W4:Y:S01]  /*dca0*/  LDL.LU R9, [R1+0xd0] ;  /* 0x0000d00001097983 */ /* 0x000f220000300800 */
[----:B---3--:R-:W-:-:S02]  /*dcb0*/  ISETP.GT.U32.AND P2, PT, R29, R21, PT ;  /* 0x000000151d00720c */ /* 0x008fc40003f44070 */
[C---:B--2---:R-:W-:Y:S02]  /*dcc0*/  ISETP.GT.U32.AND P3, PT, R29.reuse, R20, PT ;  /* 0x000000141d00720c */ /* 0x044fe40003f64070 */
[C---:B------:R-:W-:Y:S02]  /*dcd0*/  ISETP.GT.U32.AND P4, PT, R29.reuse, R14, PT ;  /* 0x0000000e1d00720c */ /* 0x040fe40003f84070 */
[C---:B------:R-:W-:Y:S02]  /*dce0*/  ISETP.GT.U32.AND P5, PT, R29.reuse, R13, PT ;  /* 0x0000000d1d00720c */ /* 0x040fe40003fa4070 */
[----:B------:R-:W-:-:S05]  /*dcf0*/  ISETP.GT.U32.AND P6, PT, R29, R2, PT ;  /* 0x000000021d00720c */ /* 0x000fca0003fc4070 */
[--C-:B------:R-:W-:Y:S01]  /*dd00*/  @!P2 IMAD.IADD R21, R21, 0x1, -R29.reuse ;  /* 0x000000011515a824 */ /* 0x100fe200078e0a1d */
[C---:B------:R-:W-:Y:S01]  /*dd10*/  ISETP.GT.U32.AND P0, PT, R29.reuse, R12, PT ;  /* 0x0000000c1d00720c */ /* 0x040fe20003f04070 */
[--C-:B------:R-:W-:Y:S01]  /*dd20*/  @!P3 IMAD.IADD R20, R20, 0x1, -R29.reuse ;  /* 0x000000011414b824 */ /* 0x100fe200078e0a1d */
[C---:B------:R-:W-:Y:S01]  /*dd30*/  ISETP.GT.U32.AND P2, PT, R29.reuse, R6, PT ;  /* 0x000000061d00720c */ /* 0x040fe20003f44070 */
[--C-:B------:R-:W-:Y:S01]  /*dd40*/  @!P4 IMAD.IADD R14, R14, 0x1, -R29.reuse ;  /* 0x000000010e0ec824 */ /* 0x100fe200078e0a1d */
[----:B------:R-:W-:Y:S01]  /*dd50*/  ISETP.GT.U32.AND P3, PT, R29, R5, PT ;  /* 0x000000051d00720c */ /* 0x000fe20003f64070 */
[--C-:B------:R-:W-:Y:S01]  /*dd60*/  @!P5 IMAD.IADD R13, R13, 0x1, -R29.reuse ;  /* 0x000000010d0dd824 */ /* 0x100fe200078e0a1d */
[C---:B------:R-:W-:Y:S02]  /*dd70*/  ISETP.GT.U32.AND P1, PT, R29.reuse, R11, PT ;  /* 0x0000000b1d00720c */ /* 0x040fe40003f24070 */
[C---:B------:R-:W-:Y:S02]  /*dd80*/  ISETP.GT.U32.AND P5, PT, R29.reuse, R28, PT ;  /* 0x0000001c1d00720c */ /* 0x040fe40003fa4070 */
[----:B------:R-:W-:Y:S01]  /*dd90*/  ISETP.GT.U32.AND P4, PT, R29, R4, PT ;  /* 0x000000041d00720c */ /* 0x000fe20003f84070 */
[----:B------:R-:W-:-:S02]  /*dda0*/  @!P6 IMAD.IADD R2, R2, 0x1, -R29 ;  /* 0x000000010202e824 */ /* 0x000fc400078e0a1d */
[--C-:B------:R-:W-:Y:S01]  /*ddb0*/  @!P0 IMAD.IADD R12, R12, 0x1, -R29.reuse ;  /* 0x000000010c0c8824 */ /* 0x100fe200078e0a1d */
[----:B------:R-:W-:Y:S01]  /*ddc0*/  ISETP.GT.U32.AND P0, PT, R29, R3, PT ;  /* 0x000000031d00720c */ /* 0x000fe20003f04070 */
[--C-:B------:R-:W-:Y:S02]  /*ddd0*/  @!P2 IMAD.IADD R6, R6, 0x1, -R29.reuse ;  /* 0x000000010606a824 */ /* 0x100fe400078e0a1d */
[--C-:B------:R-:W-:Y:S02]  /*dde0*/  @!P3 IMAD.IADD R5, R5, 0x1, -R29.reuse ;  /* 0x000000010505b824 */ /* 0x100fe400078e0a1d */
[--C-:B------:R-:W-:Y:S01]  /*ddf0*/  @!P1 IMAD.IADD R11, R11, 0x1, -R29.reuse ;  /* 0x000000010b0b9824 */ /* 0x100fe200078e0a1d */
[----:B------:R-:W-:Y:S01]  /*de00*/  ISETP.GT.U32.AND P1, PT, R29, R2, PT ;  /* 0x000000021d00720c */ /* 0x000fe20003f24070 */
[--C-:B------:R-:W-:Y:S02]  /*de10*/  @!P5 IMAD.IADD R28, R28, 0x1, -R29.reuse ;  /* 0x000000011c1cd824 */ /* 0x100fe400078e0a1d */
[--C-:B------:R-:W-:Y:S01]  /*de20*/  @!P4 IMAD.IADD R4, R4, 0x1, -R29.reuse ;  /* 0x000000010404c824 */ /* 0x100fe200078e0a1d */
[----:B------:R-:W-:Y:S04]  /*de30*/  STL [R1+0x1c4], R6 ;  /* 0x0001c40601007387 */ /* 0x000fe80000100800 */
[----:B------:R-:W-:Y:S01]  /*de40*/  STL [R1+0x74], R5 ;  /* 0x0000740501007387 */ /* 0x000fe20000100800 */
[----:B------:R-:W-:-:S03]  /*de50*/  @!P0 IMAD.IADD R3, R3, 0x1, -R29 ;  /* 0x0000000103038824 */ /* 0x000fc600078e0a1d */
[----:B------:R0:W-:Y:S04]  /*de60*/  STL [R1+0x188], R28 ;  /* 0x0001881c01007387 */ /* 0x0001e80000100800 */
[----:B------:R1:W-:Y:S04]  /*de70*/  STL [R1+0x1b0], R4 ;  /* 0x0001b00401007387 */ /* 0x0003e80000100800 */
[----:B0-----:R-:W2:Y:S04]  /*de80*/  LDL.LU R28, [R1+0x15c0] ;  /* 0x0015c000011c7983 */ /* 0x001ea80000300800 */
[----:B------:R-:W3:Y:S04]  /*de90*/  LDL.LU R8, [R1+0xdc] ;  /* 0x0000dc0001087983 */ /* 0x000ee80000300800 */
[----:B------:R-:W2:Y:S01]  /*dea0*/  LDL.LU R7, [R1+0xe0] ;  /* 0x0000e00001077983 */ /* 0x000ea20000300800 */
[----:B------:R-:W-:-:S03]  /*deb0*/  @!P1 IMAD.IADD R2, R2, 0x1, -R29 ;  /* 0x0000000102029824 */ /* 0x000fc600078e0a1d */
[----:B------:R-:W2:Y:S04]  /*dec0*/  LDL.LU R6, [R1+0x20] ;  /* 0x0000200001067983 */ /* 0x000ea80000300800 */
[----:B------:R-:W-:Y:S04]  /*ded0*/  STL [R1+0x190], R3 ;  /* 0x0001900301007387 */ /* 0x000fe80000100800 */
[----:B------:R-:W2:Y:S04]  /*dee0*/  LDL.LU R5, [R1+0xc8] ;  /* 0x0000c80001057983 */ /* 0x000ea80000300800 */
[----:B-1----:R-:W2:Y:S04]  /*def0*/  LDL.LU R4, [R1+0x1c] ;  /* 0x00001c0001047983 */ /* 0x002ea80000300800 */
[----:B------:R0:W-:Y:S04]  /*df00*/  STL [R1+0x198], R2 ;  /* 0x0001980201007387 */ /* 0x0001e80000100800 */
[----:B0-----:R-:W2:Y:S04]  /*df10*/  LDL.LU R2, [R1+0x18] ;  /* 0x0000180001027983 */ /* 0x001ea80000300800 */
[----:B------:R-:W2:Y:S01]  /*df20*/  LDL.LU R3, [R1+0x14] ;  /* 0x0000140001037983 */ /* 0x000ea20000300800 */
[----:B----4-:R-:W-:-:S02]  /*df30*/  ISETP.GT.U32.AND P6, PT, R29, R10, PT ;  /* 0x0000000a1d00720c */ /* 0x010fc40003fc4070 */
[C---:B------:R-:W-:Y:S02]  /*df40*/  ISETP.GT.U32.AND P2, PT, R29.reuse, R21, PT ;  /* 0x000000151d00720c */ /* 0x040fe40003f44070 */
[C---:B------:R-:W-:Y:S02]  /*df50*/  ISETP.GT.U32.AND P3, PT, R29.reuse, R20, PT ;  /* 0x000000141d00720c */ /* 0x040fe40003f64070 */
[C---:B------:R-:W-:Y:S02]  /*df60*/  ISETP.GT.U32.AND P4, PT, R29.reuse, R14, PT ;  /* 0x0000000e1d00720c */ /* 0x040fe40003f84070 */
[C---:B------:R-:W-:Y:S02]  /*df70*/  ISETP.GT.U32.AND P5, PT, R29.reuse, R13, PT ;  /* 0x0000000d1d00720c */ /* 0x040fe40003fa4070 */
[----:B------:R-:W-:-:S03]  /*df80*/  ISETP.GT.U32.AND P0, PT, R29, R12, PT ;  /* 0x0000000c1d00720c */ /* 0x000fc60003f04070 */
        /* <DEDUP_REMOVED lines=9> */
[----:B------:R-:W-:Y:S01]  /*e020*/  ISETP.GT.U32.AND P4, PT, R29, R17, PT ;  /* 0x000000111d00720c */ /* 0x000fe20003f84070 */
[----:B------:R-:W-:-:S04]  /*e030*/  @!P0 IMAD.IADD R12, R12, 0x1, -R29 ;  /* 0x000000010c0c8824 */ /* 0x000fc800078e0a1d */
[----:B------:R-:W-:Y:S01]  /*e040*/  @!P1 IMAD.IADD R11, R11, 0x1, -R29 ;  /* 0x000000010b0b9824 */ /* 0x000fe200078e0a1d */
[----:B------:R-:W-:-:S03]  /*e050*/  ISETP.GT.U32.AND P5, PT, R29, R16, PT ;  /* 0x000000101d00720c */ /* 0x000fc60003fa4070 */
[--C-:B------:R-:W-:Y:S01]  /*e060*/  @!P6 IMAD.IADD R10, R10, 0x1, -R29.reuse ;  /* 0x000000010a0ae824 */ /* 0x100fe200078e0a1d */
[----:B------:R-:W-:Y:S01]  /*e070*/  ISETP.GT.U32.AND P0, PT, R29, R15, PT ;  /* 0x0000000f1d00720c */ /* 0x000fe20003f04070 */
[--C-:B------:R-:W-:Y:S01]  /*e080*/  @!P2 IMAD.IADD R19, R19, 0x1, -R29.reuse ;  /* 0x000000011313a824 */ /* 0x100fe200078e0a1d */
[----:B------:R-:W-:Y:S01]  /*e090*/  ISETP.GT.U32.AND P1, PT, R29, R9, PT ;  /* 0x000000091d00720c */ /* 0x000fe20003f24070 */
[--C-:B------:R-:W-:Y:S02]  /*e0a0*/  @!P3 IMAD.IADD R18, R18, 0x1, -R29.reuse ;  /* 0x000000011212b824 */ /* 0x100fe400078e0a1d */
[----:B------:R-:W-:-:S04]  /*e0b0*/  @!P4 IMAD.IADD R17, R17, 0x1, -R29 ;  /* 0x000000011111c824 */ /* 0x000fc800078e0a1d */
[----:B------:R-:W-:-:S04]  /*e0c0*/  @!P5 IMAD.IADD R16, R16, 0x1, -R29 ;  /* 0x000000011010d824 */ /* 0x000fc800078e0a1d */
[--C-:B------:R-:W-:Y:S02]  /*e0d0*/  @!P0 IMAD.IADD R15, R15, 0x1, -R29.reuse ;  /* 0x000000010f0f8824 */ /* 0x100fe400078e0a1d */
[----:B------:R-:W-:Y:S02]  /*e0e0*/  @!P1 IMAD.IADD R9, R9, 0x1, -R29 ;  /* 0x0000000109099824 */ /* 0x000fe400078e0a1d */
[----:B------:R-:W-:Y:S01]  /*e0f0*/  IMAD.HI.U32 R0, R0, R27, RZ ;  /* 0x0000001b00007227 */ /* 0x000fe200078e00ff */
[----:B------:R0:W-:Y:S03]  /*e100*/  STL [R1+0x180], R21 ;  /* 0x0001801501007387 */ /* 0x0001e60000100800 */
[----:B------:R-:W-:Y:S01]  /*e110*/  IMAD.MOV R0, RZ, RZ, -R0 ;  /* 0x000000ffff007224 */ /* 0x000fe200078e0a00 */
[----:B0-----:R-:W4:Y:S04]  /*e120*/  LDL.LU R21, [R1+0x15bc] ;  /* 0x0015bc0001157983 */ /* 0x001f280000300800 */
[----:B------:R0:W-:Y:S01]  /*e130*/  STL [R1+0x144], R20 ;  /* 0x0001441401007387 */ /* 0x0001e20000100800 */
[----:B------:R-:W-:-:S03]  /*e140*/  IMAD R27, R29, R0, R27 ;  /* 0x000000001d1b7224 */ /* 0x000fc600078e021b */
[----:B0-----:R-:W4:Y:S04]  /*e150*/  LDL.LU R20, [R1+0x15b8] ;  /* 0x0015b80001147983 */ /* 0x001f280000300800 */
[----:B------:R0:W-:Y:S04]  /*e160*/  STL [R1+0x150], R14 ;  /* 0x0001500e01007387 */ /* 0x0001e80000100800 */
[----:B------:R1:W-:Y:S04]  /*e170*/  STL [R1+0x154], R13 ;  /* 0x0001540d01007387 */ /* 0x0003e80000100800 */
[----:B------:R0:W-:Y:S04]  /*e180*/  STL [R1+0x15c], R12 ;  /* 0x00015c0c01007387 */ /* 0x0001e80000100800 */
[----:B------:R-:W4:Y:S04]  /*e190*/  LDL.LU R0, [R1+0x6c] ;  /* 0x00006c0001007983 */ /* 0x000f280000300800 */
[----:B------:R1:W-:Y:S04]  /*e1a0*/  STL [R1+0x104], R11 ;  /* 0x0001040b01007387 */ /* 0x0003e80000100800 */
[----:B0-----:R-:W4:Y:S04]  /*e1b0*/  LDL.LU R14, [R1+0x10] ;  /* 0x00001000010e7983 */ /* 0x001f280000300800 */
[----:B-1----:R-:W4:Y:S04]  /*e1c0*/  LDL.LU R13, [R1+0xc] ;  /* 0x00000c00010d7983 */ /* 0x002f280000300800 */
[----:B------:R0:W-:Y:S04]  /*e1d0*/  STL [R1+0x13c], R10 ;  /* 0x00013c0a01007387 */ /* 0x0001e80000100800 */
[----:B------:R-:W4:Y:S04]  /*e1e0*/  LDL.LU R12, [R1+0x8] ;  /* 0x00000800010c7983 */ /* 0x000f280000300800 */
[----:B------:R-:W4:Y:S04]  /*e1f0*/  LDL.LU R11, [R1+0x4] ;  /* 0x00000400010b7983 */ /* 0x000f280000300800 */
[----:B0-----:R-:W4:Y:S01]  /*e200*/  LDL.LU R10, [R1] ;  /* 0x00000000010a7983 */ /* 0x001f220000300800 */
[----:B---3--:R-:W-:-:S02]  /*e210*/  ISETP.GT.U32.AND P6, PT, R29, R8, PT ;  /* 0x000000081d00720c */ /* 0x008fc40003fc4070 */
[C---:B--2---:R-:W-:Y:S02]  /*e220*/  ISETP.GT.U32.AND P2, PT, R29.reuse, R7, PT ;  /* 0x000000071d00720c */ /* 0x044fe40003f44070 */
[C---:B------:R-:W-:Y:S02]  /*e230*/  ISETP.GT.U32.AND P3, PT, R29.reuse, R6, PT ;  /* 0x000000061d00720c */ /* 0x040fe40003f64070 */
[C---:B------:R-:W-:Y:S02]  /*e240*/  ISETP.GT.U32.AND P4, PT, R29.reuse, R5, PT ;  /* 0x000000051d00720c */ /* 0x040fe40003f84070 */
[----:B------:R-:W-:-:S05]  /*e250*/  ISETP.GT.U32.AND P5, PT, R29, R4, PT ;  /* 0x000000041d00720c */ /* 0x000fca0003fa4070 */
[--C-:B------:R-:W-:Y:S01]  /*e260*/  @!P6 IMAD.IADD R8, R8, 0x1, -R29.reuse ;  /* 0x000000010808e824 */ /* 0x100fe200078e0a1d */
[----:B------:R-:W-:Y:S01]  /*e270*/  ISETP.GT.U32.AND P6, PT, R29, R19, PT ;  /* 0x000000131d00720c */ /* 0x000fe20003fc4070 */
[--C-:B------:R-:W-:Y:S01]  /*e280*/  @!P2 IMAD.IADD R7, R7, 0x1, -R29.reuse ;  /* 0x000000010707a824 */ /* 0x100fe200078e0a1d */
[C---:B------:R-:W-:Y:S01]  /*e290*/  ISETP.GT.U32.AND P2, PT, R29.reuse, R18, PT ;  /* 0x000000121d00720c */ /* 0x040fe20003f44070 */
[--C-:B------:R-:W-:Y:S01]  /*e2a0*/  @!P3 IMAD.IADD R6, R6, 0x1, -R29.reuse ;  /* 0x000000010606b824 */ /* 0x100fe200078e0a1d */
[C---:B------:R-:W-:Y:S02]  /*e2b0*/  ISETP.GT.U32.AND P3, PT, R29.reuse, R17, PT ;  /* 0x000000111d00720c */ /* 0x040fe40003f64070 */
[C---:B------:R-:W-:Y:S02]  /*e2c0*/  ISETP.GT.U32.AND P0, PT, R29.reuse, R2, PT ;  /* 0x000000021d00720c */ /* 0x040fe40003f04070 */
[----:B------:R-:W-:Y:S01]  /*e2d0*/  ISETP.GT.U32.AND P1, PT, R29, R3, PT ;  /* 0x000000031d00720c */ /* 0x000fe20003f24070 */
[--C-:B------:R-:W-:Y:S01]  /*e2e0*/  @!P4 IMAD.IADD R5, R5, 0x1, -R29.reuse ;  /* 0x000000010505c824 */ /* 0x100fe200078e0a1d */
[C---:B------:R-:W-:Y:S01]  /*e2f0*/  ISETP.GT.U32.AND P4, PT, R29.reuse, R16, PT ;  /* 0x000000101d00720c */ /* 0x040fe20003f84070 */
[--C-:B------:R-:W-:Y:S01]  /*e300*/  @!P5 IMAD.IADD R4, R4, 0x1, -R29.reuse ;  /* 0x000000010404d824 */ /* 0x100fe200078e0a1d */
[----:B------:R-:W-:Y:S01]  /*e310*/  ISETP.GT.U32.AND P5, PT, R29, R15, PT ;  /* 0x0000000f1d00720c */ /* 0x000fe20003fa4070 */
[----:B------:R-:W-:-:S06]  /*e320*/  @!P6 IMAD.IADD R19, R19, 0x1, -R29 ;  /* 0x000000011313e824 */ /* 0x000fcc00078e0a1d */
[--C-:B------:R-:W-:Y:S01]  /*e330*/  @!P0 IMAD.IADD R2, R2, 0x1, -R29.reuse ;  /* 0x0000000102028824 */ /* 0x100fe200078e0a1d */
[----:B------:R-:W-:Y:S01]  /*e340*/  ISETP.GT.U32.AND P0, PT, R29, R9, PT ;  /* 0x000000091d00720c */ /* 0x000fe20003f04070 */
[--C-:B------:R-:W-:Y:S02]  /*e350*/  @!P2 IMAD.IADD R18, R18, 0x1, -R29.reuse ;  /* 0x000000011212a824 */ /* 0x100fe400078e0a1d */
[--C-:B------:R-:W-:Y:S01]  /*e360*/  @!P1 IMAD.IADD R3, R3, 0x1, -R29.reuse ;  /* 0x0000000103039824 */ /* 0x100fe200078e0a1d */
[----:B------:R-:W-:Y:S01]  /*e370*/  ISETP.GT.U32.AND P1, PT, R29, R8, PT ;  /* 0x000000081d00720c */ /* 0x000fe20003f24070 */
[--C-:B------:R-:W-:Y:S01]  /*e380*/  @!P3 IMAD.IADD R17, R17, 0x1, -R29.reuse ;  /* 0x000000011111b824 */ /* 0x100fe200078e0a1d */
[C---:B------:R-:W-:Y:S01]  /*e390*/  ISETP.GT.U32.AND P2, PT, R29.reuse, R7, PT ;  /* 0x000000071d00720c */ /* 0x040fe20003f44070 */
[--C-:B------:R-:W-:Y:S01]  /*e3a0*/  @!P4 IMAD.IADD R16, R16, 0x1, -R29.reuse ;  /* 0x000000011010c824 */ /* 0x100fe200078e0a1d */
[C---:B------:R-:W-:Y:S01]  /*e3b0*/  ISETP.GT.U32.AND P3, PT, R29.reuse, R6, PT ;  /* 0x000000061d00720c */ /* 0x040fe20003f64070 */
[----:B------:R0:W-:Y:S01]  /*e3c0*/  STL [R1+0x114], R19 ;  /* 0x0001141301007387 */ /* 0x0001e20000100800 */
[----:B------:R-:W-:Y:S01]  /*e3d0*/  ISETP.GT.U32.AND P4, PT, R29, R5, PT ;  /* 0x000000051d00720c */ /* 0x000fe20003f84070 */
[--C-:B------:R-:W-:Y:S01]  /*e3e0*/  @!P5 IMAD.IADD R15, R15, 0x1, -R29.reuse ;  /* 0x000000010f0fd824 */ /* 0x100fe200078e0a1d */
[----:B------:R-:W-:Y:S01]  /*e3f0*/  ISETP.GT.U32.AND P5, PT, R29, R4, PT ;  /* 0x000000041d00720c */ /* 0x000fe20003fa4070 */
[--C-:B------:R-:W-:Y:S01]  /*e400*/  @!P0 IMAD.IADD R9, R9, 0x1, -R29.reuse ;  /* 0x0000000109098824 */ /* 0x100fe200078e0a1d */
[C---:B------:R-:W-:Y:S01]  /*e410*/  ISETP.GT.U32.AND P6, PT, R29.reuse, R2, PT ;  /* 0x000000021d00720c */ /* 0x040fe20003fc4070 */
[----:B0-----:R-:W2:Y:S04]  /*e420*/  LDL.LU R19, [R1+0x15b4] ;  /* 0x0015b40001137983 */ /* 0x001ea80000300800 */
[----:B------:R0:W-:Y:S01]  /*e430*/  STL [R1+0x11c], R18 ;  /* 0x00011c1201007387 */ /* 0x0001e20000100800 */
[----:B------:R-:W-:Y:S01]  /*e440*/  ISETP.GT.U32.AND P0, PT, R29, R3, PT ;  /* 0x000000031d00720c */ /* 0x000fe20003f04070 */
[----:B------:R-:W-:-:S02]  /*e450*/  @!P1 IMAD.IADD R8, R8, 0x1, -R29 ;  /* 0x0000000108089824 */ /* 0x000fc400078e0a1d */
[--C-:B------:R-:W-:Y:S01]  /*e460*/  @!P2 IMAD.IADD R7, R7, 0x1, -R29.reuse ;  /* 0x000000010707a824 */ /* 0x100fe200078e0a1d */
[----:B0-----:R-:W3:Y:S04]  /*e470*/  LDL.LU R18, [R1+0x15b0] ;  /* 0x0015b00001127983 */ /* 0x001ee80000300800 */
[----:B------:R0:W-:Y:S01]  /*e480*/  STL [R1+0x124], R17 ;  /* 0x0001241101007387 */ /* 0x0001e20000100800 */
[----:B------:R-:W-:-:S03]  /*e490*/  @!P3 IMAD.IADD R6, R6, 0x1, -R29 ;  /* 0x000000010606b824 */ /* 0x000fc600078e0a1d */
[----:B0-----:R-:W2:Y:S04]  /*e4a0*/  LDL.LU R17, [R1+0x15ac] ;  /* 0x0015ac0001117983 */ /* 0x001ea80000300800 */
        /* <DEDUP_REMOVED lines=12> */
[----:B------:R0:W-:Y:S04]  /*e570*/  STL [R1+0xe0], R7 ;  /* 0x0000e00701007387 */ /* 0x0001e80000100800 */
[----:B0-----:R-:W3:Y:S04]  /*e580*/  LDL.LU R7, [R1+0x1598] ;  /* 0x0015980001077983 */ /* 0x001ee80000300800 */
        /* <DEDUP_REMOVED lines=9> */
[----:B0-----:R-:W3:Y:S01]  /*e620*/  LDL.LU R3, [R1+0x1584] ;  /* 0x0015840001037983 */ /* 0x001ee20000300800 */
[----:B----4-:R-:W-:-:S02]  /*e630*/  ISETP.GT.U32.AND P1, PT, R29, R14, PT ;  /* 0x0000000e1d00720c */ /* 0x010fc40003f24070 */
[C---:B------:R-:W-:Y:S02]  /*e640*/  ISETP.GT.U32.AND P2, PT, R29.reuse, R13, PT ;  /* 0x0000000d1d00720c */ /* 0x040fe40003f44070 */
[C---:B------:R-:W-:Y:S02]  /*e650*/  ISETP.GT.U32.AND P3, PT, R29.reuse, R12, PT ;  /* 0x0000000c1d00720c */ /* 0x040fe40003f64070 */
[C---:B------:R-:W-:Y:S02]  /*e660*/  ISETP.GT.U32.AND P4, PT, R29.reuse, R11, PT ;  /* 0x0000000b1d00720c */ /* 0x040fe40003f84070 */
[----:B------:R-:W-:-:S05]  /*e670*/  ISETP.GT.U32.AND P5, PT, R29, R10, PT ;  /* 0x0000000a1d00720c */ /* 0x000fca0003fa4070 */
[--C-:B------:R-:W-:Y:S02]  /*e680*/  @!P1 IMAD.IADD R14, R14, 0x1, -R29.reuse ;  /* 0x000000010e0e9824 */ /* 0x100fe400078e0a1d */
[--C-:B------:R-:W-:Y:S02]  /*e690*/  @!P2 IMAD.IADD R13, R13, 0x1, -R29.reuse ;  /* 0x000000010d0da824 */ /* 0x100fe400078e0a1d */
[--C-:B------:R-:W-:Y:S02]  /*e6a0*/  @!P3 IMAD.IADD R12, R12, 0x1, -R29.reuse ;  /* 0x000000010c0cb824 */ /* 0x100fe400078e0a1d */
[--C-:B------:R-:W-:Y:S02]  /*e6b0*/  @!P4 IMAD.IADD R11, R11, 0x1, -R29.reuse ;  /* 0x000000010b0bc824 */ /* 0x100fe400078e0a1d */
[----:B------:R-:W-:Y:S01]  /*e6c0*/  @!P5 IMAD.IADD R10, R10, 0x1, -R29 ;  /* 0x000000010a0ad824 */ /* 0x000fe200078e0a1d */
[C---:B--2---:R-:W-:Y:S02]  /*e6d0*/  ISETP.GT.U32.AND P5, PT, R29.reuse, R8, PT ;  /* 0x000000081d00720c */ /* 0x044fe40003fa4070 */
[----:B---3--:R-:W-:-:S02]  /*e6e0*/  ISETP.GT.U32.AND P4, PT, R29, R7, PT ;  /* 0x000000071d00720c */ /* 0x008fc40003f84070 */
[C---:B------:R-:W-:Y:S02]  /*e6f0*/  ISETP.GT.U32.AND P3, PT, R29.reuse, R6, PT ;  /* 0x000000061d00720c */ /* 0x040fe40003f64070 */
[C---:B------:R-:W-:Y:S02]  /*e700*/  ISETP.GT.U32.AND P2, PT, R29.reuse, R5, PT ;  /* 0x000000051d00720c */ /* 0x040fe40003f44070 */
[----:B------:R-:W-:-:S11]  /*e710*/  ISETP.GT.U32.AND P1, PT, R29, R4, PT ;  /* 0x000000041d00720c */ /* 0x000fd60003f24070 */
[--C-:B------:R-:W-:Y:S01]  /*e720*/  @!P2 IMAD.IADD R5, R5, 0x1, -R29.reuse ;  /* 0x000000010505a824 */ /* 0x100fe200078e0a1d */
[C---:B------:R-:W-:Y:S01]  /*e730*/  ISETP.GT.U32.AND P2, PT, R29.reuse, R12, PT ;  /* 0x0000000c1d00720c */ /* 0x040fe20003f44070 */
[--C-:B------:R-:W-:Y:S01]  /*e740*/  @!P3 IMAD.IADD R6, R6, 0x1, -R29.reuse ;  /* 0x000000010606b824 */ /* 0x100fe200078e0a1d */
[C---:B------:R-:W-:Y:S02]  /*e750*/  ISETP.GT.U32.AND P6, PT, R29.reuse, R2, PT ;  /* 0x000000021d00720c */ /* 0x040fe40003fc4070 */
[C---:B------:R-:W-:Y:S01]  /*e760*/  ISETP.GT.U32.AND P0, PT, R29.reuse, R3, PT ;  /* 0x000000031d00720c */ /* 0x040fe20003f04070 */
[--C-:B------:R-:W-:Y:S01]  /*e770*/  @!P1 IMAD.IADD R4, R4, 0x1, -R29.reuse ;  /* 0x0000000104049824 */ /* 0x100fe200078e0a1d */
[----:B------:R-:W-:Y:S01]  /*e780*/  ISETP.GT.U32.AND P1, PT, R29, R13, PT ;  /* 0x0000000d1d00720c */ /* 0x000fe20003f24070 */
[----:B------:R-:W-:Y:S01]  /*e790*/  @!P4 IMAD.IADD R7, R7, 0x1, -R29 ;  /* 0x000000010707c824 */ /* 0x000fe200078e0a1d */
[----:B------:R-:W-:-:S09]  /*e7a0*/  ISETP.GT.U32.AND P3, PT, R29, R11, PT ;  /* 0x0000000b1d00720c */ /* 0x000fd20003f64070 */
[--C-:B------:R-:W-:Y:S01]  /*e7b0*/  @!P0 IMAD.IADD R3, R3, 0x1, -R29.reuse ;  /* 0x0000000103038824 */ /* 0x100fe200078e0a1d */
[C---:B------:R-:W-:Y:S01]  /*e7c0*/  ISETP.GT.U32.AND P0, PT, R29.reuse, R14, PT ;  /* 0x0000000e1d00720c */ /* 0x040fe20003f04070 */
[--C-:B------:R-:W-:Y:S01]  /*e7d0*/  @!P6 IMAD.IADD R2, R2, 0x1, -R29.reuse ;  /* 0x000000010202e824 */ /* 0x100fe200078e0a1d */
[C---:B------:R-:W-:Y:S02]  /*e7e0*/  ISETP.GT.U32.AND P4, PT, R29.reuse, R10, PT ;  /* 0x0000000a1d00720c */ /* 0x040fe40003f84070 */
[C---:B------:R-:W-:Y:S01]  /*e7f0*/  ISETP.GT.U32.AND P6, PT, R29.reuse, R9, PT ;  /* 0x000000091d00720c */ /* 0x040fe20003fc4070 */
[--C-:B------:R-:W-:Y:S01]  /*e800*/  @!P5 IMAD.IADD R8, R8, 0x1, -R29.reuse ;  /* 0x000000010808d824 */ /* 0x100fe200078e0a1d */
[----:B------:R-:W-:Y:S01]  /*e810*/  ISETP.GT.U32.AND P5, PT, R29, R2, PT ;  /* 0x000000021d00720c */ /* 0x000fe20003fa4070 */
[--C-:B------:R-:W-:Y:S02]  /*e820*/  @!P1 IMAD.IADD R13, R13, 0x1, -R29.reuse ;  /* 0x000000010d0d9824 */ /* 0x100fe400078e0a1d */
[----:B------:R-:W-:-:S04]  /*e830*/  @!P2 IMAD.IADD R12, R12, 0x1, -R29 ;  /* 0x000000010c0ca824 */ /* 0x000fc800078e0a1d */
[--C-:B------:R-:W-:Y:S02]  /*e840*/  @!P0 IMAD.IADD R14, R14, 0x1, -R29.reuse ;  /* 0x000000010e0e8824 */ /* 0x100fe400078e0a1d */
[----:B------:R-:W-:-:S03]  /*e850*/  @!P3 IMAD.IADD R11, R11, 0x1, -R29 ;  /* 0x000000010b0bb824 */ /* 0x000fc600078e0a1d */
[----:B------:R0:W-:Y:S01]  /*e860*/  STL [R1+0x10], R14 ;  /* 0x0000100e01007387 */ /* 0x0001e20000100800 */
[C---:B------:R-:W-:Y:S01]  /*e870*/  ISETP.GT.U32.AND P0, PT, R29.reuse, R3, PT ;  /* 0x000000031d00720c */ /* 0x040fe20003f04070 */
[--C-:B------:R-:W-:Y:S01]  /*e880*/  @!P4 IMAD.IADD R10, R10, 0x1, -R29.reuse ;  /* 0x000000010a0ac824 */ /* 0x100fe200078e0a1d */
[----:B------:R-:W-:Y:S01]  /*e890*/  ISETP.GT.U32.AND P1, PT, R29, R4, PT ;  /* 0x000000041d00720c */ /* 0x000fe20003f24070 */
[--C-:B------:R-:W-:Y:S01]  /*e8a0*/  @!P6 IMAD.IADD R9, R9, 0x1, -R29.reuse ;  /* 0x000000010909e824 */ /* 0x100fe200078e0a1d */
[C---:B------:R-:W-:Y:S01]  /*e8b0*/  ISETP.GT.U32.AND P2, PT, R29.reuse, R5, PT ;  /* 0x000000051d00720c */ /* 0x040fe20003f44070 */
[----:B0-----:R-:W2:Y:S04]  /*e8c0*/  LDL.LU R14, [R1+0x1580] ;  /* 0x00158000010e7983 */ /* 0x001ea80000300800 */
[----:B------:R0:W-:Y:S01]  /*e8d0*/  STL [R1+0xc], R13 ;  /* 0x00000c0d01007387 */ /* 0x0001e20000100800 */
[C---:B------:R-:W-:Y:S01]  /*e8e0*/  ISETP.GT.U32.AND P3, PT, R29.reuse, R6, PT ;  /* 0x000000061d00720c */ /* 0x040fe20003f64070 */
[----:B------:R-:W-:Y:S01]  /*e8f0*/  @!P5 IMAD.IADD R2, R2, 0x1, -R29 ;  /* 0x000000010202d824 */ /* 0x000fe200078e0a1d */
[----:B------:R-:W-:-:S02]  /*e900*/  ISETP.GT.U32.AND P4, PT, R29, R7, PT ;  /* 0x000000071d00720c */ /* 0x000fc40003f84070 */
[C---:B------:R-:W-:Y:S01]  /*e910*/  ISETP.GT.U32.AND P6, PT, R29.reuse, R8, PT ;  /* 0x000000081d00720c */ /* 0x040fe20003fc4070 */
[----:B0-----:R-:W3:Y:S04]  /*e920*/  LDL.LU R13, [R1+0x157c] ;  /* 0x00157c00010d7983 */ /* 0x001ee80000300800 */
[----:B------:R0:W-:Y:S01]  /*e930*/  STL [R1+0x8], R12 ;  /* 0x0000080c01007387 */ /* 0x0001e20000100800 */
[----:B------:R-:W-:-:S03]  /*e940*/  ISETP.GT.U32.AND P5, PT, R29, R9, PT ;  /* 0x000000091d00720c */ /* 0x000fc60003fa4070 */
[----:B0-----:R-:W4:Y:S04]  /*e950*/  LDL.LU R12, [R1+0x1578] ;  /* 0x00157800010c7983 */ /* 0x001f280000300800 */
[----:B------:R0:W-:Y:S01]  /*e960*/  STL [R1+0x4], R11 ;  /* 0x0000040b01007387 */ /* 0x0001e20000100800 */
[----:B------:R-:W-:-:S03]  /*e970*/  @!P0 IMAD.IADD R3, R3, 0x1, -R29 ;  /* 0x0000000103038824 */ /* 0x000fc600078e0a1d */
[----:B0-----:R-:W2:Y:S04]  /*e980*/  LDL.LU R11, [R1+0x1574] ;  /* 0x00157400010b7983 */ /* 0x001ea80000300800 */
[----:B------:R0:W-:Y:S01]  /*e990*/  STL [R1], R10 ;  /* 0x0000000a01007387 */ /* 0x0001e20000100800 */
[----:B------:R-:W-:-:S03]  /*e9a0*/  @!P1 IMAD.IADD R4, R4, 0x1, -R29 ;  /* 0x0000000104049824 */ /* 0x000fc600078e0a1d */
[----:B0-----:R-:W2:Y:S01]  /*e9b0*/  LDL.LU R10, [R1+0x1570] ;  /* 0x00157000010a7983 */ /* 0x001ea20000300800 */
[--C-:B------:R-:W-:Y:S02]  /*e9c0*/  @!P2 IMAD.IADD R5, R5, 0x1, -R29.reuse ;  /* 0x000000010505a824 */ /* 0x100fe400078e0a1d */
[--C-:B------:R-:W-:Y:S01]  /*e9d0*/  @!P3 IMAD.IADD R6, R6, 0x1, -R29.reuse ;  /* 0x000000010606b824 */ /* 0x100fe200078e0a1d */
[----:B------:R-:W-:Y:S01]  /*e9e0*/  STL [R1+0x154c], R2 ;  /* 0x00154c0201007387 */ /* 0x000fe20000100800 */
        /* <DEDUP_REMOVED lines=8> */
[----:B------:R-:W-:Y:S04]  /*ea70*/  STL [R1+0x1558], R8 ;  /* 0x0015580801007387 */ /* 0x000fe80000100800 */
[----:B------:R0:W-:Y:S04]  /*ea80*/  STL [R1+0x155c], R9 ;  /* 0x00155c0901007387 */ /* 0x0001e80000100800 */
[----:B0-----:R-:W3:Y:S04]  /*ea90*/  LDL R9, [R1+0x1304] ;  /* 0x0013040001097983 */ /* 0x001ee80000100800 */
[----:B------:R-:W0:Y:S01]  /*eaa0*/  S2R R3, SR_TID.X ;  /* 0x0000000000037919 */ /* 0x000e220000002100 */
[----:B------:R-:W-:-:S02]  /*eab0*/  IABS R28, R28 ;  /* 0x0000001c001c7213 */ /* 0x000fc40000000000 */
[----:B------:R-:W-:-:S03]  /*eac0*/  IABS R2, c[0x0][0x178] ;  /* 0x00005e0000027a13 */ /* 0x000fc60000000000 */
[----:B------:R-:W-:-:S04]  /*ead0*/  IMAD.HI.U32 R0, R0, R28, RZ ;  /* 0x0000001c00007227 */ /* 0x000fc800078e00ff */
[----:B------:R-:W-:-:S04]  /*eae0*/  IMAD.MOV R0, RZ, RZ, -R0 ;  /* 0x000000ffff007224 */ /* 0x000fc800078e0a00 */
[----:B------:R-:W-:Y:S01]  /*eaf0*/  IMAD R28, R2, R0, R28 ;  /* 0x00000000021c7224 */ /* 0x000fe200078e021c */
[C---:B0-----:R-:W-:Y:S02]  /*eb00*/  LOP3.LUT R2, R3.reuse, 0x3f, RZ, 0xc0, !PT ;  /* 0x0000003f03027812 */ /* 0x041fe400078ec0ff */
[----:B------:R-:W-:Y:S02]  /*eb10*/  LOP3.LUT R0, R3, 0x7, RZ, 0xc0, !PT ;  /* 0x0000000703007812 */ /* 0x000fe400078ec0ff */
[----:B--2---:R-:W-:-:S13]  /*eb20*/  ISETP.GT.U32.AND P0, PT, R29, R10, PT ;  /* 0x0000000a1d00720c */ /* 0x004fda0003f04070 */
[----:B------:R-:W-:Y:S01]  /*eb30*/  @!P0 IMAD.IADD R10, R10, 0x1, -R29 ;  /* 0x000000010a0a8824 */ /* 0x000fe200078e0a1d */
[C---:B------:R-:W-:Y:S01]  /*eb40*/  LOP3.LUT P0, RZ, R3.reuse, 0x40, RZ, 0xc0, !PT ;  /* 0x0000004003ff7812 */ /* 0x040fe2000780c0ff */
[----:B------:R-:W-:Y:S01]  /*eb50*/  IMAD.SHL.U32 R3, R3, 0x20, RZ ;  /* 0x0000002003037824 */ /* 0x000fe200078e00ff */
[----:B---3--:R-:W-:Y:S04]  /*eb60*/  STL [R1+0x1568], R9 ;  /* 0x0015680901007387 */ /* 0x008fe80000100800 */
[----:B------:R0:W-:Y:S04]  /*eb70*/  STL [R1+0xf3c], R3 ;  /* 0x000f3c0301007387 */ /* 0x0001e80000100800 */
[----:B------:R-:W2:Y:S01]  /*eb80*/  LDL R7, [R1+0x1314] ;  /* 0x0013140001077983 */ /* 0x000ea20000100800 */
[----:B------:R-:W-:-:S13]  /*eb90*/  ISETP.GT.U32.AND P1, PT, R29, R11, PT ;  /* 0x0000000b1d00720c */ /* 0x000fda0003f24070 */
[----:B------:R-:W-:Y:S01]  /*eba0*/  @!P1 IMAD.IADD R11, R11, 0x1, -R29 ;  /* 0x000000010b0b9824 */ /* 0x000fe200078e0a1d */
[----:B------:R-:W-:-:S13]  /*ebb0*/  ISETP.GT.U32.AND P1, PT, R29, R17, PT ;  /* 0x000000111d00720c */ /* 0x000fda0003f24070 */
[----:B------:R-:W-:Y:S01]  /*ebc0*/  @!P1 IMAD.IADD R17, R17, 0x1, -R29 ;  /* 0x0000000111119824 */ /* 0x000fe200078e0a1d */
[----:B------:R-:W-:-:S13]  /*ebd0*/  ISETP.GT.U32.AND P1, PT, R29, R23, PT ;  /* 0x000000171d00720c */ /* 0x000fda0003f24070 */
[----:B------:R-:W-:Y:S01]  /*ebe0*/  @!P1 IMAD.IADD R23, R23, 0x1, -R29 ;  /* 0x0000000117179824 */ /* 0x000fe200078e0a1d */
[----:B------:R-:W-:-:S13]  /*ebf0*/  ISETP.GT.U32.AND P1, PT, R29, R10, PT ;  /* 0x0000000a1d00720c */ /* 0x000fda0003f24070 */
[----:B------:R-:W-:Y:S01]  /*ec00*/  @!P1 IMAD.IADD R10, R10, 0x1, -R29 ;  /* 0x000000010a0a9824 */ /* 0x000fe200078e0a1d */
[----:B--2---:R-:W-:Y:S04]  /*ec10*/  STL [R1+0x156c], R7 ;  /* 0x00156c0701007387 */ /* 0x004fe80000100800 */
[----:B------:R-:W2:Y:S04]  /*ec20*/  LDL R6, [R1+0x130c] ;  /* 0x00130c0001067983 */ /* 0x000ea80000100800 */
[----:B------:R-:W3:Y:S04]  /*ec30*/  LDL R5, [R1+0x1300] ;  /* 0x0013000001057983 */ /* 0x000ee80000100800 */
[----:B0-----:R-:W2:Y:S04]  /*ec40*/  LDL R3, [R1+0x12fc] ;  /* 0x0012fc0001037983 */ /* 0x001ea80000100800 */
[----:B------:R0:W-:Y:S04]  /*ec50*/  STL [R1+0x1560], R10 ;  /* 0x0015600a01007387 */ /* 0x0001e80000100800 */
[----:B0-----:R-:W2:Y:S01]  /*ec60*/  LDL R10, [R1+0xf3c] ;  /* 0x000f3c00010a7983 */ /* 0x001ea20000100800 */
[----:B----4-:R-:W-:-:S03]  /*ec70*/  ISETP.GT.U32.AND P2, PT, R29, R12, PT ;  /* 0x0000000c1d00720c */ /* 0x010fc60003f44070 */
[----:B------:R-:W0:Y:S10]  /*ec80*/  S2R R9, SR_TID.X ;  /* 0x0000000000097919 */ /* 0x000e340000002100 */
[----:B------:R-:W-:Y:S01]  /*ec90*/  @!P2 IMAD.IADD R12, R12, 0x1, -R29 ;  /* 0x000000010c0ca824 */ /* 0x000fe200078e0a1d */
[----:B------:R-:W-:-:S13]  /*eca0*/  ISETP.GT.U32.AND P2, PT, R29, R18, PT ;  /* 0x000000121d00720c */ /* 0x000fda0003f44070 */
[----:B------:R-:W-:Y:S01]  /*ecb0*/  @!P2 IMAD.IADD R18, R18, 0x1, -R29 ;  /* 0x000000011212a824 */ /* 0x000fe200078e0a1d */
[----:B------:R-:W-:Y:S01]  /*ecc0*/  ISETP.GT.U32.AND P2, PT, R29, R24, PT ;  /* 0x000000181d00720c */ /* 0x000fe20003f44070 */
[C---:B------:R-:W-:Y:S02]  /*ecd0*/  IMAD.SHL.U32 R4, R0.reuse, 0x80, RZ ;  /* 0x0000008000047824 */ /* 0x040fe400078e00ff */
[----:B------:R-:W-:Y:S02]  /*ece0*/  IMAD.SHL.U32 R0, R0, 0x10, RZ ;  /* 0x0000001000007824 */ /* 0x000fe400078e00ff */
[----:B0-----:R-:W-:Y:S02]  /*ecf0*/  IMAD.SHL.U32 R9, R9, 0x2, RZ ;  /* 0x0000000209097824 */ /* 0x001fe400078e00ff */
[----:B------:R-:W-:-:S06]  /*ed00*/  IMAD.IADD R4, R4, 0x1, R0 ;  /* 0x0000000104047824 */ /* 0x000fcc00078e0200 */
[----:B------:R-:W-:Y:S01]  /*ed10*/  @!P2 IMAD.IADD R24, R24, 0x1, -R29 ;  /* 0x000000011818a824 */ /* 0x000fe200078e0a1d */
[----:B------:R-:W-:Y:S02]  /*ed20*/  ISETP.GT.U32.AND P2, PT, R29, R11, PT ;  /* 0x0000000b1d00720c */ /* 0x000fe40003f44070 */
[----:B------:R-:W-:Y:S02]  /*ed30*/  LOP3.LUT R0, R0, 0x30, R9, 0x78, !PT ;  /* 0x0000003000007812 */ /* 0x000fe400078e7809 */
[----:B------:R-:W-:-:S09]  /*ed40*/  SEL R7, RZ, 0x90, !P0 ;  /* 0x00000090ff077807 */ /* 0x000fd20004000000 */
[----:B------:R-:W-:Y:S01]  /*ed50*/  @!P2 IMAD.IADD R11, R11, 0x1, -R29 ;  /* 0x000000010b0ba824 */ /* 0x000fe200078e0a1d */
[----:B------:R-:W-:-:S04]  /*ed60*/  LOP3.LUT R4, R4, 0x10, R9, 0x78, !PT ;  /* 0x0000001004047812 */ /* 0x000fc800078e7809 */
[----:B------:R0:W-:Y:S04]  /*ed70*/  STL [R1+0x1564], R11 ;  /* 0x0015640b01007387 */ /* 0x0001e80000100800 */
[----:B0-----:R-:W4:Y:S01]  /*ed80*/  LDL R11, [R1+0x1308] ;  /* 0x00130800010b7983 */ /* 0x001f220000100800 */
[C---:B------:R-:W-:Y:S02]  /*ed90*/  ISETP.GT.U32.AND P3, PT, R29.reuse, R13, PT ;  /* 0x0000000d1d00720c */ /* 0x040fe40003f64070 */
[C---:B------:R-:W-:Y:S02]  /*eda0*/  ISETP.GT.U32.AND P4, PT, R29.reuse, R14, PT ;  /* 0x0000000e1d00720c */ /* 0x040fe40003f84070 */
[C---:B------:R-:W-:Y:S02]  /*edb0*/  ISETP.GT.U32.AND P5, PT, R29.reuse, R16, PT ;  /* 0x000000101d00720c */ /* 0x040fe40003fa4070 */
[----:B------:R-:W-:-:S07]  /*edc0*/  ISETP.GT.U32.AND P6, PT, R29, R15, PT ;  /* 0x0000000f1d00720c */ /* 0x000fce0003fc4070 */
[--C-:B------:R-:W-:Y:S01]  /*edd0*/  @!P3 IMAD.IADD R13, R13, 0x1, -R29.reuse ;  /* 0x000000010d0db824 */ /* 0x100fe200078e0a1d */
[----:B--2---:R-:W-:Y:S01]  /*ede0*/  LOP3.LUT R10, R0, 0xc00, R10, 0xf8, !PT ;  /* 0x00000c00000a7812 */ /* 0x004fe200078ef80a */
[----:B------:R-:W-:Y:S02]  /*edf0*/  IMAD.SHL.U32 R0, R2, 0x2, RZ ;  /* 0x0000000202007824 */ /* 0x000fe400078e00ff */
[----:B------:R-:W2:Y:S03]  /*ee00*/  LDL R2, [R1+0x12f8] ;  /* 0x0012f80001027983 */ /* 0x000ea60000100800 */
[----:B------:R-:W-:Y:S02]  /*ee10*/  LOP3.LUT R0, R7, R0, RZ, 0x3c, !PT ;  /* 0x0000000007007212 */ /* 0x000fe400078e3cff */
[----:B------:R-:W2:Y:S04]  /*ee20*/  LDL.LU R7, [R1+0x156c] ;  /* 0x00156c0001077983 */ /* 0x000ea80000300800 */
[----:B------:R0:W-:Y:S04]  /*ee30*/  STL [R1+0x1394], R0 ;  /* 0x0013940001007387 */ /* 0x0001e80000100800 */
[----:B0-----:R-:W3:Y:S04]  /*ee40*/  LDL R0, [R1+0x1310] ;  /* 0x0013100001007983 */ /* 0x001ee80000100800 */
[----:B------:R-:W3:Y:S01]  /*ee50*/  LDL.LU R9, [R1+0x1568] ;  /* 0x0015680001097983 */ /* 0x000ee20000300800 */
[--C-:B------:R-:W-:Y:S01]  /*ee60*/  @!P4 IMAD.IADD R14, R14, 0x1, -R29.reuse ;  /* 0x000000010e0ec824 */ /* 0x100fe200078e0a1d */
[C---:B------:R-:W-:Y:S01]  /*ee70*/  ISETP.GT.U32.AND P3, PT, R29.reuse, R19, PT ;  /* 0x000000131d00720c */ /* 0x040fe20003f64070 */
[----:B------:R-:W-:Y:S01]  /*ee80*/  @!P5 IMAD.IADD R16, R16, 0x1, -R29 ;  /* 0x000000011010d824 */ /* 0x000fe200078e0a1d */
[----:B------:R-:W-:-:S02]  /*ee90*/  ISETP.GT.U32.AND P4, PT, R29, R20, PT ;  /* 0x000000141d00720c */ /* 0x000fc40003f84070 */
[----:B------:R-:W-:Y:S01]  /*eea0*/  IABS R8, c[0x0][0x178] ;  /* 0x00005e0000087a13 */ /* 0x000fe20000000000 */
[----:B------:R-:W-:Y:S01]  /*eeb0*/  @!P6 IMAD.IADD R15, R15, 0x1, -R29 ;  /* 0x000000010f0fe824 */ /* 0x000fe200078e0a1d */
[C---:B------:R-:W-:Y:S01]  /*eec0*/  ISETP.GT.U32.AND P5, PT, R29.reuse, R22, PT ;  /* 0x000000161d00720c */ /* 0x040fe20003fa4070 */
[----:B------:R-:W4:Y:S01]  /*eed0*/  LDL R4, [R1+0x12f4] ;  /* 0x0012f40001047983 */ /* 0x000f220000100800 */
[----:B------:R-:W-:-:S05]  /*eee0*/  ISETP.GT.U32.AND P6, PT, R29, R21, PT ;  /* 0x000000151d00720c */ /* 0x000fca0003fc4070 */
[--C-:B------:R-:W-:Y:S01]  /*eef0*/  @!P3 IMAD.IADD R19, R19, 0x1, -R29.reuse ;  /* 0x000000011313b824 */ /* 0x100fe200078e0a1d */
[C---:B------:R-:W-:Y:S01]  /*ef00*/  ISETP.GT.U32.AND P3, PT, R29.reuse, R25, PT ;  /* 0x000000191d00720c */ /* 0x040fe20003f64070 */
[----:B------:R-:W-:Y:S01]  /*ef10*/  @!P4 IMAD.IADD R20, R20, 0x1, -R29 ;  /* 0x000000011414c824 */ /* 0x000fe200078e0a1d */
[----:B------:R-:W-:-:S03]  /*ef20*/  ISETP.GT.U32.AND P4, PT, R29, R26, PT ;  /* 0x0000001a1d00720c */ /* 0x000fc60003f84070 */
[--C-:B------:R-:W-:Y:S01]  /*ef30*/  @!P5 IMAD.IADD R22, R22, 0x1, -R29.reuse ;  /* 0x000000011616d824 */ /* 0x100fe200078e0a1d */
[----:B------:R-:W-:Y:S01]  /*ef40*/  ISETP.GT.U32.AND P5, PT, R8, R28, PT ;  /* 0x0000001c0800720c */ /* 0x000fe20003fa4070 */
[----:B------:R-:W-:Y:S01]  /*ef50*/  @!P6 IMAD.IADD R21, R21, 0x1, -R29 ;  /* 0x000000011515e824 */ /* 0x000fe200078e0a1d */
[----:B------:R-:W-:-:S05]  /*ef60*/  ISETP.GT.U32.AND P6, PT, R29, R27, PT ;  /* 0x0000001b1d00720c */ /* 0x000fca0003fc4070 */
[--C-:B------:R-:W-:Y:S01]  /*ef70*/  @!P3 IMAD.IADD R25, R25, 0x1, -R29.reuse ;  /* 0x000000011919b824 */ /* 0x100fe200078e0a1d */
[C---:B------:R-:W-:Y:S01]  /*ef80*/  ISETP.GT.U32.AND P3, PT, R29.reuse, R12, PT ;  /* 0x0000000c1d00720c */ /* 0x040fe20003f64070 */
[----:B------:R-:W-:Y:S01]  /*ef90*/  @!P4 IMAD.IADD R26, R26, 0x1, -R29 ;  /* 0x000000011a1ac824 */ /* 0x000fe200078e0a1d */
[----:B------:R-:W-:-:S03]  /*efa0*/  ISETP.GT.U32.AND P4, PT, R29, R13, PT ;  /* 0x0000000d1d00720c */ /* 0x000fc60003f84070 */
[----:B------:R-:W-:Y:S01]  /*efb0*/  @!P5 IMAD.IADD R28, R28, 0x1, -R8 ;  /* 0x000000011c1cd824 */ /* 0x000fe200078e0a08 */
[----:B------:R-:W-:Y:S01]  /*efc0*/  ISETP.GT.U32.AND P5, PT, R29, R15, PT ;  /* 0x0000000f1d00720c */ /* 0x000fe20003fa4070 */
[--C-:B------:R-:W-:Y:S01]  /*efd0*/  @!P6 IMAD.IADD R27, R27, 0x1, -R29.reuse ;  /* 0x000000011b1be824 */ /* 0x100fe200078e0a1d */
[C---:B------:R-:W-:Y:S02]  /*efe0*/  ISETP.GT.U32.AND P6, PT, R29.reuse, R14, PT ;  /* 0x0000000e1d00720c */ /* 0x040fe40003fc4070 */
[C---:B------:R-:W-:Y:S02]  /*eff0*/  ISETP.GT.U32.AND P0, PT, R29.reuse, R16, PT ;  /* 0x000000101d00720c */ /* 0x040fe40003f04070 */
[C---:B------:R-:W-:Y:S01]  /*f000*/  ISETP.GT.U32.AND P1, PT, R29.reuse, R17, PT ;  /* 0x000000111d00720c */ /* 0x040fe20003f24070 */
[--C-:B------:R-:W-:Y:S01]  /*f010*/  @!P3 IMAD.IADD R12, R12, 0x1, -R29.reuse ;  /* 0x000000010c0cb824 */ /* 0x100fe200078e0a1d */
[----:B------:R-:W-:Y:S01]  /*f020*/  ISETP.GT.U32.AND P2, PT, R29, R18, PT ;  /* 0x000000121d00720c */ /* 0x000fe20003f44070 */
[----:B------:R-:W-:Y:S01]  /*f030*/  @!P4 IMAD.IADD R13, R13, 0x1, -R29 ;  /* 0x000000010d0dc824 */ /* 0x000fe200078e0a1d */
[----:B------:R-:W-:-:S02]  /*f040*/  ISETP.GT.U32.AND P3, PT, R29, R19, PT ;  /* 0x000000131d00720c */ /* 0x000fc40003f64070 */
        /* <DEDUP_REMOVED lines=15> */
[----:B------:R-:W-:-:S02]  /*f140*/  @!P5 IMAD.IADD R21, R21, 0x1, -R29 ;  /* 0x000000011515d824 */ /* 0x000fc400078e0a1d */
[----:B------:R-:W0:Y:S01]  /*f150*/  S2R R29, SR_TID.X ;  /* 0x00000000001d7919 */ /* 0x000e220000002100 */
[----:B------:R-:W-:Y:S02]  /*f160*/  ISETP.GT.U32.AND P5, PT, R8, R28, PT ;  /* 0x0000001c0800720c */ /* 0x000fe40003fa4070 */
[----:B0-----:R-:W-:-:S05]  /*f170*/  LOP3.LUT R29, R29, 0x7, RZ, 0xc0, !PT ;  /* 0x000000071d1d7812 */ /* 0x001fca00078ec0ff */
[----:B------:R-:W-:-:S05]  /*f180*/  IMAD.SHL.U32 R29, R29, 0x80, RZ ;  /* 0x000000801d1d7824 */ /* 0x000fca00078e00ff */
[----:B------:R-:W-:Y:S02]  /*f190*/  LOP3.LUT R10, R10, R29, RZ, 0xfc, !PT ;  /* 0x0000001d0a0a7212 */ /* 0x000fe400078efcff */
[----:B------:R-:W-:Y:S01]  /*f1a0*/  IABS R29, c[0x0][0x17c] ;  /* 0x00005f00001d7a13 */ /* 0x000fe20000000000 */
[----:B------:R-:W-:Y:S02]  /*f1b0*/  @!P5 IMAD.IADD R28, R28, 0x1, -R8 ;  /* 0x000000011c1cd824 */ /* 0x000fe400078e0a08 */
[----:B------:R0:W-:Y:S02]  /*f1c0*/  STL [R1+0x4c4], R10 ;  /* 0x0004c40a01007387 */ /* 0x0001e40000100800 */
[--C-:B------:R-:W-:Y:S02]  /*f1d0*/  @!P0 IMAD.IADD R22, R22, 0x1, -R29.reuse ;  /* 0x0000000116168824 */ /* 0x100fe400078e0a1d */
[--C-:B------:R-:W-:Y:S02]  /*f1e0*/  @!P1 IMAD.IADD R23, R23, 0x1, -R29.reuse ;  /* 0x0000000117179824 */ /* 0x100fe400078e0a1d */
[----:B------:R-:W-:Y:S01]  /*f1f0*/  @!P4 IMAD.IADD R26, R26, 0x1, -R29 ;  /* 0x000000011a1ac824 */ /* 0x000fe200078e0a1d */
[----:B------:R-:W-:-:S02]  /*f200*/  ISETP.GE.AND P4, PT, R6, RZ, PT ;  /* 0x000000ff0600720c */ /* 0x000fc40003f86270 */
[----:B------:R-:W4:Y:S04]  /*f210*/  LDL R6, [R1+0x12e0] ;  /* 0x0012e00001067983 */ /* 0x000f280000100800 */
[----:B0-----:R-:W4:Y:S01]  /*f220*/  LDL R10, [R1+0x12f0] ;  /* 0x0012f000010a7983 */ /* 0x001f220000100800 */
[----:B--2---:R-:W-:-:S03]  /*f230*/  ISETP.GE.AND P1, PT, R7, RZ, PT ;  /* 0x000000ff0700720c */ /* 0x004fc60003f26270 */
[----:B------:R-:W2:Y:S01]  /*f240*/  LDL R7, [R1+0x12ec] ;  /* 0x0012ec0001077983 */ /* 0x000ea20000100800 */
[----:B---3--:R-:W-:-:S03]  /*f250*/  ISETP.GE.AND P0, PT, R9, RZ, PT ;  /* 0x000000ff0900720c */ /* 0x008fc60003f06270 */
[----:B------:R-:W3:Y:S04]  /*f260*/  LDL R9, [R1+0x12e8] ;  /* 0x0012e80001097983 */ /* 0x000ee80000100800 */
[----:B------:R-:W2:Y:S01]  /*f270*/  LDL.LU R8, [R1+0x68] ;  /* 0x0000680001087983 */ /* 0x000ea20000300800 */
[----:B------:R-:W-:Y:S01]  /*f280*/  @!P2 IMAD.IADD R24, R24, 0x1, -R29 ;  /* 0x000000011818a824 */ /* 0x000fe200078e0a1d */
[----:B------:R-:W-:Y:S02]  /*f290*/  ISETP.GE.AND P5, PT, R5, RZ, PT ;  /* 0x000000ff0500720c */ /* 0x000fe40003fa6270 */
[----:B------:R-:W-:Y:S01]  /*f2a0*/  ISETP.GE.AND P2, PT, R0, RZ, PT ;  /* 0x000000ff0000720c */ /* 0x000fe20003f46270 */
[----:B------:R-:W3:Y:S04]  /*f2b0*/  LDL R5, [R1+0x12e4] ;  /* 0x0012e40001057983 */ /* 0x000ee80000100800 */
[----:B------:R-:W3:Y:S01]  /*f2c0*/  LDL.LU R0, [R1+0x64] ;  /* 0x0000640001007983 */ /* 0x000ee20000300800 */
[----:B--2---:R-:W-:Y:S01]  /*f2d0*/  @!P0 IMAD.MOV R8, RZ, RZ, -R8 ;  /* 0x000000ffff088224 */ /* 0x004fe200078e0a08 */
[----:B------:R-:W-:-:S02]  /*f2e0*/  ISETP.GE.AND P0, PT, R3, RZ, PT ;  /* 0x000000ff0300720c */ /* 0x000fc40003f06270 */
[----:B------:R-:W2:Y:S04]  /*f2f0*/  LDL R3, [R1+0x12dc] ;  /* 0x0012dc0001037983 */ /* 0x000ea80000100800 */
[----:B------:R0:W-:Y:S04]  /*f300*/  STL [R1+0x3ec], R8 ;  /* 0x0003ec0801007387 */ /* 0x0001e80000100800 */
[----:B0-----:R-:W2:Y:S01]  /*f310*/  LDL.LU R8, [R1+0x60] ;  /* 0x0000600001087983 */ /* 0x001ea20000300800 */
[----:B---3--:R-:W-:Y:S01]  /*f320*/  @!P1 IMAD.MOV R0, RZ, RZ, -R0 ;  /* 0x000000ffff009224 */ /* 0x008fe200078e0a00 */
[----:B------:R-:W-:-:S02]  /*f330*/  ISETP.GE.AND P1, PT, R2, RZ, PT ;  /* 0x000000ff0200720c */ /* 0x000fc40003f26270 */
[----:B------:R-:W3:Y:S04]  /*f340*/  LDL R2, [R1+0x12d8] ;  /* 0x0012d80001027983 */ /* 0x000ee80000100800 */
[----:B------:R0:W-:Y:S04]  /*f350*/  STL [R1+0x3e8], R0 ;  /* 0x0003e80001007387 */ /* 0x0001e80000100800 */
[----:B0-----:R-:W3:Y:S01]  /*f360*/  LDL.LU R0, [R1+0x5c] ;  /* 0x00005c0001007983 */ /* 0x001ee20000300800 */
[----:B--2---:R-:W-:Y:S01]  /*f370*/  @!P2 IMAD.MOV R8, RZ, RZ, -R8 ;  /* 0x000000ffff08a224 */ /* 0x004fe200078e0a08 */
[----:B----4-:R-:W-:-:S02]  /*f380*/  ISETP.GE.AND P2, PT, R4, RZ, PT ;  /* 0x000000ff0400720c */ /* 0x010fc40003f46270 */
[----:B------:R-:W2:Y:S04]  /*f390*/  LDL R4, [R1+0x12d4] ;  /* 0x0012d40001047983 */ /* 0x000ea80000100800 */
[----:B------:R0:W-:Y:S04]  /*f3a0*/  STL [R1+0x3e4], R8 ;  /* 0x0003e40801007387 */ /* 0x0001e80000100800 */
[----:B0-----:R-:W4:Y:S01]  /*f3b0*/  LDL.LU R8, [R1+0x58] ;  /* 0x0000580001087983 */ /* 0x001f220000300800 */
[----:B------:R-:W-:Y:S01]  /*f3c0*/  @!P3 IMAD.IADD R25, R25, 0x1, -R29 ;  /* 0x000000011919b824 */ /* 0x000fe200078e0a1d */
[----:B------:R-:W-:Y:S01]  /*f3d0*/  ISETP.GE.AND P3, PT, R11, RZ, PT ;  /* 0x000000ff0b00720c */ /* 0x000fe20003f66270 */
[----:B---3--:R-:W-:Y:S01]  /*f3e0*/  @!P4 IMAD.MOV R0, RZ, RZ, -R0 ;  /* 0x000000ffff00c224 */ /* 0x008fe200078e0a00 */
[----:B------:R-:W-:-:S02]  /*f3f0*/  ISETP.GE.AND P4, PT, R10, RZ, PT ;  /* 0x000000ff0a00720c */ /* 0x000fc40003f86270 */
[----:B------:R-:W3:Y:S04]  /*f400*/  LDL R10, [R1+0x12d0] ;  /* 0x0012d000010a7983 */ /* 0x000ee80000100800 */
[----:B------:R0:W-:Y:S04]  /*f410*/  STL [R1+0x3e0], R0 ;  /* 0x0003e00001007387 */ /* 0x0001e80000100800 */
[----:B0-----:R-:W2:Y:S01]  /*f420*/  LDL.LU R0, [R1+0x54] ;  /* 0x0000540001007983 */ /* 0x001ea20000300800 */
[----:B----4-:R-:W-:Y:S01]  /*f430*/  @!P3 IMAD.MOV R8, RZ, RZ, -R8 ;  /* 0x000000ffff08b224 */ /* 0x010fe200078e0a08 */
[----:B------:R-:W-:-:S02]  /*f440*/  ISETP.GE.AND P3, PT, R7, RZ, PT ;  /* 0x000000ff0700720c */ /* 0x000fc40003f66270 */
[----:B------:R-:W4:Y:S04]  /*f450*/  LDL R7, [R1+0x12cc] ;  /* 0x0012cc0001077983 */ /* 0x000f280000100800 */
[----:B------:R0:W-:Y:S04]  /*f460*/  STL [R1+0x3dc], R8 ;  /* 0x0003dc0801007387 */ /* 0x0001e80000100800 */
[----:B0-----:R-:W3:Y:S01]  /*f470*/  LDL.LU R8, [R1+0x50] ;  /* 0x0000500001087983 */ /* 0x001ee20000300800 */
        /* <DEDUP_REMOVED lines=36> */
[----:B----4-:R-:W-:-:S02]  /*f6c0*/  ISETP.GE.AND P0, PT, R7, RZ, PT ;  /* 0x000000ff0700720c */ /* 0x010fc40003f06270 */
[----:B------:R-:W3:Y:S04]  /*f6d0*/  LDL R7, [R1+0x12ac] ;  /* 0x0012ac0001077983 */ /* 0x000ee80000100800 */
[----:B------:R0:W-:Y:S04]  /*f6e0*/  STL [R1+0x3bc], R8 ;  /* 0x0003bc0801007387 */ /* 0x0001e80000100800 */
[----:B0-----:R-:W4:Y:S01]  /*f6f0*/  LDL.LU R8, [R1+0x30] ;  /* 0x0000300001087983 */ /* 0x001f220000300800 */
[----:B--2---:R-:W-:Y:S01]  /*f700*/  @!P1 IMAD.MOV R0, RZ, RZ, -R0 ;  /* 0x000000ffff009224 */ /* 0x004fe200078e0a00 */
[----:B------:R-:W-:-:S02]  /*f710*/  ISETP.GE.AND P1, PT, R9, RZ, PT ;  /* 0x000000ff0900720c */ /* 0x000fc40003f26270 */
[----:B------:R-:W2:Y:S04]  /*f720*/  LDL R9, [R1+0x12a8] ;  /* 0x0012a80001097983 */ /* 0x000ea80000100800 */
        /* <DEDUP_REMOVED lines=73> */
[----:B------:R-:W-:-:S04]  /*fbc0*/  ISETP.GE.AND P3, PT, R7, RZ, PT ;  /* 0x000000ff0700720c */ /* 0x000fc80003f66270 */
[----:B------:R0:W-:Y:S04]  /*fbd0*/  STL [R1+0x37c], R8 ;  /* 0x00037c0801007387 */ /* 0x0001e80000100800 */
[----:B------:R-:W3:Y:S04]  /*fbe0*/  LDL R7, [R1+0x126c] ;  /* 0x00126c0001077983 */ /* 0x000ee80000100800 */
        /* <DEDUP_REMOVED lines=877> */
[----:B------:R-:W-:-:S04]  /*132c0*/  ISETP.GE.AND P0, PT, R7, RZ, PT ;  /* 0x000000ff0700720c */ /* 0x000fc80003f06270 */
[----:B------:R0:W-:Y:S04]  /*132d0*/  STL [R1+0x68], R8 ;  /* 0x0000680801007387 */ /* 0x0001e80000100800 */
[----:B0-----:R-:W4:Y:S04]  /*132e0*/  LDL R8, [R1+0xfac] ;  /* 0x000fac0001087983 */ /* 0x001f280000100800 */
[----:B------:R-:W3:Y:S01]  /*132f0*/  LDL.LU R7, [R1+0x144] ;  /* 0x0001440001077983 */ /* 0x000ee20000300800 */
        /* <DEDUP_REMOVED lines=8> */
[----:B0-----:R-:W3:Y:S04]  /*13380*/  LDL R7, [R1+0xfa8] ;  /* 0x000fa80001077983 */ /* 0x001ee80000100800 */
[----:B------:R-:W3:Y:S01]  /*13390*/  LDL.LU R6, [R1+0x154] ;  /* 0x0001540001067983 */ /* 0x000ee20000300800 */
[----:B--2---:R-:W-:Y:S01]  /*133a0*/  @!P4 IMAD.MOV R0, RZ, RZ, -R0 ;  /* 0x000000ffff00c224 */ /* 0x004fe200078e0a00 */
[----:B------:R-:W-:-:S02]  /*133b0*/  ISETP.GE.AND P4, PT, R5, RZ, PT ;  /* 0x000000ff0500720c */ /* 0x000fc40003f86270 */
[----:B------:R-:W2:Y:S04]  /*133c0*/  LDL R5, [R1+0xfa0] ;  /* 0x000fa00001057983 */ /* 0x000ea80000100800 */
[----:B------:R0:W-:Y:S04]  /*133d0*/  STL [R1+0x5c], R0 ;  /* 0x00005c0001007387 */ /* 0x0001e80000100800 */
[----:B0-----:R-:W2:Y:S01]  /*133e0*/  LDL.LU R0, [R1+0x15c] ;  /* 0x00015c0001007983 */ /* 0x001ea20000300800 */
[----:B---3--:R-:W-:-:S05]  /*133f0*/  @!P3 IMAD.MOV R6, RZ, RZ, -R6 ;  /* 0x000000ffff06b224 */ /* 0x008fca00078e0a06 */
[----:B------:R0:W-:Y:S04]  /*13400*/  STL [R1+0x58], R6 ;  /* 0x0000580601007387 */ /* 0x0001e80000100800 */
[----:B0-----:R-:W3:Y:S01]  /*13410*/  LDL.LU R6, [R1+0x104] ;  /* 0x0001040001067983 */ /* 0x001ee20000300800 */
[----:B--2---:R-:W-:Y:S01]  /*13420*/  @!P5 IMAD.MOV R0, RZ, RZ, -R0 ;  /* 0x000000ffff00d224 */ /* 0x004fe200078e0a00 */
[----:B------:R-:W-:Y:S02]  /*13430*/  ISETP.GE.AND P3, PT, R3, RZ, PT ;  /* 0x000000ff0300720c */ /* 0x000fe40003f66270 */
[----:B------:R-:W2:Y:S04]  /*13440*/  LDL R3, [R1+0xf9c] ;  /* 0x000f9c0001037983 */ /* 0x000ea80000100800 */
[----:B------:R0:W-:Y:S01]  /*13450*/  STL [R1+0x54], R0 ;  /* 0x0000540001007387 */ /* 0x0001e20000100800 */
[----:B------:R-:W-:-:S03]  /*13460*/  ISETP.GE.AND P5, PT, R2, RZ, PT ;  /* 0x000000ff0200720c */ /* 0x000fc60003fa6270 */
[----:B0-----:R-:W2:Y:S04]  /*13470*/  LDL.LU R0, [R1+0x13c] ;  /* 0x00013c0001007983 */ /* 0x001ea80000300800 */
[----:B------:R-:W4:Y:S01]  /*13480*/  LDL R2, [R1+0xf98] ;  /* 0x000f980001027983 */ /* 0x000f220000100800 */
[----:B---3--:R-:W-:Y:S01]  /*13490*/  @!P0 IMAD.MOV R6, RZ, RZ, -R6 ;  /* 0x000000ffff068224 */ /* 0x008fe200078e0a06 */
[----:B------:R-:W-:Y:S02]  /*134a0*/  ISETP.GE.AND P0, PT, R4, RZ, PT ;  /* 0x000000ff0400720c */ /* 0x000fe40003f06270 */
[----:B------:R-:W3:Y:S04]  /*134b0*/  LDL.LU R4, [R1+0x114] ;  /* 0x0001140001047983 */ /* 0x000ee80000300800 */
[----:B------:R0:W-:Y:S04]  /*134c0*/  STL [R1+0x50], R6 ;  /* 0x0000500601007387 */ /* 0x0001e80000100800 */
[----:B0-----:R-:W4:Y:S01]  /*134d0*/  LDL R6, [R1+0xf90] ;  /* 0x000f900001067983 */ /* 0x001f220000100800 */
[----:B--2---:R-:W-:-:S05]  /*134e0*/  @!P1 IMAD.MOV R0, RZ, RZ, -R0 ;  /* 0x000000ffff009224 */ /* 0x004fca00078e0a00 */
[----:B------:R0:W-:Y:S04]  /*134f0*/  STL [R1+0x4c], R0 ;  /* 0x00004c0001007387 */ /* 0x0001e80000100800 */
[----:B0-----:R-:W2:Y:S01]  /*13500*/  LDL.LU R0, [R1+0x11c] ;  /* 0x00011c0001007983 */ /* 0x001ea20000300800 */
[----:B---3--:R-:W-:Y:S01]  /*13510*/  @!P2 IMAD.MOV R4, RZ, RZ, -R4 ;  /* 0x000000ffff04a224 */ /* 0x008fe200078e0a04 */
[----:B----4-:R-:W-:-:S04]  /*13520*/  ISETP.GE.AND P2, PT, R8, RZ, PT ;  /* 0x000000ff0800720c */ /* 0x010fc80003f46270 */
[----:B------:R0:W-:Y:S04]  /*13530*/  STL [R1+0x48], R4 ;  /* 0x0000480401007387 */ /* 0x0001e80000100800 */
[----:B0-----:R-:W3:Y:S04]  /*13540*/  LDL R4, [R1+0xf94] ;  /* 0x000f940001047983 */ /* 0x001ee80000100800 */
[----:B------:R-:W4:Y:S01]  /*13550*/  LDL.LU R8, [R1+0x124] ;  /* 0x0001240001087983 */ /* 0x000f220000300800 */
[----:B------:R-:W-:-:S03]  /*13560*/  ISETP.GE.AND P1, PT, R10, RZ, PT ;  /* 0x000000ff0a00720c */ /* 0x000fc60003f26270 */
[----:B------:R-:W3:Y:S01]  /*13570*/  LDL R10, [R1+0xf8c] ;  /* 0x000f8c00010a7983 */ /* 0x000ee20000100800 */
[----:B--2---:R-:W-:Y:S01]  /*13580*/  @!P4 IMAD.MOV R0, RZ, RZ, -R0 ;  /* 0x000000ffff00c224 */ /* 0x004fe200078e0a00 */
[----:B------:R-:W-:-:S04]  /*13590*/  ISETP.GE.AND P4, PT, R9, RZ, PT ;  /* 0x000000ff0900720c */ /* 0x000fc80003f86270 */
[----:B------:R0:W-:Y:S04]  /*135a0*/  STL [R1+0x44], R0 ;  /* 0x0000440001007387 */ /* 0x0001e80000100800 */
[----:B0-----:R-:W2:Y:S04]  /*135b0*/  LDL.LU R0, [R1+0x10c] ;  /* 0x00010c0001007983 */ /* 0x001ea80000300800 */
[----:B------:R-:W3:Y:S01]  /*135c0*/  LDL R9, [R1+0xf88] ;  /* 0x000f880001097983 */ /* 0x000ee20000100800 */
[----:B----4-:R-:W-:Y:S01]  /*135d0*/  @!P3 IMAD.MOV R8, RZ, RZ, -R8 ;  /* 0x000000ffff08b224 */ /* 0x010fe200078e0a08 */
[----:B------:R-:W-:-:S02]  /*135e0*/  ISETP.GE.AND P3, PT, R7, RZ, PT ;  /* 0x000000ff0700720c */ /* 0x000fc40003f66270 */
[----:B------:R-:W4:Y:S04]  /*135f0*/  LDL.LU R7, [R1+0x24] ;  /* 0x0000240001077983 */ /* 0x000f280000300800 */
[----:B------:R0:W-:Y:S04]  /*13600*/  STL [R1+0x40], R8 ;  /* 0x0000400801007387 */ /* 0x0001e80000100800 */
[----:B0-----:R-:W3:Y:S01]  /*13610*/  LDL R8, [R1+0xf84] ;  /* 0x000f840001087983 */ /* 0x001ee20000100800 */
[----:B--2---:R-:W-:Y:S01]  /*13620*/  @!P5 IMAD.MOV R0, RZ, RZ, -R0 ;  /* 0x000000ffff00d224 */ /* 0x004fe200078e0a00 */
[----:B------:R-:W-:-:S04]  /*13630*/  ISETP.GE.AND P5, PT, R5, RZ, PT ;  /* 0x000000ff0500720c */ /* 0x000fc80003fa6270 */
[----:B------:R0:W-:Y:S04]  /*13640*/  STL [R1+0x3c], R0 ;  /* 0x00003c0001007387 */ /* 0x0001e80000100800 */
[----:B0-----:R-:W2:Y:S04]  /*13650*/  LDL R0, [R1+0xf80] ;  /* 0x000f800001007983 */ /* 0x001ea80000100800 */
[----:B------:R-:W2:Y:S01]  /*13660*/  LDL.LU R5, [R1+0xd0] ;  /* 0x0000d00001057983 */ /* 0x000ea20000300800 */
[----:B----4-:R-:W-:-:S05]  /*13670*/  @!P0 IMAD.MOV R7, RZ, RZ, -R7 ;  /* 0x000000ffff078224 */ /* 0x010fca00078e0a07 */
[----:B------:R0:W-:Y:S04]  /*13680*/  STL [R1+0x38], R7 ;  /* 0x0000380701007387 */ /* 0x0001e80000100800 */
[----:B0-----:R-:W4:Y:S04]  /*13690*/  LDL R7, [R1+0xf7c] ;  /* 0x000f7c0001077983 */ /* 0x001f280000100800 */
[----:B------:R-:W3:Y:S01]  /*136a0*/  LDL.LU R11, [R1+0xdc] ;  /* 0x0000dc00010b7983 */ /* 0x000ee20000300800 */
[----:B------:R-:W-:-:S03]  /*136b0*/  ISETP.GE.AND P0, PT, R3, RZ, PT ;  /* 0x000000ff0300720c */ /* 0x000fc60003f06270 */
[----:B------:R-:W4:Y:S01]  /*136c0*/  LDL R3, [R1+0xf78] ;  /* 0x000f780001037983 */ /* 0x000f220000100800 */
[----:B--2---:R-:W-:Y:S01]  /*136d0*/  @!P1 IMAD.MOV R5, RZ, RZ, -R5 ;  /* 0x000000ffff059224 */ /* 0x004fe200078e0a05 */
[----:B------:R-:W-:-:S04]  /*136e0*/  ISETP.GE.AND P1, PT, R2, RZ, PT ;  /* 0x000000ff0200720c */ /* 0x000fc80003f26270 */
[----:B------:R0:W-:Y:S04]  /*136f0*/  STL [R1+0x34], R5 ;  /* 0x0000340501007387 */ /* 0x0001e80000100800 */
[----:B0-----:R-:W2:Y:S04]  /*13700*/  LDL.LU R5, [R1+0xe0] ;  /* 0x0000e00001057983 */ /* 0x001ea80000300800 */
[----:B------:R-:W4:Y:S01]  /*13710*/  LDL R2, [R1+0xf74] ;  /* 0x000f740001027983 */ /* 0x000f220000100800 */
[----:B---3--:R-:W-:Y:S01]  /*13720*/  @!P2 IMAD.MOV R11, RZ, RZ, -R11 ;  /* 0x000000ffff0ba224 */ /* 0x008fe200078e0a0b */
[----:B------:R-:W-:-:S02]  /*13730*/  ISETP.GE.AND P2, PT, R6, RZ, PT ;  /* 0x000000ff0600720c */ /* 0x000fc40003f46270 */
[----:B------:R-:W3:Y:S04]  /*13740*/  LDL R6, [R1+0xf70] ;  /* 0x000f700001067983 */ /* 0x000ee80000100800 */
[----:B------:R0:W-:Y:S04]  /*13750*/  STL [R1+0x30], R11 ;  /* 0x0000300b01007387 */ /* 0x0001e80000100800 */
[----:B0-----:R-:W3:Y:S01]  /*13760*/  LDL.LU R11, [R1+0x20] ;  /* 0x00002000010b7983 */ /* 0x001ee20000300800 */
[----:B------:R-:W-:Y:S02]  /*13770*/  @!P6 IMAD.IADD R27, R27, 0x1, -R29 ;  /* 0x000000011b1be824 */ /* 0x000fe400078e0a1d */
[----:B--2---:R-:W-:Y:S01]  /*13780*/  @!P4 IMAD.MOV R5, RZ, RZ, -R5 ;  /* 0x000000ffff05c224 */ /* 0x004fe200078e0a05 */
[----:B------:R-:W-:-:S04]  /*13790*/  ISETP.GE.AND P4, PT, R4, RZ, PT ;  /* 0x000000ff0400720c */ /* 0x000fc80003f86270 */
[----:B------:R0:W-:Y:S04]  /*137a0*/  STL [R1+0x2c], R5 ;  /* 0x00002c0501007387 */ /* 0x0001e80000100800 */
[----:B0-----:R-:W2:Y:S04]  /*137b0*/  LDL R5, [R1+0xf6c] ;  /* 0x000f6c0001057983 */ /* 0x001ea80000100800 */
[----:B------:R-:W2:Y:S04]  /*137c0*/  LDL.LU R4, [R1+0xc8] ;  /* 0x0000c80001047983 */ /* 0x000ea80000300800 */
[----:B------:R-:W4:Y:S01]  /*137d0*/  LDL R29, [R1+0xf68] ;  /* 0x000f6800011d7983 */ /* 0x000f220000100800 */
[----:B---3--:R-:W-:Y:S01]  /*137e0*/  @!P3 IMAD.MOV R11, RZ, RZ, -R11 ;  /* 0x000000ffff0bb224 */ /* 0x008fe200078e0a0b */
[----:B------:R-:W-:-:S04]  /*137f0*/  ISETP.GE.AND P3, PT, R10, RZ, PT ;  /* 0x000000ff0a00720c */ /* 0x000fc80003f66270 */
[----:B------:R0:W-:Y:S04]  /*13800*/  STL [R1+0x28], R11 ;  /* 0x0000280b01007387 */ /* 0x0001e80000100800 */
[----:B0-----:R-:W3:Y:S04]  /*13810*/  LDL.LU R11, [R1+0x1564] ;  /* 0x00156400010b7983 */ /* 0x001ee80000300800 */
[----:B------:R-:W3:Y:S01]  /*13820*/  LDL.LU R10, [R1+0x1c] ;  /* 0x00001c00010a7983 */ /* 0x000ee20000300800 */
[----:B--2---:R-:W-:Y:S01]  /*13830*/  @!P5 IMAD.MOV R4, RZ, RZ, -R4 ;  /* 0x000000ffff04d224 */ /* 0x004fe200078e0a04 */
[----:B------:R-:W-:-:S04]  /*13840*/  ISETP.GE.AND P5, PT, R9, RZ, PT ;  /* 0x000000ff0900720c */ /* 0x000fc80003fa6270 */
[----:B------:R0:W-:Y:S04]  /*13850*/  STL [R1+0x24], R4 ;  /* 0x0000240401007387 */ /* 0x0001e80000100800 */
[----:B0-----:R-:W2:Y:S04]  /*13860*/  LDL R4, [R1+0xf64] ;  /* 0x000f640001047983 */ /* 0x001ea80000100800 */
[----:B------:R-:W2:Y:S01]  /*13870*/  LDL.LU R9, [R1+0x18] ;  /* 0x0000180001097983 */ /* 0x000ea20000300800 */
        /* <DEDUP_REMOVED lines=8> */
[----:B0-----:R-:W2:Y:S04]  /*13900*/  LDL.LU R9, [R1+0x155c] ;  /* 0x00155c0001097983 */ /* 0x001ea80000300800 */
[----:B------:R-:W2:Y:S01]  /*13910*/  LDL.LU R0, [R1+0x10] ;  /* 0x0000100001007983 */ /* 0x000ea20000300800 */
[----:B---3--:R-:W-:Y:S01]  /*13920*/  @!P2 IMAD.MOV R8, RZ, RZ, -R8 ;  /* 0x000000ffff08a224 */ /* 0x008fe200078e0a08 */
[----:B----4-:R-:W-:-:S04]  /*13930*/  ISETP.GE.AND P2, PT, R7, RZ, PT ;  /* 0x000000ff0700720c */ /* 0x010fc80003f46270 */
[----:B------:R0:W-:Y:S04]  /*13940*/  STL [R1+0x18], R8 ;  /* 0x0000180801007387 */ /* 0x0001e80000100800 */
[----:B0-----:R-:W3:Y:S04]  /*13950*/  LDL.LU R8, [R1+0x1558] ;  /* 0x0015580001087983 */ /* 0x001ee80000300800 */
[----:B------:R-:W4:Y:S01]  /*13960*/  LDL.LU R7, [R1+0xc] ;  /* 0x00000c0001077983 */ /* 0x000f220000300800 */
[----:B--2---:R-:W-:Y:S01]  /*13970*/  @!P4 IMAD.MOV R0, RZ, RZ, -R0 ;  /* 0x000000ffff00c224 */ /* 0x004fe200078e0a00 */
[----:B------:R-:W-:-:S04]  /*13980*/  ISETP.GE.AND P4, PT, R3, RZ, PT ;  /* 0x000000ff0300720c */ /* 0x000fc80003f86270 */
[----:B------:R0:W-:Y:S04]  /*13990*/  STL [R1+0x14], R0 ;  /* 0x0000140001007387 */ /* 0x0001e80000100800 */
[----:B0-----:R-:W2:Y:S04]  /*139a0*/  LDL R0, [R1+0xf58] ;  /* 0x000f580001007983 */ /* 0x001ea80000100800 */
[----:B------:R-:W2:Y:S01]  /*139b0*/  LDL.LU R3, [R1+0x8] ;  /* 0x0000080001037983 */ /* 0x000ea20000300800 */
[----:B----4-:R-:W-:Y:S01]  /*139c0*/  @!P3 IMAD.MOV R7, RZ, RZ, -R7 ;  /* 0x000000ffff07b224 */ /* 0x010fe200078e0a07 */
[----:B------:R-:W-:-:S04]  /*139d0*/  ISETP.GE.AND P3, PT, R2, RZ, PT ;  /* 0x000000ff0200720c */ /* 0x000fc80003f66270 */
[----:B------:R0:W-:Y:S04]  /*139e0*/  STL [R1+0x10], R7 ;  /* 0x0000100701007387 */ /* 0x0001e80000100800 */
[----:B0-----:R-:W4:Y:S04]  /*139f0*/  LDL.LU R7, [R1+0x1554] ;  /* 0x0015540001077983 */ /* 0x001f280000300800 */
[----:B------:R-:W3:Y:S01]  /*13a00*/  LDL.LU R2, [R1+0x4] ;  /* 0x0000040001027983 */ /* 0x000ee20000300800 */
[----:B--2---:R-:W-:Y:S01]  /*13a10*/  @!P5 IMAD.MOV R3, RZ, RZ, -R3 ;  /* 0x000000ffff03d224 */ /* 0x004fe200078e0a03 */
[----:B------:R-:W-:-:S04]  /*13a20*/  ISETP.GE.AND P5, PT, R6, RZ, PT ;  /* 0x000000ff0600720c */ /* 0x000fc80003fa6270 */
[----:B------:R0:W-:Y:S04]  /*13a30*/  STL [R1+0xc], R3 ;  /* 0x00000c0301007387 */ /* 0x0001e80000100800 */
[----:B0-----:R-:W2:Y:S04]  /*13a40*/  LDL.LU R3, [R1+0x1550] ;  /* 0x0015500001037983 */ /* 0x001ea80000300800 */
[----:B------:R-:W2:Y:S01]  /*13a50*/  LDL.LU R6, [R1] ;  /* 0x0000000001067983 */ /* 0x000ea20000300800 */
[----:B---3--:R-:W-:-:S05]  /*13a60*/  @!P0 IMAD.MOV R2, RZ, RZ, -R2 ;  /* 0x000000ffff028224 */ /* 0x008fca00078e0a02 */
[----:B------:R0:W-:Y:S04]  /*13a70*/  STL [R1+0x8], R2 ;  /* 0x0000080201007387 */ /* 0x0001e80000100800 */
[----:B0-----:R-:W3:Y:S01]  /*13a80*/  LDL.LU R2, [R1+0x154c] ;  /* 0x00154c0001027983 */ /* 0x001ee20000300800 */
[----:B------:R-:W-:Y:S01]  /*13a90*/  ISETP.GE.AND P0, PT, R5, RZ, PT ;  /* 0x000000ff0500720c */ /* 0x000fe20003f06270 */
[----:B--2---:R-:W-:Y:S01]  /*13aa0*/  @!P1 IMAD.MOV R6, RZ, RZ, -R6 ;  /* 0x000000ffff069224 */ /* 0x004fe200078e0a06 */
[----:B------:R-:W-:Y:S01]  /*13ab0*/  ISETP.GE.AND P1, PT, R29, RZ, PT ;  /* 0x000000ff1d00720c */ /* 0x000fe20003f26270 */
[----:B------:R-:W-:-:S03]  /*13ac0*/  IMAD.MOV.U32 R29, RZ, RZ, R3 ;  /* 0x000000ffff1d7224 */ /* 0x000fc600078e0003 */
[----:B------:R0:W-:Y:S01]  /*13ad0*/  STL [R1+0x4], R6 ;  /* 0x0000040601007387 */ /* 0x0001e20000100800 */
[----:B------:R-:W-:-:S03]  /*13ae0*/  @!P4 IMAD.MOV R29, RZ, RZ, -R29 ;  /* 0x000000ffff1dc224 */ /* 0x000fc600078e0a1d */
[----:B0-----:R-:W2:Y:S04]  /*13af0*/  LDL.LU R6, [R1+0x1548] ;  /* 0x0015480001067983 */ /* 0x001ea80000300800 */
[----:B------:R-:W4:Y:S01]  /*13b00*/  LDL R3, [R1+0xf5c] ;  /* 0x000f5c0001037983 */ /* 0x000f220000100800 */
[----:B---3--:R-:W-:-:S03]  /*13b10*/  IMAD.MOV.U32 R5, RZ, RZ, R2 ;  /* 0x000000ffff057224 */ /* 0x008fc600078e0002 */
[----:B------:R-:W3:Y:S01]  /*13b20*/  LDL R2, [R1+0xf4c] ;  /* 0x000f4c0001027983 */ /* 0x000ee20000100800 */
[----:B------:R-:W-:Y:S01]  /*13b30*/  @!P2 IMAD.MOV R5, RZ, RZ, -R5 ;  /* 0x000000ffff05a224 */ /* 0x000fe200078e0a05 */
[----:B------:R-:W-:-:S04]  /*13b40*/  ISETP.GE.AND P2, PT, R4, RZ, PT ;  /* 0x000000ff0400720c */ /* 0x000fc80003f46270 */
[----:B------:R0:W-:Y:S04]  /*13b50*/  STL [R1], R5 ;  /* 0x0000000501007387 */ /* 0x0001e80000100800 */
[----:B0-----:R-:W3:Y:S04]  /*13b60*/  LDL.LU R5, [R1+0x1544] ;  /* 0x0015440001057983 */ /* 0x001ee80000300800 */
[----:B------:R-:W4:Y:S04]  /*13b70*/  LDL.LU R4, [R1+0x1540] ;  /* 0x0015400001047983 */ /* 0x000f280000300800 */
[----:B------:R0:W-:Y:S04]  /*13b80*/  STL [R1+0x1480], R29 ;  /* 0x0014801d01007387 */ /* 0x0001e80000100800 */
[----:B0-----:R-:W4:Y:S01]  /*13b90*/  LDL R29, [R1+0xf60] ;  /* 0x000f6000011d7983 */ /* 0x001f220000100800 */
[----:B--2---:R-:W-:-:S02]  /*13ba0*/  @!P0 IMAD.MOV R6, RZ, RZ, -R6 ;  /* 0x000000ffff068224 */ /* 0x004fc400078e0a06 */
[----:B---3--:R-:W-:Y:S02]  /*13bb0*/  @!P5 IMAD.MOV R5, RZ, RZ, -R5 ;  /* 0x000000ffff05d224 */ /* 0x008fe400078e0a05 */
[----:B----4-:R-:W-:Y:S01]  /*13bc0*/  @!P3 IMAD.MOV R4, RZ, RZ, -R4 ;  /* 0x000000ffff04b224 */ /* 0x010fe200078e0a04 */
[----:B------:R-:W-:-:S04]  /*13bd0*/  ISETP.GE.AND P3, PT, R3, RZ, PT ;  /* 0x000000ff0300720c */ /* 0x000fc80003f66270 */
[----:B------:R0:W-:Y:S04]  /*13be0*/  STL [R1+0x1484], R4 ;  /* 0x0014840401007387 */ /* 0x0001e80000100800 */
[----:B------:R-:W2:Y:S01]  /*13bf0*/  LDL R3, [R1+0xf44] ;  /* 0x000f440001037983 */ /* 0x000ea20000100800 */
[----:B------:R-:W-:-:S03]  /*13c00*/  ISETP.GE.AND P4, PT, R29, RZ, PT ;  /* 0x000000ff1d00720c */ /* 0x000fc60003f86270 */
[----:B0-----:R-:W3:Y:S04]  /*13c10*/  LDL R4, [R1+0xf48] ;  /* 0x000f480001047983 */ /* 0x001ee80000100800 */
[----:B------:R0:W-:Y:S04]  /*13c20*/  STL [R1+0x1488], R5 ;  /* 0x0014880501007387 */ /* 0x0001e80000100800 */
[----:B------:R-:W4:Y:S04]  /*13c30*/  LDL R29, [R1+0xf40] ;  /* 0x000f4000011d7983 */ /* 0x000f280000100800 */
[----:B0-----:R-:W2:Y:S04]  /*13c40*/  LDL R5, [R1+0xf50] ;  /* 0x000f500001057983 */ /* 0x001ea80000100800 */
[----:B------:R0:W-:Y:S04]  /*13c50*/  STL [R1+0x148c], R6 ;  /* 0x00148c0601007387 */ /* 0x0001e80000100800 */
[----:B0-----:R-:W2:Y:S01]  /*13c60*/  LDL R6, [R1+0xf54] ;  /* 0x000f540001067983 */ /* 0x001ea20000100800 */
[----:B------:R-:W-:-:S05]  /*13c70*/  @!P1 IMAD.MOV R7, RZ, RZ, -R7 ;  /* 0x000000ffff079224 */ /* 0x000fca00078e0a07 */
[----:B------:R0:W-:Y:S01]  /*13c80*/  STL [R1+0x1490], R7 ;  /* 0x0014900701007387 */ /* 0x0001e20000100800 */
[----:B------:R-:W-:Y:S01]  /*13c90*/  @!P2 IMAD.MOV R8, RZ, RZ, -R8 ;  /* 0x000000ffff08a224 */ /* 0x000fe200078e0a08 */
[----:B------:R-:W-:Y:S02]  /*13ca0*/  ISETP.GE.AND P5, PT, R0, RZ, PT ;  /* 0x000000ff0000720c */ /* 0x000fe40003fa6270 */
[----:B------:R-:W1:Y:S01]  /*13cb0*/  S2R R0, SR_TID.X ;  /* 0x0000000000007919 */ /* 0x000e620000002100 */
[----:B------:R-:W-:Y:S02]  /*13cc0*/  @!P4 IMAD.MOV R9, RZ, RZ, -R9 ;  /* 0x000000ffff09c224 */ /* 0x000fe400078e0a09 */
[----:B------:R-:W-:Y:S01]  /*13cd0*/  @!P3 IMAD.MOV R10, RZ, RZ, -R10 ;  /* 0x000000ffff0ab224 */ /* 0x000fe200078e0a0a */
[----:B------:R-:W-:-:S07]  /*13ce0*/  ISETP.GE.AND P2, PT, R2, RZ, PT ;  /* 0x000000ff0200720c */ /* 0x000fce0003f46270 */
[----:B------:R-:W-:Y:S01]  /*13cf0*/  @!P5 IMAD.MOV R11, RZ, RZ, -R11 ;  /* 0x000000ffff0bd224 */ /* 0x000fe200078e0a0b */
[----:B--2---:R-:W-:Y:S02]  /*13d00*/  ISETP.GE.AND P0, PT, R6, RZ, PT ;  /* 0x000000ff0600720c */ /* 0x004fe40003f06270 */
[----:B------:R-:W2:Y:S01]  /*13d10*/  LDL R6, [R1+0xf38] ;  /* 0x000f380001067983 */ /* 0x000ea20000100800 */
[----:B------:R-:W-:-:S03]  /*13d20*/  ISETP.GE.AND P1, PT, R5, RZ, PT ;  /* 0x000000ff0500720c */ /* 0x000fc60003f26270 */
[----:B------:R-:W-:Y:S04]  /*13d30*/  STL [R1+0x1494], R8 ;  /* 0x0014940801007387 */ /* 0x000fe80000100800 */
[----:B------:R-:W2:Y:S01]  /*13d40*/  LDL R5, [R1+0xf34] ;  /* 0x000f340001057983 */ /* 0x000ea20000100800 */
[----:B---3--:R-:W-:-:S03]  /*13d50*/  ISETP.GE.AND P4, PT, R4, RZ, PT ;  /* 0x000000ff0400720c */ /* 0x008fc60003f86270 */
[----:B------:R-:W-:Y:S04]  /*13d60*/  STL [R1+0x1498], R9 ;  /* 0x0014980901007387 */ /* 0x000fe80000100800 */
[----:B------:R-:W3:Y:S01]  /*13d70*/  LDL R4, [R1+0xf30] ;  /* 0x000f300001047983 */ /* 0x000ee20000100800 */
[----:B------:R-:W-:-:S03]  /*13d80*/  ISETP.GE.AND P3, PT, R3, RZ, PT ;  /* 0x000000ff0300720c */ /* 0x000fc60003f66270 */
[----:B------:R-:W-:Y:S01]  /*13d90*/  STL [R1+0x149c], R10 ;  /* 0x00149c0a01007387 */ /* 0x000fe20000100800 */
[----:B-1----:R-:W-:-:S03]  /*13da0*/  SHF.R.U32.HI R0, RZ, 0x6, R0 ;  /* 0x00000006ff007819 */ /* 0x002fc60000011600 */
[----:B------:R-:W3:Y:S01]  /*13db0*/  LDL R3, [R1+0xf28] ;  /* 0x000f280001037983 */ /* 0x000ee20000100800 */
[----:B------:R-:W-:Y:S02]  /*13dc0*/  SGXT.U32 R0, R0, 0x1 ;  /* 0x000000010000781a */ /* 0x000fe40000000000 */
[----:B----4-:R-:W-:Y:S01]  /*13dd0*/  ISETP.GE.AND P5, PT, R29, RZ, PT ;  /* 0x000000ff1d00720c */ /* 0x010fe20003fa6270 */
[----:B0-----:R-:W4:Y:S01]  /*13de0*/  LDL R7, [R1+0xf2c] ;  /* 0x000f2c0001077983 */ /* 0x001f220000100800 */
[----:B------:R-:W-:-:S03]  /*13df0*/  LOP3.LUT R0, R0, 0x3e, RZ, 0xfc, !PT ;  /* 0x0000003e00007812 */ /* 0x000fc600078efcff */
[----:B------:R-:W-:Y:S02]  /*13e00*/  STL [R1+0x14a0], R11 ;  /* 0x0014a00b01007387 */ /* 0x000fe40000100800 */
[----:B------:R-:W-:Y:S02]  /*13e10*/  IMAD R2, R0, c[0x0][0x188], RZ ;  /* 0x0000620000027a24 */ /* 0x000fe400078e02ff */
[----:B------:R-:W-:Y:S01]  /*13e20*/  IMAD.MOV R0, RZ, RZ, -c[0x0][0x188] ;  /* 0x80006200ff007624 */ /* 0x000fe200078e02ff */
[----:B------:R-:W4:Y:S03]  /*13e30*/  LDL R29, [R1+0xf24] ;  /* 0x000f2400011d7983 */ /* 0x000f260000100800 */
[----:B------:R-:W-:-:S04]  /*13e40*/  IMAD R2, R0, 0x2, R2 ;  /* 0x0000000200027824 */ /* 0x000fc800078e0202 */
[C---:B------:R-:W-:Y:S02]  /*13e50*/  IMAD R2, R0.reuse, 0x2, R2 ;  /* 0x0000000200027824 */ /* 0x040fe400078e0202 */
[----:B------:R-:W-:Y:S02]  /*13e60*/  @!P0 IMAD.MOV R12, RZ, RZ, -R12 ;  /* 0x000000ffff0c8224 */ /* 0x000fe400078e0a0c */
[----:B------:R-:W-:-:S05]  /*13e70*/  IMAD R2, R0, 0x2, R2 ;  /* 0x0000000200027824 */ /* 0x000fca00078e0202 */
[----:B------:R0:W-:Y:S04]  /*13e80*/  STL [R1+0x478], R2 ;  /* 0x0004780201007387 */ /* 0x0001e80000100800 */
[----:B------:R-:W-:Y:S01]  /*13e90*/  STL [R1+0x14a4], R12 ;  /* 0x0014a40c01007387 */ /* 0x000fe20000100800 */
[----:B------:R-:W-:Y:S02]  /*13ea0*/  @!P1 IMAD.MOV R13, RZ, RZ, -R13 ;  /* 0x000000ffff0d9224 */ /* 0x000fe400078e0a0d */
[----:B0-----:R-:W-:Y:S01]  /*13eb0*/  IMAD R2, R0, 0x2, R2 ;  /* 0x0000000200027824 */ /* 0x001fe200078e0202 */
[----:B--2---:R-:W-:Y:S02]  /*13ec0*/  ISETP.GE.AND P0, PT, R6, RZ, PT ;  /* 0x000000ff0600720c */ /* 0x004fe40003f06270 */
[----:B------:R-:W2:Y:S04]  /*13ed0*/  LDL R6, [R1+0xf20] ;  /* 0x000f200001067983 */ /* 0x000ea80000100800 */
[----:B------:R0:W-:Y:S01]  /*13ee0*/  STL [R1+0x484], R2 ;  /* 0x0004840201007387 */ /* 0x0001e20000100800 */
[----:B------:R-:W-:-:S03]  /*13ef0*/  ISETP.GE.AND P1, PT, R5, RZ, PT ;  /* 0x000000ff0500720c */ /* 0x000fc60003f26270 */
[----:B------:R-:W-:Y:S04]  /*13f00*/  STL [R1+0x14a8], R13 ;  /* 0x0014a80d01007387 */ /* 0x000fe80000100800 */
[----:B------:R-:W2:Y:S01]  /*13f10*/  LDL R5, [R1+0xf1c] ;  /* 0x000f1c0001057983 */ /* 0x000ea20000100800 */
[----:B0-----:R-:W-:Y:S02]  /*13f20*/  IMAD R2, R0, 0x2, R2 ;  /* 0x0000000200027824 */ /* 0x001fe400078e0202 */
[----:B------:R-:W-:-:S03]  /*13f30*/  @!P2 IMAD.MOV R14, RZ, RZ, -R14 ;  /* 0x000000ffff0ea224 */ /* 0x000fc600078e0a0e */
[----:B------:R0:W-:Y:S01]  /*13f40*/  STL [R1+0x43c], R2 ;  /* 0x00043c0201007387 */ /* 0x0001e20000100800 */
[----:B---3--:R-:W-:Y:S01]  /*13f50*/  ISETP.GE.AND P2, PT, R4, RZ, PT ;  /* 0x000000ff0400720c */ /* 0x008fe20003f46270 */
[----:B------:R-:W-:Y:S02]  /*13f60*/  @!P4 IMAD.MOV R15, RZ, RZ, -R15 ;  /* 0x000000ffff0fc224 */ /* 0x000fe400078e0a0f */
[----:B------:R-:W-:Y:S01]  /*13f70*/  STL [R1+0x14ac], R14 ;  /* 0x0014ac0e01007387 */ /* 0x000fe20000100800 */
[----:B------:R-:W-:-:S03]  /*13f80*/  @!P3 IMAD.MOV R16, RZ, RZ, -R16 ;  /* 0x000000ffff10b224 */ /* 0x000fc600078e0a10 */
[----:B------:R-:W3:Y:S01]  /*13f90*/  LDL R4, [R1+0xf18] ;  /* 0x000f180001047983 */ /* 0x000ee20000100800 */
[----:B0-----:R-:W-:-:S05]  /*13fa0*/  IMAD R2, R0, 0x2, R2 ;  /* 0x0000000200027824 */ /* 0x001fca00078e0202 */
[----:B------:R0:W-:Y:S01]  /*13fb0*/  STL [R1+0x440], R2 ;  /* 0x0004400201007387 */ /* 0x0001e20000100800 */
[----:B------:R-:W-:-:S03]  /*13fc0*/  ISETP.GE.AND P3, PT, R3, RZ, PT ;  /* 0x000000ff0300720c */ /* 0x000fc60003f66270 */
[----:B------:R-:W-:Y:S01]  /*13fd0*/  STL [R1+0x14b0], R15 ;  /* 0x0014b00f01007387 */ /* 0x000fe20000100800 */
[----:B0-----:R-:W-:-:S03]  /*13fe0*/  IMAD R2, R0, 0x2, R2 ;  /* 0x0000000200027824 */ /* 0x001fc600078e0202 */
[----:B------:R-:W-:Y:S01]  /*13ff0*/  STL [R1+0x14b4], R16 ;  /* 0x0014b41001007387 */ /* 0x000fe20000100800 */
[----:B------:R-:W-:-:S03]  /*14000*/  IMAD R3, R0, 0x2, R2 ;  /* 0x0000000200037824 */ /* 0x000fc600078e0202 */
[----:B------:R0:W-:Y:S04]  /*14010*/  STL [R1+0x444], R2 ;  /* 0x0004440201007387 */ /* 0x0001e80000100800 */
[----:B0-----:R-:W3:Y:S01]  /*14020*/  LDL R2, [R1+0x4c8] ;  /* 0x0004c80001027983 */ /* 0x001ee20000100800 */
[----:B------:R-:W-:-:S03]  /*14030*/  @!P5 IMAD.MOV R17, RZ, RZ, -R17 ;  /* 0x000000ffff11d224 */ /* 0x000fc600078e0a11 */
[----:B------:R0:W-:Y:S01]  /*14040*/  STL [R1+0x448], R3 ;  /* 0x0004480301007387 */ /* 0x0001e20000100800 */
[----:B----4-:R-:W-:Y:S01]  /*14050*/  ISETP.GE.AND P5, PT, R29, RZ, PT ;  /* 0x000000ff1d00720c */ /* 0x010fe20003fa6270 */
[----:B------:R-:W-:Y:S01]  /*14060*/  @!P0 IMAD.MOV R18, RZ, RZ, -R18 ;  /* 0x000000ffff128224 */ /* 0x000fe200078e0a12 */
[----:B------:R-:W-:Y:S01]  /*14070*/  ISETP.GE.AND P4, PT, R7, RZ, PT ;  /* 0x000000ff0700720c */ /* 0x000fe20003f86270 */
[----:B------:R-:W-:Y:S01]  /*14080*/  STL [R1+0x14b8], R17 ;  /* 0x0014b81101007387 */ /* 0x000fe20000100800 */
[----:B------:R-:W-:-:S03]  /*14090*/  @!P1 IMAD.MOV R19, RZ, RZ, -R19 ;  /* 0x000000ffff139224 */ /* 0x000fc600078e0a13 */
[----:B------:R-:W4:Y:S01]  /*140a0*/  LDL R29, [R1+0xf14] ;  /* 0x000f1400011d7983 */ /* 0x000f220000100800 */
[----:B0-----:R-:W-:-:S05]  /*140b0*/  IMAD R3, R0, 0x2, R3 ;  /* 0x0000000200037824 */ /* 0x001fca00078e0203 */
[----:B------:R0:W-:Y:S01]  /*140c0*/  STL [R1+0x44c], R3 ;  /* 0x00044c0301007387 */ /* 0x0001e20000100800 */
[----:B------:R-:W-:-:S03]  /*140d0*/  @!P2 IMAD.MOV R20, RZ, RZ, -R20 ;  /* 0x000000ffff14a224 */ /* 0x000fc600078e0a14 */
[----:B------:R-:W-:Y:S01]  /*140e0*/  STL [R1+0x14bc], R18 ;  /* 0x0014bc1201007387 */ /* 0x000fe20000100800 */
[----:B0-----:R-:W-:-:S03]  /*140f0*/  IMAD R3, R0, 0x2, R3 ;  /* 0x0000000200037824 */ /* 0x001fc600078e0203 */
[----:B------:R-:W-:Y:S04]  /*14100*/  STL [R1+0x14c0], R19 ;  /* 0x0014c01301007387 */ /* 0x000fe80000100800 */
[----:B------:R0:W-:Y:S01]  /*14110*/  STL [R1+0x450], R3 ;  /* 0x0004500301007387 */ /* 0x0001e20000100800 */
[----:B------:R-:W-:-:S03]  /*14120*/  @!P4 IMAD.MOV R21, RZ, RZ, -R21 ;  /* 0x000000ffff15c224 */ /* 0x000fc600078e0a15 */
[----:B------:R-:W-:Y:S01]  /*14130*/  STL [R1+0x14c4], R20 ;  /* 0x0014c41401007387 */ /* 0x000fe20000100800 */
[----:B0-----:R-:W-:-:S05]  /*14140*/  IMAD R3, R0, 0x2, R3 ;  /* 0x0000000200037824 */ /* 0x001fca00078e0203 */
        /* <DEDUP_REMOVED lines=8> */
[----:B------:R0:W-:Y:S04]  /*141d0*/  STL [R1+0x45c], R3 ;  /* 0x00045c0301007387 */ /* 0x0001e80000100800 */
[----:B------:R-:W-:Y:S01]  /*141e0*/  STL [R1+0x14d0], R23 ;  /* 0x0014d01701007387 */ /* 0x000fe20000100800 */
[----:B0-----:R-:W-:-:S04]  /*141f0*/  IMAD R3, R0, 0x2, R3 ;  /* 0x0000000200037824 */ /* 0x001fc800078e0203 */
[----:B------:R-:W-:Y:S01]  /*14200*/  IMAD R17, R0, 0x2, R3 ;  /* 0x0000000200117824 */ /* 0x000fe200078e0203 */
[----:B------:R-:W-:Y:S01]  /*14210*/  STL [R1+0x460], R3 ;  /* 0x0004600301007387 */ /* 0x000fe20000100800 */
[----:B--2---:R-:W-:-:S13]  /*14220*/  ISETP.GE.AND P0, PT, R6, RZ, PT ;  /* 0x000000ff0600720c */ /* 0x004fda0003f06270 */
[----:B------:R-:W-:-:S05]  /*14230*/  @!P0 IMAD.MOV R24, RZ, RZ, -R24 ;  /* 0x000000ffff188224 */ /* 0x000fca00078e0a18 */
[----:B------:R-:W-:Y:S04]  /*14240*/  STL [R1+0x14d4], R24 ;  /* 0x0014d41801007387 */ /* 0x000fe80000100800 */
[----:B------:R0:W-:Y:S04]  /*14250*/  STL [R1+0x464], R17 ;  /* 0x0004641101007387 */ /* 0x0001e80000100800 */
[----:B------:R-:W2:Y:S04]  /*14260*/  LDL.LU R16, [R1+0x3ec] ;  /* 0x0003ec0001107983 */ /* 0x000ea80000300800 */
[----:B------:R-:W2:Y:S04]  /*14270*/  LDL.LU R15, [R1+0x3e8] ;  /* 0x0003e800010f7983 */ /* 0x000ea80000300800 */
[----:B------:R-:W2:Y:S04]  /*14280*/  LDL.LU R14, [R1+0x3e4] ;  /* 0x0003e400010e7983 */ /* 0x000ea80000300800 */
[----:B------:R-:W2:Y:S04]  /*14290*/  LDL.LU R13, [R1+0x3e0] ;  /* 0x0003e000010d7983 */ /* 0x000ea80000300800 */
[----:B------:R-:W2:Y:S04]  /*142a0*/  LDL.LU R12, [R1+0x3dc] ;  /* 0x0003dc00010c7983 */ /* 0x000ea80000300800 */
[----:B------:R-:W2:Y:S04]  /*142b0*/  LDL.LU R11, [R1+0x3d8] ;  /* 0x0003d800010b7983 */ /* 0x000ea80000300800 */
[----:B------:R-:W2:Y:S04]  /*142c0*/  LDL.LU R10, [R1+0x3d4] ;  /* 0x0003d400010a7983 */ /* 0x000ea80000300800 */
[----:B------:R-:W2:Y:S04]  /*142d0*/  LDL.LU R9, [R1+0x3d0] ;  /* 0x0003d00001097983 */ /* 0x000ea80000300800 */
[----:B------:R-:W2:Y:S01]  /*142e0*/  LDL.LU R8, [R1+0x3cc] ;  /* 0x0003cc0001087983 */ /* 0x000ea20000300800 */
[----:B------:R-:W-:-:S03]  /*142f0*/  ISETP.GE.AND P1, PT, R5, RZ, PT ;  /* 0x000000ff0500720c */ /* 0x000fc60003f26270 */
[----:B------:R-:W2:Y:S04]  /*14300*/  LDL.LU R7, [R1+0x3c8] ;  /* 0x0003c80001077983 */ /* 0x000ea80000300800 */
[----:B------:R-:W2:Y:S04]  /*14310*/  LDL.LU R6, [R1+0x3c4] ;  /* 0x0003c40001067983 */ /* 0x000ea80000300800 */
[----:B------:R-:W2:Y:S01]  /*14320*/  LDL.LU R5, [R1+0x3c0] ;  /* 0x0003c00001057983 */ /* 0x000ea20000300800 */
[----:B---3--:R-:W-:-:S03]  /*14330*/  ISETP.GE.AND P3, PT, R2, RZ, PT ;  /* 0x000000ff0200720c */ /* 0x008fc60003f66270 */
[----:B------:R-:W1:Y:S01]  /*14340*/  S2R R2, SR_TID.X ;  /* 0x0000000000027919 */ /* 0x000e620000002100 */
[----:B------:R-:W-:Y:S02]  /*14350*/  ISETP.GE.AND P2, PT, R4, RZ, PT ;  /* 0x000000ff0400720c */ /* 0x000fe40003f46270 */
[----:B----4-:R-:W-:Y:S01]  /*14360*/  ISETP.GE.AND P5, PT, R29, RZ, PT ;  /* 0x000000ff1d00720c */ /* 0x010fe20003fa6270 */
[----:B0-----:R-:W-:Y:S01]  /*14370*/  IMAD R17, R0, 0x2, R17 ;  /* 0x0000000200117824 */ /* 0x001fe200078e0211 */
[----:B------:R-:W3:Y:S01]  /*14380*/  LDL.LU R4, [R1+0x3bc] ;  /* 0x0003bc0001047983 */ /* 0x000ee20000300800 */
[----:B------:R-:W-:-:S03]  /*14390*/  @!P1 IMAD.MOV R25, RZ, RZ, -R25 ;  /* 0x000000ffff199224 */ /* 0x000fc600078e0a19 */
[----:B------:R-:W4:Y:S01]  /*143a0*/  LDL.LU R29, [R1+0x3b8] ;  /* 0x0003b800011d7983 */ /* 0x000f220000300800 */
[----:B-1----:R-:W-:-:S05]  /*143b0*/  LOP3.LUT R2, R2, 0x3f, RZ, 0xc0, !PT ;  /* 0x0000003f02027812 */ /* 0x002fca00078ec0ff */
[----:B------:R-:W-:-:S05]  /*143c0*/  IMAD R2, R2, c[0x0][0x18c], RZ ;  /* 0x0000630002027a24 */ /* 0x000fca00078e02ff */
[----:B------:R-:W-:Y:S01]  /*143d0*/  LEA R2, P6, R2, c[0x0][0x168], 0x1 ;  /* 0x00005a0002027a11 */ /* 0x000fe200078c08ff */
[----:B------:R-:W-:-:S04]  /*143e0*/  @!P2 IMAD.MOV R26, RZ, RZ, -R26 ;  /* 0x000000ffff1aa224 */ /* 0x000fc800078e0a1a */
[----:B------:R0:W-:Y:S01]  /*143f0*/  STL [R1+0x13d4], R2 ;  /* 0x0013d40201007387 */ /* 0x0001e20000100800 */
[----:B------:R-:W-:Y:S02]  /*14400*/  @!P3 IMAD.MOV R27, RZ, RZ, -R27 ;  /* 0x000000ffff1bb224 */ /* 0x000fe400078e0a1b */
[----:B------:R-:W-:Y:S01]  /*14410*/  @!P5 IMAD.MOV R28, RZ, RZ, -R28 ;  /* 0x000000ffff1cd224 */ /* 0x000fe200078e0a1c */
[----:B------:R-:W-:Y:S01]  /*14420*/  STL [R1+0x470], R17 ;  /* 0x0004701101007387 */ /* 0x000fe20000100800 */
[----:B0-----:R-:W-:-:S03]  /*14430*/  IMAD R2, R0, 0x2, R17 ;  /* 0x0000000200027824 */ /* 0x001fc600078e0211 */
[----:B------:R-:W-:Y:S01]  /*14440*/  STL [R1+0x14d8], R25 ;  /* 0x0014d81901007387 */ /* 0x000fe20000100800 */
[----:B------:R-:W-:-:S03]  /*14450*/  ISETP.NE.AND P4, PT, RZ, c[0x0][0x17c], PT ;  /* 0x00005f00ff007a0c */ /* 0x000fc60003f85270 */
[----:B------:R0:W-:Y:S01]  /*14460*/  STL [R1+0x468], R2 ;  /* 0x0004680201007387 */ /* 0x0001e20000100800 */
[----:B------:R-:W-:-:S03]  /*14470*/  LOP3.LUT R3, RZ, c[0x0][0x17c], RZ, 0x33, !PT ;  /* 0x00005f00ff037a12 */ /* 0x000fc600078e33ff */
[----:B------:R-:W-:Y:S04]  /*14480*/  STL [R1+0x14dc], R26 ;  /* 0x0014dc1a01007387 */ /* 0x000fe80000100800 */
[----:B------:R-:W-:Y:S01]  /*14490*/  STL [R1+0x14e0], R27 ;  /* 0x0014e01b01007387 */ /* 0x000fe20000100800 */
[----:B0-----:R-:W-:-:S03]  /*144a0*/  IMAD R2, R0, 0x2, R2 ;  /* 0x0000000200027824 */ /* 0x001fc600078e0202 */
[----:B------:R-:W-:Y:S04]  /*144b0*/  STL [R1+0x14e4], R28 ;  /* 0x0014e41c01007387 */ /* 0x000fe80000100800 */
[----:B------:R-:W-:Y:S04]  /*144c0*/  STL [R1+0x14e8], R0 ;  /* 0x0014e80001007387 */ /* 0x000fe80000100800 */
[----:B------:R0:W-:Y:S01]  /*144d0*/  STL [R1+0x46c], R2 ;  /* 0x00046c0201007387 */ /* 0x0001e20000100800 */
[C---:B--2---:R-:W-:Y:S02]  /*144e0*/  SEL R16, R3.reuse, R16, !P4 ;  /* 0x0000001003107207 */ /* 0x044fe40006000000 */
[----:B0-----:R-:W-:-:S03]  /*144f0*/  SEL R2, R3, R15, !P4 ;  /* 0x0000000f03027207 */ /* 0x001fc60006000000 */
[----:B------:R-:W-:Y:S01]  /*14500*/  STL [R1+0x438], R16 ;  /* 0x0004381001007387 */ /* 0x000fe20000100800 */
[----:B------:R-:W-:-:S03]  /*14510*/  SEL R0, R3, R14, !P4 ;  /* 0x0000000e03007207 */ /* 0x000fc60006000000 */
[----:B------:R0:W-:Y:S01]  /*14520*/  STL [R1+0x434], R2 ;  /* 0x0004340201007387 */ /* 0x0001e20000100800 */
[----:B------:R-:W-:-:S03]  /*14530*/  SEL R13, R3, R13, !P4 ;  /* 0x0000000d030d7207 */ /* 0x000fc60006000000 */
[----:B------:R1:W-:Y:S01]  /*14540*/  STL [R1+0x430], R0 ;  /* 0x0004300001007387 */ /* 0x0003e20000100800 */
[----:B0-----:R-:W-:-:S03]  /*14550*/  SEL R2, R3, R12, !P4 ;  /* 0x0000000c03027207 */ /* 0x001fc60006000000 */
[----:B------:R-:W-:Y:S01]  /*14560*/  STL [R1+0x42c], R13 ;  /* 0x00042c0d01007387 */ /* 0x000fe20000100800 */
[----:B-1----:R-:W-:-:S03]  /*14570*/  SEL R0, R3, R11, !P4 ;  /* 0x0000000b03007207 */ /* 0x002fc60006000000 */
        /* <DEDUP_REMOVED lines=12> */
[----:B------:R-:W-:Y:S04]  /*14640*/  STL [R1+0x410], R2 ;  /* 0x0004100201007387 */ /* 0x000fe80000100800 */
[----:B------:R0:W-:Y:S04]  /*14650*/  STL [R1+0x40c], R0 ;  /* 0x00040c0001007387 */ /* 0x0001e80000100800 */
[----:B0-----:R-:W2:Y:S01]  /*14660*/  LDL.LU R0, [R1+0x3a8] ;  /* 0x0003a80001007983 */ /* 0x001ea20000300800 */
[C---:B---3--:R-:W-:Y:S02]  /*14670*/  SEL R4, R3.reuse, R4, !P4 ;  /* 0x0000000403047207 */ /* 0x048fe40006000000 */
[----:B----4-:R-:W-:-:S03]  /*14680*/  SEL R2, R3, R29, !P4 ;  /* 0x0000001d03027207 */ /* 0x010fc60006000000 */
[----:B------:R-:W-:Y:S04]  /*14690*/  STL [R1+0x408], R4 ;  /* 0x0004080401007387 */ /* 0x000fe80000100800 */
[----:B--2---:R0:W-:Y:S04]  /*146a0*/  STL [R1+0x1534], R0 ;  /* 0x0015340001007387 */ /* 0x0041e80000100800 */
[----:B------:R-:W-:Y:S04]  /*146b0*/  STL [R1+0x404], R2 ;  /* 0x0004040201007387 */ /* 0x000fe80000100800 */
[----:B0-----:R-:W2:Y:S04]  /*146c0*/  LDL.LU R0, [R1+0x3ac] ;  /* 0x0003ac0001007983 */ /* 0x001ea80000300800 */
[----:B--2---:R0:W-:Y:S04]  /*146d0*/  STL [R1+0x1538], R0 ;  /* 0x0015380001007387 */ /* 0x0041e80000100800 */
[----:B0-----:R-:W2:Y:S04]  /*146e0*/  LDL.LU R0, [R1+0x3b0] ;  /* 0x0003b00001007983 */ /* 0x001ea80000300800 */
[----:B--2---:R0:W-:Y:S04]  /*146f0*/  STL [R1+0x153c], R0 ;  /* 0x00153c0001007387 */ /* 0x0041e80000100800 */
[----:B0-----:R-:W2:Y:S04]  /*14700*/  LDL.LU R0, [R1+0x3b4] ;  /* 0x0003b40001007983 */ /* 0x001ea80000300800 */
[----:B------:R-:W3:Y:S04]  /*14710*/  LDL.LU R28, [R1+0x3a4] ;  /* 0x0003a400011c7983 */ /* 0x000ee80000300800 */
[----:B------:R-:W4:Y:S04]  /*14720*/  LDL.LU R27, [R1+0x3a0] ;  /* 0x0003a000011b7983 */ /* 0x000f280000300800 */
[----:B------:R-:W3:Y:S04]  /*14730*/  LDL.LU R26, [R1+0x39c] ;  /* 0x00039c00011a7983 */ /* 0x000ee80000300800 */
        /* <DEDUP_REMOVED lines=23> */
[----:B------:R-:W3:Y:S01]  /*148b0*/  LDL.LU R29, [R1+0x33c] ;  /* 0x00033c00011d7983 */ /* 0x000ee20000300800 */
[----:B--2---:R-:W-:-:S05]  /*148c0*/  SEL R0, R3, R0, !P4 ;  /* 0x0000000003007207 */ /* 0x004fca0006000000 */
[----:B------:R0:W-:Y:S04]  /*148d0*/  STL [R1+0x400], R0 ;  /* 0x0004000001007387 */ /* 0x0001e80000100800 */
[----:B0-----:R-:W2:Y:S02]  /*148e0*/  LDL.LU R0, [R1+0x153c] ;  /* 0x00153c0001007983 */ /* 0x001ea40000300800 */
[----:B--2---:R-:W-:-:S05]  /*148f0*/  SEL R0, R3, R0, !P4 ;  /* 0x0000000003007207 */ /* 0x004fca0006000000 */
[----:B------:R0:W-:Y:S04]  /*14900*/  STL [R1+0x114], R0 ;  /* 0x0001140001007387 */ /* 0x0001e80000100800 */
[----:B0-----:R-:W2:Y:S02]  /*14910*/  LDL.LU R0, [R1+0x1538] ;  /* 0x0015380001007983 */ /* 0x001ea40000300800 */
[----:B--2---:R-:W-:-:S05]  /*14920*/  SEL R0, R3, R0, !P4 ;  /* 0x0000000003007207 */ /* 0x004fca0006000000 */
[----:B------:R0:W-:Y:S04]  /*14930*/  STL [R1+0x3fc], R0 ;  /* 0x0003fc0001007387 */ /* 0x0001e80000100800 */
[----:B0-----:R-:W2:Y:S01]  /*14940*/  LDL.LU R0, [R1+0x1534] ;  /* 0x0015340001007983 */ /* 0x001ea20000300800 */
[C---:B----4-:R-:W-:Y:S02]  /*14950*/  SEL R27, R3.reuse, R27, !P4 ;  /* 0x0000001b031b7207 */ /* 0x050fe40006000000 */
[C---:B---3--:R-:W-:Y:S02]  /*14960*/  SEL R26, R3.reuse, R26, !P4 ;  /* 0x0000001a031a7207 */ /* 0x048fe40006000000 */
[C---:B------:R-:W-:Y:S02]  /*14970*/  SEL R22, R3.reuse, R22, !P4 ;  /* 0x0000001603167207 */ /* 0x040fe40006000000 */
[----:B------:R-:W-:-:S02]  /*14980*/  SEL R19, R3, R19, !P4 ;  /* 0x0000001303137207 */ /* 0x000fc40006000000 */
[C---:B------:R-:W-:Y:S02]  /*14990*/  SEL R16, R3.reuse, R16, !P4 ;  /* 0x0000001003107207 */ /* 0x040fe40006000000 */
[C---:B------:R-:W-:Y:S02]  /*149a0*/  SEL R13, R3.reuse, R13, !P4 ;  /* 0x0000000d030d7207 */ /* 0x040fe40006000000 */
[C---:B------:R-:W-:Y:S02]  /*149b0*/  SEL R10, R3.reuse, R10, !P4 ;  /* 0x0000000a030a7207 */ /* 0x040fe40006000000 */
[C---:B------:R-:W-:Y:S02]  /*149c0*/  SEL R7, R3.reuse, R7, !P4 ;  /* 0x0000000703077207 */ /* 0x040fe40006000000 */
[----:B--2---:R-:W-:-:S05]  /*149d0*/  SEL R0, R3, R0, !P4 ;  /* 0x0000000003007207 */ /* 0x004fca0006000000 */
[----:B------:R0:W-:Y:S02]  /*149e0*/  STL [R1+0x3f8], R0 ;  /* 0x0003f80001007387 */ /* 0x0001e40000100800 */
[----:B0-----:R-:W-:-:S05]  /*149f0*/  SEL R0, R3, R28, !P4 ;  /* 0x0000001c03007207 */ /* 0x001fca0006000000 */
[----:B------:R0:W-:Y:S04]  /*14a00*/  STL [R1+0x150], R0 ;  /* 0x0001500001007387 */ /* 0x0001e80000100800 */
[----:B------:R-:W-:Y:S01]  /*14a10*/  STL [R1+0x3f4], R27 ;  /* 0x0003f41b01007387 */ /* 0x000fe20000100800 */
[----:B0-----:R-:W-:-:S03]  /*14a20*/  SEL R0, R3, R25, !P4 ;  /* 0x0000001903007207 */ /* 0x001fc60006000000 */
[----:B------:R-:W-:Y:S01]  /*14a30*/  STL [R1+0x3f0], R26 ;  /* 0x0003f01a01007387 */ /* 0x000fe20000100800 */
[C---:B------:R-:W-:Y:S02]  /*14a40*/  SEL R25, R3.reuse, R2, !P4 ;  /* 0x0000000203197207 */ /* 0x040fe40006000000 */
[C---:B------:R-:W-:Y:S01]  /*14a50*/  SEL R2, R3.reuse, R24, !P4 ;  /* 0x0000001803027207 */ /* 0x040fe20006000000 */
[----:B------:R0:W-:Y:S04]  /*14a60*/  STL [R1+0x190], R0 ;  /* 0x0001900001007387 */ /* 0x0001e80000100800 */
[----:B------:R-:W-:Y:S01]  /*14a70*/  STL [R1+0x3ec], R25 ;  /* 0x0003ec1901007387 */ /* 0x000fe20000100800 */
[----:B0-----:R-:W-:-:S03]  /*14a80*/  SEL R0, R3, R23, !P4 ;  /* 0x0000001703007207 */ /* 0x001fc60006000000 */
[----:B------:R0:W-:Y:S04]  /*14a90*/  STL [R1+0x3e8], R2 ;  /* 0x0003e80201007387 */ /* 0x0001e80000100800 */
[----:B------:R1:W-:Y:S01]  /*14aa0*/  STL [R1+0x3e4], R0 ;  /* 0x0003e40001007387 */ /* 0x0003e20000100800 */
[----:B0-----:R-:W-:-:S03]  /*14ab0*/  SEL R2, R3, R21, !P4 ;  /* 0x0000001503027207 */ /* 0x001fc60006000000 */
[----:B------:R-:W-:Y:S01]  /*14ac0*/  STL [R1+0x3e0], R22 ;  /* 0x0003e01601007387 */ /* 0x000fe20000100800 */
[----:B-1----:R-:W-:-:S03]  /*14ad0*/  SEL R0, R3, R20, !P4 ;  /* 0x0000001403007207 */ /* 0x002fc60006000000 */
        /* <DEDUP_REMOVED lines=25> */
[----:B------:R-:W-:Y:S04]  /*14c70*/  STL [R1+0x3a0], R2 ;  /* 0x0003a00201007387 */ /* 0x000fe80000100800 */
[----:B------:R0:W-:Y:S04]  /*14c80*/  STL [R1+0x354], R0 ;  /* 0x0003540001007387 */ /* 0x0001e80000100800 */
[----:B0-----:R-:W2:Y:S01]  /*14c90*/  LDL.LU R0, [R1+0x32c] ;  /* 0x00032c0001007983 */ /* 0x001ea20000300800 */
[C---:B------:R-:W-:Y:S02]  /*14ca0*/  SEL R4, R3.reuse, R4, !P4 ;  /* 0x0000000403047207 */ /* 0x040fe40006000000 */
[----:B------:R-:W-:-:S03]  /*14cb0*/  SEL R2, R3, R29, !P4 ;  /* 0x0000001d03027207 */ /* 0x000fc60006000000 */
        /* <DEDUP_REMOVED lines=529> */
[----:B------:R-:W3:Y:S01]  /*16dd0*/  LDL.LU R2, [R1] ;  /* 0x0000000001027983 */ /* 0x000ee20000300800 */
        /* <DEDUP_REMOVED lines=9> */
[C---:B---3--:R-:W-:Y:S02]  /*16e70*/  SEL R28, R3.reuse, R28, !P4 ;  /* 0x0000001c031c7207 */ /* 0x048fe40006000000 */
[C---:B----4-:R-:W-:Y:S02]  /*16e80*/  SEL R27, R3.reuse, R27, !P4 ;  /* 0x0000001b031b7207 */ /* 0x050fe40006000000 */
[C---:B------:R-:W-:Y:S02]  /*16e90*/  SEL R26, R3.reuse, R26, !P4 ;  /* 0x0000001a031a7207 */ /* 0x040fe40006000000 */
[----:B------:R-:W-:-:S02]  /*16ea0*/  SEL R25, R3, R25, !P4 ;  /* 0x0000001903197207 */ /* 0x000fc40006000000 */
[C---:B------:R-:W-:Y:S02]  /*16eb0*/  SEL R24, R3.reuse, R24, !P4 ;  /* 0x0000001803187207 */ /* 0x040fe40006000000 */
[C---:B------:R-:W-:Y:S02]  /*16ec0*/  SEL R23, R3.reuse, R23, !P4 ;  /* 0x0000001703177207 */ /* 0x040fe40006000000 */
[C---:B------:R-:W-:Y:S02]  /*16ed0*/  SEL R22, R3.reuse, R22, !P4 ;  /* 0x0000001603167207 */ /* 0x040fe40006000000 */
[C---:B------:R-:W-:Y:S02]  /*16ee0*/  SEL R21, R3.reuse, R21, !P4 ;  /* 0x0000001503157207 */ /* 0x040fe40006000000 */
        /* <DEDUP_REMOVED lines=18> */
[----:B--2---:R-:W-:-:S05]  /*17010*/  SEL R0, R3, R0, !P4 ;  /* 0x0000000003007207 */ /* 0x004fca0006000000 */
[----:B------:R0:W-:Y:S04]  /*17020*/  STL [R1+0x90], R0 ;  /* 0x0000900001007387 */ /* 0x0001e80000100800 */
[----:B0-----:R-:W2:Y:S04]  /*17030*/  LDL.LU R0, [R1+0x14e8] ;  /* 0x0014e80001007983 */ /* 0x001ea80000300800 */
[----:B------:R0:W-:Y:S04]  /*17040*/  STL [R1+0x8c], R28 ;  /* 0x00008c1c01007387 */ /* 0x0001e80000100800 */
[----:B0-----:R0:W3:Y:S04]  /*17050*/  LDL.LU R28, [R1+0x14e4] ;  /* 0x0014e400011c7983 */ /* 0x0010e80000300800 */
[----:B------:R1:W-:Y:S04]  /*17060*/  STL [R1+0x88], R27 ;  /* 0x0000881b01007387 */ /* 0x0003e80000100800 */
[----:B-1----:R-:W4:Y:S04]  /*17070*/  LDL.LU R27, [R1+0x14e0] ;  /* 0x0014e000011b7983 */ /* 0x002f280000300800 */
[----:B------:R1:W-:Y:S04]  /*17080*/  STL [R1+0x84], R26 ;  /* 0x0000841a01007387 */ /* 0x0003e80000100800 */
[----:B-1----:R-:W2:Y:S04]  /*17090*/  LDL.LU R26, [R1+0x14dc] ;  /* 0x0014dc00011a7983 */ /* 0x002ea80000300800 */
[----:B------:R1:W-:Y:S04]  /*170a0*/  STL [R1+0x80], R25 ;  /* 0x0000801901007387 */ /* 0x0003e80000100800 */
[----:B-1----:R-:W2:Y:S04]  /*170b0*/  LDL.LU R25, [R1+0x14d8] ;  /* 0x0014d80001197983 */ /* 0x002ea80000300800 */
[----:B------:R1:W-:Y:S04]  /*170c0*/  STL [R1+0x7c], R24 ;  /* 0x00007c1801007387 */ /* 0x0003e80000100800 */
[----:B-1----:R-:W2:Y:S04]  /*170d0*/  LDL.LU R24, [R1+0x14d4] ;  /* 0x0014d40001187983 */ /* 0x002ea80000300800 */
[----:B------:R1:W-:Y:S04]  /*170e0*/  STL [R1+0x78], R23 ;  /* 0x0000781701007387 */ /* 0x0003e80000100800 */
[----:B-1----:R-:W3:Y:S04]  /*170f0*/  LDL.LU R23, [R1+0x14d0] ;  /* 0x0014d00001177983 */ /* 0x002ee80000300800 */
[----:B------:R1:W-:Y:S04]  /*17100*/  STL [R1+0x74], R22 ;  /* 0x0000741601007387 */ /* 0x0003e80000100800 */
[----:B-1----:R-:W4:Y:S04]  /*17110*/  LDL.LU R22, [R1+0x14cc] ;  /* 0x0014cc0001167983 */ /* 0x002f280000300800 */
        /* <DEDUP_REMOVED lines=37> */
[----:B-1----:R-:W4:Y:S01]  /*17370*/  LDL.LU R29, [R1+0x1480] ;  /* 0x00148000011d7983 */ /* 0x002f220000300800 */
[----:B------:R-:W-:-:S05]  /*17380*/  SEL R2, R3, R2, !P4 ;  /* 0x0000000203027207 */ /* 0x000fca0006000000 */
[----:B------:R1:W-:Y:S01]  /*17390*/  STL [R1+0x24], R2 ;  /* 0x0000240201007387 */ /* 0x0003e20000100800 */
[----:B------:R-:W-:Y:S02]  /*173a0*/  ISETP.NE.AND P0, PT, RZ, c[0x0][0x178], PT ;  /* 0x00005e00ff007a0c */ /* 0x000fe40003f05270 */
[C---:B--2---:R-:W-:Y:S02]  /*173b0*/  SEL R24, R3.reuse, R24, !P4 ;  /* 0x0000001803187207 */ /* 0x044fe40006000000 */
[C---:B------:R-:W-:Y:S02]  /*173c0*/  SEL R25, R3.reuse, R25, !P4 ;  /* 0x0000001903197207 */ /* 0x040fe40006000000 */
[C---:B------:R-:W-:Y:S02]  /*173d0*/  SEL R26, R3.reuse, R26, !P4 ;  /* 0x0000001a031a7207 */ /* 0x040fe40006000000 */
[----:B---3--:R-:W-:-:S05]  /*173e0*/  SEL R23, R3, R23, !P4 ;  /* 0x0000001703177207 */ /* 0x008fca0006000000 */
[----:B------:R-:W-:Y:S02]  /*173f0*/  @!P0 LOP3.LUT R28, RZ, c[0x0][0x178], RZ, 0x33, !PT ;  /* 0x00005e00ff1c8a12 */ /* 0x000fe400078e33ff */
[C---:B----4-:R-:W-:Y:S02]  /*17400*/  SEL R22, R3.reuse, R22, !P4 ;  /* 0x0000001603167207 */ /* 0x050fe40006000000 */
        /* <DEDUP_REMOVED lines=10> */
[C---:B-1----:R-:W-:Y:S02]  /*174b0*/  SEL R2, R3.reuse, R4, !P4 ;  /* 0x0000000403027207 */ /* 0x042fe40006000000 */
[C---:B------:R-:W-:Y:S02]  /*174c0*/  SEL R4, R3.reuse, R6, !P4 ;  /* 0x0000000603047207 */ /* 0x040fe40006000000 */
[----:B------:R-:W-:-:S05]  /*174d0*/  SEL R29, R3, R29, !P4 ;  /* 0x0000001d031d7207 */ /* 0x000fca0006000000 */
[----:B------:R-:W-:Y:S04]  /*174e0*/  STL [R1+0x20], R29 ;  /* 0x0000201d01007387 */ /* 0x000fe80000100800 */
[----:B------:R1:W-:Y:S04]  /*174f0*/  STL [R1+0x1c], R2 ;  /* 0x00001c0201007387 */ /* 0x0003e80000100800 */
[----:B------:R2:W-:Y:S04]  /*17500*/  STL [R1+0x18], R5 ;  /* 0x0000180501007387 */ /* 0x0005e80000100800 */
[----:B------:R3:W-:Y:S01]  /*17510*/  STL [R1+0x14], R4 ;  /* 0x0000140401007387 */ /* 0x0007e20000100800 */
[----:B-1----:R-:W-:-:S02]  /*17520*/  SEL R2, R3, R7, !P4 ;  /* 0x0000000703027207 */ /* 0x002fc40006000000 */
[----:B--2---:R-:W-:-:S03]  /*17530*/  SEL R5, R3, R8, !P4 ;  /* 0x0000000803057207 */ /* 0x004fc60006000000 */
[----:B------:R-:W-:Y:S01]  /*17540*/  STL [R1+0x10], R2 ;  /* 0x0000100201007387 */ /* 0x000fe20000100800 */
[----:B---3--:R-:W-:-:S03]  /*17550*/  SEL R4, R3, R9, !P4 ;  /* 0x0000000903047207 */ /* 0x008fc60006000000 */
[----:B------:R1:W-:Y:S04]  /*17560*/  STL [R1+0xc], R5 ;  /* 0x00000c0501007387 */ /* 0x0003e80000100800 */
[----:B-1----:R-:W2:Y:S04]  /*17570*/  LDL.LU R5, [R1+0x438] ;  /* 0x0004380001057983 */ /* 0x002ea80000300800 */
[----:B------:R1:W-:Y:S01]  /*17580*/  STL [R1+0x8], R4 ;  /* 0x0000080401007387 */ /* 0x0003e20000100800 */
[----:B------:R-:W-:-:S03]  /*17590*/  SEL R2, R3, R10, !P4 ;  /* 0x0000000a03027207 */ /* 0x000fc60006000000 */
[----:B------:R-:W3:Y:S04]  /*175a0*/  LDL.LU R6, [R1+0x434] ;  /* 0x0004340001067983 */ /* 0x000ee80000300800 */
[----:B-1----:R-:W1:Y:S01]  /*175b0*/  S2R R4, SR_TID.X ;  /* 0x0000000000047919 */ /* 0x002e620000002100 */
[----:B------:R-:W-:-:S03]  /*175c0*/  SEL R29, R3, R12, !P4 ;  /* 0x0000000c031d7207 */ /* 0x000fc60006000000 */
[----:B------:R4:W-:Y:S04]  /*175d0*/  STL [R1+0x4], R2 ;  /* 0x0000040201007387 */ /* 0x0009e80000100800 */
[----:B------:R-:W3:Y:S04]  /*175e0*/  LDL.LU R7, [R1+0x430] ;  /* 0x0004300001077983 */ /* 0x000ee80000300800 */
[----:B------:R-:W3:Y:S01]  /*175f0*/  LDL.LU R8, [R1+0x42c] ;  /* 0x00042c0001087983 */ /* 0x000ee20000300800 */
[----:B----4-:R-:W-:-:S05]  /*17600*/  SEL R2, R3, R11, !P4 ;  /* 0x0000000b03027207 */ /* 0x010fca0006000000 */
[----:B------:R4:W-:Y:S04]  /*17610*/  STL [R1+0x13d8], R2 ;  /* 0x0013d80201007387 */ /* 0x0009e80000100800 */
[----:B----4-:R-:W4:Y:S04]  /*17620*/  LDL R2, [R1+0x46c] ;  /* 0x00046c0001027983 */ /* 0x010f280000100800 */
[----:B------:R-:W-:Y:S04]  /*17630*/  STL [R1+0x13dc], R29 ;  /* 0x0013dc1d01007387 */ /* 0x000fe80000100800 */
[----:B------:R-:W-:Y:S01]  /*17640*/  STL [R1+0x13e0], R13 ;  /* 0x0013e00d01007387 */ /* 0x000fe20000100800 */
[----:B-1----:R-:W-:-:S03]  /*17650*/  LOP3.LUT R4, R4, 0x3f, RZ, 0xc0, !PT ;  /* 0x0000003f04047812 */ /* 0x002fc600078ec0ff */
[----:B------:R-:W-:Y:S04]  /*17660*/  STL [R1+0x13e4], R14 ;  /* 0x0013e40e01007387 */ /* 0x000fe80000100800 */
[----:B------:R-:W-:Y:S04]  /*17670*/  STL [R1+0x13e8], R15 ;  /* 0x0013e80f01007387 */ /* 0x000fe80000100800 */
[----:B------:R-:W-:Y:S04]  /*17680*/  STL [R1+0x13ec], R16 ;  /* 0x0013ec1001007387 */ /* 0x000fe80000100800 */
[----:B------:R-:W-:Y:S04]  /*17690*/  STL [R1+0x13f0], R17 ;  /* 0x0013f01101007387 */ /* 0x000fe80000100800 */
[----:B------:R-:W-:Y:S01]  /*176a0*/  STL [R1+0x13f4], R18 ;  /* 0x0013f41201007387 */ /* 0x000fe20000100800 */
[----:B------:R-:W-:-:S03]  /*176b0*/  IMAD R4, R4, c[0x0][0x18c], RZ ;  /* 0x0000630004047a24 */ /* 0x000fc600078e02ff */
[----:B------:R-:W-:Y:S01]  /*176c0*/  STL [R1+0x13f8], R19 ;  /* 0x0013f81301007387 */ /* 0x000fe20000100800 */
[----:B------:R-:W-:-:S03]  /*176d0*/  SEL R3, R3, R27, !P4 ;  /* 0x0000001b03037207 */ /* 0x000fc60006000000 */
[----:B------:R-:W-:Y:S04]  /*176e0*/  STL [R1+0x13fc], R20 ;  /* 0x0013fc1401007387 */ /* 0x000fe80000100800 */
[----:B------:R-:W-:Y:S04]  /*176f0*/  STL [R1+0x1400], R21 ;  /* 0x0014001501007387 */ /* 0x000fe80000100800 */
[----:B------:R-:W-:Y:S04]  /*17700*/  STL [R1+0x1404], R22 ;  /* 0x0014041601007387 */ /* 0x000fe80000100800 */
[----:B------:R-:W-:Y:S01]  /*17710*/  STL [R1+0x1408], R23 ;  /* 0x0014081701007387 */ /* 0x000fe20000100800 */
[----:B------:R-:W-:-:S03]  /*17720*/  LEA.HI.X.SX32 R4, R4, c[0x0][0x16c], 0x1, P6 ;  /* 0x00005b0004047a11 */ /* 0x000fc600030f0eff */
[----:B------:R1:W-:Y:S04]  /*17730*/  STL [R1+0x140c], R24 ;  /* 0x00140c1801007387 */ /* 0x0003e80000100800 */
[----:B------:R-:W-:Y:S04]  /*17740*/  STL [R1+0x1410], R25 ;  /* 0x0014101901007387 */ /* 0x000fe80000100800 */
[----:B------:R-:W-:Y:S04]  /*17750*/  STL [R1+0x1414], R26 ;  /* 0x0014141a01007387 */ /* 0x000fe80000100800 */
[----:B------:R-:W-:Y:S04]  /*17760*/  STL [R1+0x1418], R3 ;  /* 0x0014180301007387 */ /* 0x000fe80000100800 */
[----:B------:R-:W4:Y:S04]  /*17770*/  LDL.LU R9, [R1+0x428] ;  /* 0x0004280001097983 */ /* 0x000f280000300800 */
[----:B------:R-:W4:Y:S04]  /*17780*/  LDL.LU R10, [R1+0x424] ;  /* 0x00042400010a7983 */ /* 0x000f280000300800 */
[----:B------:R-:W4:Y:S04]  /*17790*/  LDL.LU R11, [R1+0x420] ;  /* 0x00042000010b7983 */ /* 0x000f280000300800 */
[----:B------:R-:W4:Y:S04]  /*177a0*/  LDL.LU R12, [R1+0x41c] ;  /* 0x00041c00010c7983 */ /* 0x000f280000300800 */
[----:B------:R-:W-:Y:S04]  /*177b0*/  STL [R1+0x141c], R4 ;  /* 0x00141c0401007387 */ /* 0x000fe80000100800 */
[----:B------:R-:W-:Y:S04]  /*177c0*/  STL [R1+0x1420], R28 ;  /* 0x0014201c01007387 */ /* 0x000fe80000100800 */
[----:B-1----:R-:W4:Y:S04]  /*177d0*/  LDL.LU R24, [R1+0x418] ;  /* 0x0004180001187983 */ /* 0x002f280000300800 */
[----:B------:R-:W4:Y:S04]  /*177e0*/  LDL.LU R23, [R1+0x414] ;  /* 0x0004140001177983 */ /* 0x000f280000300800 */
        /* <DEDUP_REMOVED lines=10> */
[----:B------:R-:W4:Y:S01]  /*17890*/  LDL.LU R29, [R1+0x3f0] ;  /* 0x0003f000011d7983 */ /* 0x000f220000300800 */
[----:B--2---:R-:W-:-:S02]  /*178a0*/  IMAD R5, R5, c[0x0][0x190], RZ ;  /* 0x0000640005057a24 */ /* 0x004fc400078e02ff */
[----:B---3--:R-:W-:Y:S02]  /*178b0*/  IMAD R6, R6, c[0x0][0x190], RZ ;  /* 0x0000640006067a24 */ /* 0x008fe400078e02ff */
[----:B------:R-:W-:Y:S02]  /*178c0*/  IMAD R7, R7, c[0x0][0x190], RZ ;  /* 0x0000640007077a24 */ /* 0x000fe400078e02ff */
[----:B------:R-:W-:Y:S02]  /*178d0*/  IMAD R8, R8, c[0x0][0x190], RZ ;  /* 0x0000640008087a24 */ /* 0x000fe400078e02ff */
[----:B----4-:R-:W-:Y:S02]  /*178e0*/  IMAD R0, R0, 0x2, R2 ;  /* 0x0000000200007824 */ /* 0x010fe400078e0202 */
[----:B------:R-:W2:Y:S04]  /*178f0*/  LDL.LU R2, [R1+0x190] ;  /* 0x0001900001027983 */ /* 0x000ea80000300800 */
[----:B------:R1:W-:Y:S04]  /*17900*/  STL [R1+0x1398], R0 ;  /* 0x0013980001007387 */ /* 0x0003e80000100800 */
[----:B------:R-:W-:Y:S04]  /*17910*/  STL [R1+0x1424], R5 ;  /* 0x0014240501007387 */ /* 0x000fe80000100800 */
[----:B------:R-:W-:Y:S04]  /*17920*/  STL [R1+0x1428], R6 ;  /* 0x0014280601007387 */ /* 0x000fe80000100800 */
[----:B------:R-:W-:Y:S04]  /*17930*/  STL [R1+0x142c], R7 ;  /* 0x00142c0701007387 */ /* 0x000fe80000100800 */
[----:B------:R-:W-:Y:S01]  /*17940*/  STL [R1+0x1430], R8 ;  /* 0x0014300801007387 */ /* 0x000fe20000100800 */
[----:B------:R-:W-:-:S02]  /*17950*/  IMAD R9, R9, c[0x0][0x190], RZ ;  /* 0x0000640009097a24 */ /* 0x000fc400078e02ff */
[----:B------:R-:W-:-:S03]  /*17960*/  IMAD R10, R10, c[0x0][0x190], RZ ;  /* 0x000064000a0a7a24 */ /* 0x000fc600078e02ff */
[----:B------:R-:W-:Y:S01]  /*17970*/  STL [R1+0x1434], R9 ;  /* 0x0014340901007387 */ /* 0x000fe20000100800 */
[----:B------:R-:W-:-:S03]  /*17980*/  IMAD R11, R11, c[0x0][0x190], RZ ;  /* 0x000064000b0b7a24 */ /* 0x000fc600078e02ff */
[----:B------:R-:W-:Y:S01]  /*17990*/  STL [R1+0x1438], R10 ;  /* 0x0014380a01007387 */ /* 0x000fe20000100800 */
[----:B------:R-:W-:-:S03]  /*179a0*/  IMAD R12, R12, c[0x0][0x190], RZ ;  /* 0x000064000c0c7a24 */ /* 0x000fc600078e02ff */
[----:B------:R-:W-:Y:S04]  /*179b0*/  STL [R1+0x143c], R11 ;  /* 0x00143c0b01007387 */ /* 0x000fe80000100800 */
[----:B------:R-:W-:Y:S01]  /*179c0*/  STL [R1+0x1440], R12 ;  /* 0x0014400c01007387 */ /* 0x000fe20000100800 */
[----:B------:R-:W-:Y:S02]  /*179d0*/  IMAD R27, R24, c[0x0][0x190], RZ ;  /* 0x00006400181b7a24 */ /* 0x000fe400078e02ff */
[----:B-1----:R-:W-:-:S03]  /*179e0*/  IMAD R0, R23, c[0x0][0x190], RZ ;  /* 0x0000640017007a24 */ /* 0x002fc600078e02ff */
[----:B------:R-:W-:Y:S01]  /*179f0*/  STL [R1+0x1444], R27 ;  /* 0x0014441b01007387 */ /* 0x000fe20000100800 */
[----:B------:R-:W-:-:S03]  /*17a00*/  IMAD R4, R22, c[0x0][0x190], RZ ;  /* 0x0000640016047a24 */ /* 0x000fc600078e02ff */
[----:B------:R1:W-:Y:S01]  /*17a10*/  STL [R1+0x98], R0 ;  /* 0x0000980001007387 */ /* 0x0003e20000100800 */
[----:B------:R-:W-:-:S03]  /*17a20*/  IMAD R3, R21, c[0x0][0x190], RZ ;  /* 0x0000640015037a24 */ /* 0x000fc600078e02ff */
[----:B------:R3:W-:Y:S01]  /*17a30*/  STL [R1+0xa8], R4 ;  /* 0x0000a80401007387 */ /* 0x0007e20000100800 */
[----:B-1----:R-:W-:-:S03]  /*17a40*/  IMAD R0, R20, c[0x0][0x190], RZ ;  /* 0x0000640014007a24 */ /* 0x002fc600078e02ff */
[----:B------:R1:W-:Y:S01]  /*17a50*/  STL [R1+0xc0], R3 ;  /* 0x0000c00301007387 */ /* 0x0003e20000100800 */
[----:B---3--:R-:W-:-:S03]  /*17a60*/  IMAD R4, R19, c[0x0][0x190], RZ ;  /* 0x0000640013047a24 */ /* 0x008fc600078e02ff */
[----:B------:R3:W-:Y:S04]  /*17a70*/  STL [R1+0xd4], R0 ;  /* 0x0000d40001007387 */ /* 0x0007e80000100800 */
[----:B------:R4:W-:Y:S01]  /*17a80*/  STL [R1+0xe8], R4 ;  /* 0x0000e80401007387 */ /* 0x0009e20000100800 */
[----:B-1----:R-:W-:Y:S02]  /*17a90*/  IMAD R3, R18, c[0x0][0x190], RZ ;  /* 0x0000640012037a24 */ /* 0x002fe400078e02ff */
[----:B---3--:R-:W-:-:S03]  /*17aa0*/  IMAD R0, R17, c[0x0][0x190], RZ ;  /* 0x0000640011007a24 */ /* 0x008fc600078e02ff */
[----:B------:R1:W-:Y:S01]  /*17ab0*/  STL [R1+0x100], R3 ;  /* 0x0001000301007387 */ /* 0x0003e20000100800 */
[----:B----4-:R-:W-:-:S03]  /*17ac0*/  IMAD R4, R16, c[0x0][0x190], RZ ;  /* 0x0000640010047a24 */ /* 0x010fc600078e02ff */
[----:B------:R3:W-:Y:S04]  /*17ad0*/  STL [R1+0x114], R0 ;  /* 0x0001140001007387 */ /* 0x0007e80000100800 */
[----:B------:R4:W-:Y:S01]  /*17ae0*/  STL [R1+0x128], R4 ;  /* 0x0001280401007387 */ /* 0x0009e20000100800 */
[----:B-1----:R-:W-:Y:S02]  /*17af0*/  IMAD R3, R15, c[0x0][0x190], RZ ;  /* 0x000064000f037a24 */ /* 0x002fe400078e02ff */
[----:B---3--:R-:W-:-:S03]  /*17b00*/  IMAD R0, R14, c[0x0][0x190], RZ ;  /* 0x000064000e007a24 */ /* 0x008fc600078e02ff */
[----:B------:R1:W-:Y:S01]  /*17b10*/  STL [R1+0x140], R3 ;  /* 0x0001400301007387 */ /* 0x0003e20000100800 */
[----:B----4-:R-:W-:-:S03]  /*17b20*/  IMAD R4, R13, c[0x0][0x190], RZ ;  /* 0x000064000d047a24 */ /* 0x010fc600078e02ff */
[----:B------:R2:W-:Y:S04]  /*17b30*/  STL [R1+0x150], R0 ;  /* 0x0001500001007387 */ /* 0x0005e80000100800 */
[----:B------:R-:W-:Y:S04]  /*17b40*/  STL [R1+0x168], R4 ;  /* 0x0001680401007387 */ /* 0x000fe80000100800 */
[----:B------:R-:W3:Y:S01]  /*17b50*/  LDL.LU R27, [R1+0x3e4] ;  /* 0x0003e400011b7983 */ /* 0x000ee20000300800 */
[----:B-1----:R-:W-:-:S05]  /*17b60*/  IMAD R3, R29, c[0x0][0x190], RZ ;  /* 0x000064001d037a24 */ /* 0x002fca00078e02ff */
[----:B------:R-:W-:Y:S01]  /*17b70*/  STL [R1+0x178], R3 ;  /* 0x0001780301007387 */ /* 0x000fe20000100800 */
[----:B--2---:R-:W-:-:S03]  /*17b80*/  IMAD R0, R2, c[0x0][0x190], RZ ;  /* 0x0000640002007a24 */ /* 0x004fc600078e02ff */
[----:B---3--:R1:W-:Y:S04]  /*17b90*/  STL [R1+0x1478], R27 ;  /* 0x0014781b01007387 */ /* 0x0083e80000100800 */
[----:B------:R-:W-:Y:S04]  /*17ba0*/  STL [R1+0x190], R0 ;  /* 0x0001900001007387 */ /* 0x000fe80000100800 */
[----:B-1----:R-:W2:Y:S04]  /*17bb0*/  LDL.LU R27, [R1+0x3e8] ;  /* 0x0003e800011b7983 */ /* 0x002ea80000300800 */
[----:B--2---:R1:W-:Y:S04]  /*17bc0*/  STL [R1+0x147c], R27 ;  /* 0x00147c1b01007387 */ /* 0x0043e80000100800 */
[----:B-1----:R-:W2:Y:S04]  /*17bd0*/  LDL.LU R27, [R1+0x3ec] ;  /* 0x0003ec00011b7983 */ /* 0x002ea80000300800 */
        /* <DEDUP_REMOVED lines=28> */
[----:B--2---:R-:W-:-:S05]  /*17da0*/  IMAD R27, R27, c[0x0][0x190], RZ ;  /* 0x000064001b1b7a24 */ /* 0x004fca00078e02ff */
[----:B------:R1:W-:Y:S04]  /*17db0*/  STL [R1+0x1a4], R27 ;  /* 0x0001a41b01007387 */ /* 0x0003e80000100800 */
[----:B-1----:R-:W2:Y:S02]  /*17dc0*/  LDL.LU R27, [R1+0x147c] ;  /* 0x00147c00011b7983 */ /* 0x002ea40000300800 */
[----:B--2---:R-:W-:-:S05]  /*17dd0*/  IMAD R27, R27, c[0x0][0x190], RZ ;  /* 0x000064001b1b7a24 */ /* 0x004fca00078e02ff */
[----:B------:R1:W-:Y:S04]  /*17de0*/  STL [R1+0x1b8], R27 ;  /* 0x0001b81b01007387 */ /* 0x0003e80000100800 */
[----:B-1----:R-:W2:Y:S01]  /*17df0*/  LDL.LU R27, [R1+0x1478] ;  /* 0x00147800011b7983 */ /* 0x002ea20000300800 */
[----:B---3--:R-:W-:Y:S02]  /*17e00*/  IMAD R4, R4, c[0x0][0x190], RZ ;  /* 0x0000640004047a24 */ /* 0x008fe400078e02ff */
[----:B------:R-:W-:Y:S02]  /*17e10*/  IMAD R3, R3, c[0x0][0x190], RZ ;  /* 0x0000640003037a24 */ /* 0x000fe400078e02ff */
[----:B--2---:R-:W-:-:S05]  /*17e20*/  IMAD R27, R27, c[0x0][0x190], RZ ;  /* 0x000064001b1b7a24 */ /* 0x004fca00078e02ff */
[----:B------:R1:W-:Y:S02]  /*17e30*/  STL [R1+0x1d0], R27 ;  /* 0x0001d01b01007387 */ /* 0x0003e40000100800 */
[----:B-1----:R-:W-:Y:S02]  /*17e40*/  IMAD R27, R12, c[0x0][0x190], RZ ;  /* 0x000064000c1b7a24 */ /* 0x002fe400078e02ff */
[----:B----4-:R-:W-:Y:S02]  /*17e50*/  IMAD R12, R11, c[0x0][0x190], RZ ;  /* 0x000064000b0c7a24 */ /* 0x010fe400078e02ff */
[----:B------:R-:W-:Y:S02]  /*17e60*/  IMAD R11, R10, c[0x0][0x190], RZ ;  /* 0x000064000a0b7a24 */ /* 0x000fe400078e02ff */
[----:B------:R-:W-:Y:S01]  /*17e70*/  IMAD R10, R9, c[0x0][0x190], RZ ;  /* 0x00006400090a7a24 */ /* 0x000fe200078e02ff */
[----:B------:R-:W-:Y:S01]  /*17e80*/  STL [R1+0x1e4], R27 ;  /* 0x0001e41b01007387 */ /* 0x000fe20000100800 */
[----:B------:R-:W-:-:S02]  /*17e90*/  IMAD R9, R8, c[0x0][0x190], RZ ;  /* 0x0000640008097a24 */ /* 0x000fc400078e02ff */
[----:B------:R-:W-:Y:S01]  /*17ea0*/  IMAD R8, R7, c[0x0][0x190], RZ ;  /* 0x0000640007087a24 */ /* 0x000fe200078e02ff */
[----:B------:R-:W-:Y:S01]  /*17eb0*/  STL [R1+0x1f8], R12 ;  /* 0x0001f80c01007387 */ /* 0x000fe20000100800 */
[----:B------:R-:W-:Y:S02]  /*17ec0*/  IMAD R7, R6, c[0x0][0x190], RZ ;  /* 0x0000640006077a24 */ /* 0x000fe400078e02ff */
[----:B------:R-:W-:Y:S01]  /*17ed0*/  IMAD R6, R5, c[0x0][0x190], RZ ;  /* 0x0000640005067a24 */ /* 0x000fe200078e02ff */
[----:B------:R-:W-:Y:S01]  /*17ee0*/  STL [R1+0x210], R11 ;  /* 0x0002100b01007387 */ /* 0x000fe20000100800 */
[----:B------:R-:W-:Y:S02]  /*17ef0*/  IMAD R5, R0, c[0x0][0x190], RZ ;  /* 0x0000640000057a24 */ /* 0x000fe400078e02ff */
[----:B------:R-:W-:Y:S01]  /*17f00*/  IMAD R0, R28, c[0x0][0x190], RZ ;  /* 0x000064001c007a24 */ /* 0x000fe200078e02ff */
[----:B------:R-:W-:Y:S04]  /*17f10*/  STL [R1+0x220], R10 ;  /* 0x0002200a01007387 */ /* 0x000fe80000100800 */
[----:B------:R-:W-:Y:S04]  /*17f20*/  STL [R1+0x238], R9 ;  /* 0x0002380901007387 */ /* 0x000fe80000100800 */
[----:B------:R-:W-:Y:S04]  /*17f30*/  STL [R1+0x248], R8 ;  /* 0x0002480801007387 */ /* 0x000fe80000100800 */
[----:B------:R-:W-:Y:S04]  /*17f40*/  STL [R1+0x260], R7 ;  /* 0x0002600701007387 */ /* 0x000fe80000100800 */
[----:B------:R-:W-:Y:S04]  /*17f50*/  STL [R1+0x274], R6 ;  /* 0x0002740601007387 */ /* 0x000fe80000100800 */
[----:B------:R-:W-:Y:S04]  /*17f60*/  STL [R1+0x288], R5 ;  /* 0x0002880501007387 */ /* 0x000fe80000100800 */
[----:B------:R1:W-:Y:S04]  /*17f70*/  STL [R1+0x2a0], R0 ;  /* 0x0002a00001007387 */ /* 0x0003e80000100800 */
[----:B------:R2:W-:Y:S01]  /*17f80*/  STL [R1+0x2bc], R4 ;  /* 0x0002bc0401007387 */ /* 0x0005e20000100800 */
[----:B-1----:R-:W-:-:S03]  /*17f90*/  IMAD R0, R26, c[0x0][0x190], RZ ;  /* 0x000064001a007a24 */ /* 0x002fc600078e02ff */
[----:B------:R1:W-:Y:S01]  /*17fa0*/  STL [R1+0x2cc], R3 ;  /* 0x0002cc0301007387 */ /* 0x0003e20000100800 */
[----:B--2---:R-:W-:-:S03]  /*17fb0*/  IMAD R4, R25, c[0x0][0x190], RZ ;  /* 0x0000640019047a24 */ /* 0x004fc600078e02ff */
[----:B------:R2:W-:Y:S04]  /*17fc0*/  STL [R1+0x2e8], R0 ;  /* 0x0002e80001007387 */ /* 0x0005e80000100800 */
[----:B------:R3:W-:Y:S01]  /*17fd0*/  STL [R1+0x2fc], R4 ;  /* 0x0002fc0401007387 */ /* 0x0007e20000100800 */
[----:B-1----:R-:W-:Y:S02]  /*17fe0*/  IMAD R3, R24, c[0x0][0x190], RZ ;  /* 0x0000640018037a24 */ /* 0x002fe400078e02ff */
[----:B--2---:R-:W-:-:S03]  /*17ff0*/  IMAD R0, R23, c[0x0][0x190], RZ ;  /* 0x0000640017007a24 */ /* 0x004fc600078e02ff */
[----:B------:R1:W-:Y:S01]  /*18000*/  STL [R1+0x314], R3 ;  /* 0x0003140301007387 */ /* 0x0003e20000100800 */
[----:B---3--:R-:W-:-:S03]  /*18010*/  IMAD R4, R22, c[0x0][0x190], RZ ;  /* 0x0000640016047a24 */ /* 0x008fc600078e02ff */
        /* <DEDUP_REMOVED lines=19> */
[----:B------:R-:W-:Y:S04]  /*18150*/  STL [R1+0x388], R4 ;  /* 0x0003880401007387 */ /* 0x000fe80000100800 */
[----:B------:R-:W3:Y:S01]  /*18160*/  LDL.LU R27, [R1+0x370] ;  /* 0x00037000011b7983 */ /* 0x000ee20000300800 */
[----:B-1----:R-:W-:Y:S02]  /*18170*/  IMAD R3, R29, c[0x0][0x190], RZ ;  /* 0x000064001d037a24 */ /* 0x002fe400078e02ff */
[----:B--2---:R-:W-:-:S03]  /*18180*/  IMAD R0, R2, c[0x0][0x190], RZ ;  /* 0x0000640002007a24 */ /* 0x004fc600078e02ff */
[----:B------:R-:W-:Y:S04]  /*18190*/  STL [R1+0x384], R3 ;  /* 0x0003840301007387 */ /* 0x000fe80000100800 */
        /* <DEDUP_REMOVED lines=525> */
[----:B----4-:R-:W-:Y:S02]  /*1a270*/  IMAD R11, R11, c[0x0][0x190], RZ ;  /* 0x000064000b0b7a24 */ /* 0x010fe400078e02ff */
[----:B------:R-:W-:Y:S02]  /*1a280*/  IMAD R10, R10, c[0x0][0x190], RZ ;  /* 0x000064000a0a7a24 */ /* 0x000fe400078e02ff */
[----:B------:R-:W-:-:S02]  /*1a290*/  IMAD R9, R9, c[0x0][0x190], RZ ;  /* 0x0000640009097a24 */ /* 0x000fc400078e02ff */
[----:B------:R-:W-:Y:S02]  /*1a2a0*/  IMAD R8, R8, c[0x0][0x190], RZ ;  /* 0x0000640008087a24 */ /* 0x000fe400078e02ff */
[----:B------:R-:W-:Y:S02]  /*1a2b0*/  IMAD R7, R7, c[0x0][0x190], RZ ;  /* 0x0000640007077a24 */ /* 0x000fe400078e02ff */
[----:B------:R-:W-:Y:S02]  /*1a2c0*/  IMAD R6, R6, c[0x0][0x190], RZ ;  /* 0x0000640006067a24 */ /* 0x000fe400078e02ff */
[----:B------:R-:W-:Y:S02]  /*1a2d0*/  IMAD R5, R5, c[0x0][0x190], RZ ;  /* 0x0000640005057a24 */ /* 0x000fe400078e02ff */
        /* <DEDUP_REMOVED lines=19> */
[----:B--2---:R-:W-:-:S05]  /*1a410*/  IMAD R27, R27, c[0x0][0x190], RZ ;  /* 0x000064001b1b7a24 */ /* 0x004fca00078e02ff */
[----:B------:R1:W-:Y:S04]  /*1a420*/  STL [R1+0x74], R27 ;  /* 0x0000741b01007387 */ /* 0x0003e80000100800 */
[----:B-1----:R-:W2:Y:S04]  /*1a430*/  LDL.LU R27, [R1+0x1444] ;  /* 0x00144400011b7983 */ /* 0x002ea80000300800 */
[----:B------:R1:W-:Y:S04]  /*1a440*/  STL [R1+0x70], R12 ;  /* 0x0000700c01007387 */ /* 0x0003e80000100800 */
[----:B-1----:R-:W4:Y:S04]  /*1a450*/  LDL.LU R12, [R1+0x1440] ;  /* 0x00144000010c7983 */ /* 0x002f280000300800 */
        /* <DEDUP_REMOVED lines=51> */
[----:B-1----:R-:W2:Y:S01]  /*1a790*/  LDL.LU R2, [R1+0x13d8] ;  /* 0x0013d80001027983 */ /* 0x002ea20000300800 */
[----:B------:R-:W-:-:S05]  /*1a7a0*/  IMAD R0, R0, c[0x0][0x190], RZ ;  /* 0x0000640000007a24 */ /* 0x000fca00078e02ff */
[----:B------:R2:W-:Y:S02]  /*1a7b0*/  STL [R1+0x4], R0 ;  /* 0x0000040001007387 */ /* 0x0005e40000100800 */
[----:B--2---:R-:W-:Y:S02]  /*1a7c0*/  IMAD R0, R2, c[0x0][0x190], RZ ;  /* 0x0000640002007a24 */ /* 0x004fe400078e02ff */
[----:B------:R-:W2:Y:S01]  /*1a7d0*/  LDL.LU R2, [R1+0x13d4] ;  /* 0x0013d40001027983 */ /* 0x000ea20000300800 */
[----:B------:R-:W-:Y:S02]  /*1a7e0*/  IMAD R29, R29, c[0x0][0x190], RZ ;  /* 0x000064001d1d7a24 */ /* 0x000fe400078e02ff */
        /* <DEDUP_REMOVED lines=11> */
[----:B------:R-:W-:Y:S01]  /*1a8a0*/  STL [R1+0x13a8], R14 ;  /* 0x0013a80e01007387 */ /* 0x000fe20000100800 */
[----:B------:R-:W-:-:S03]  /*1a8b0*/  IMAD R21, R21, c[0x0][0x190], RZ ;  /* 0x0000640015157a24 */ /* 0x000fc600078e02ff */
[----:B------:R-:W-:Y:S01]  /*1a8c0*/  STL [R1+0x13ac], R15 ;  /* 0x0013ac0f01007387 */ /* 0x000fe20000100800 */
[----:B------:R-:W-:-:S03]  /*1a8d0*/  IMAD R22, R22, c[0x0][0x190], RZ ;  /* 0x0000640016167a24 */ /* 0x000fc600078e02ff */
[----:B------:R-:W-:Y:S04]  /*1a8e0*/  STL [R1+0x13b0], R16 ;  /* 0x0013b01001007387 */ /* 0x000fe80000100800 */
[----:B------:R-:W-:Y:S01]  /*1a8f0*/  STL [R1+0x13b4], R17 ;  /* 0x0013b41101007387 */ /* 0x000fe20000100800 */
[----:B------:R-:W-:-:S03]  /*1a900*/  IMAD R23, R23, c[0x0][0x190], RZ ;  /* 0x0000640017177a24 */ /* 0x000fc600078e02ff */
[----:B------:R-:W-:Y:S04]  /*1a910*/  STL [R1+0x13b8], R18 ;  /* 0x0013b81201007387 */ /* 0x000fe80000100800 */
[----:B------:R-:W-:Y:S01]  /*1a920*/  STL [R1+0x13bc], R19 ;  /* 0x0013bc1301007387 */ /* 0x000fe20000100800 */
[----:B------:R-:W-:-:S03]  /*1a930*/  IMAD R24, R24, c[0x0][0x190], RZ ;  /* 0x0000640018187a24 */ /* 0x000fc600078e02ff */
        /* <DEDUP_REMOVED lines=10> */
[----:B------:R-:W4:Y:S01]  /*1a9e0*/  LDL.LU R19, [R1+0x100] ;  /* 0x0001000001137983 */ /* 0x000f220000300800 */
[----:B--2---:R-:W-:-:S02]  /*1a9f0*/  LEA R13, P3, R5, R2, 0x1 ;  /* 0x00000002050d7211 */ /* 0x004fc400078608ff */
[----:B------:R-:W-:-:S03]  /*1aa00*/  LEA R0, P2, R6, R2, 0x1 ;  /* 0x0000000206007211 */ /* 0x000fc600078408ff */
[----:B------:R1:W-:Y:S04]  /*1aa10*/  STL [R1+0xee4], R13 ;  /* 0x000ee40d01007387 */ /* 0x0003e80000100800 */
[----:B------:R2:W-:Y:S04]  /*1aa20*/  STL [R1+0xee8], R0 ;  /* 0x000ee80001007387 */ /* 0x0005e80000100800 */
[----:B------:R-:W3:Y:S01]  /*1aa30*/  LDL.LU R18, [R1+0x114] ;  /* 0x0001140001127983 */ /* 0x000ee20000300800 */
[-C--:B-1----:R-:W-:Y:S02]  /*1aa40*/  LEA R13, P0, R7, R2.reuse, 0x1 ;  /* 0x00000002070d7211 */ /* 0x082fe400078008ff */
[----:B--2---:R-:W-:-:S03]  /*1aa50*/  LEA R0, P1, R8, R2, 0x1 ;  /* 0x0000000208007211 */ /* 0x004fc600078208ff */
[----:B------:R1:W-:Y:S04]  /*1aa60*/  STL [R1+0xeec], R13 ;  /* 0x000eec0d01007387 */ /* 0x0003e80000100800 */
[----:B------:R2:W-:Y:S04]  /*1aa70*/  STL [R1+0xef0], R0 ;  /* 0x000ef00001007387 */ /* 0x0005e80000100800 */
[----:B------:R-:W3:Y:S01]  /*1aa80*/  LDL.LU R17, [R1+0x128] ;  /* 0x0001280001117983 */ /* 0x000ee20000300800 */
[-C--:B-1----:R-:W-:Y:S02]  /*1aa90*/  LEA R13, P4, R9, R2.reuse, 0x1 ;  /* 0x00000002090d7211 */ /* 0x082fe400078808ff */
[----:B--2---:R-:W-:-:S03]  /*1aaa0*/  LEA R0, P6, R10, R2, 0x1 ;  /* 0x000000020a007211 */ /* 0x004fc600078c08ff */
[----:B------:R4:W-:Y:S04]  /*1aab0*/  STL [R1+0xef4], R13 ;  /* 0x000ef40d01007387 */ /* 0x0009e80000100800 */
[----:B------:R1:W-:Y:S04]  /*1aac0*/  STL [R1+0xef8], R0 ;  /* 0x000ef80001007387 */ /* 0x0003e80000100800 */
[----:B------:R-:W2:Y:S01]  /*1aad0*/  LDL.LU R16, [R1+0x140] ;  /* 0x0001400001107983 */ /* 0x000ea20000300800 */
[----:B----4-:R-:W-:Y:S02]  /*1aae0*/  LEA R13, P5, R11, R2, 0x1 ;  /* 0x000000020b0d7211 */ /* 0x010fe400078a08ff */
[----:B-1----:R-:W-:-:S03]  /*1aaf0*/  LEA.HI.X.SX32 R0, R5, R4, 0x1, P3 ;  /* 0x0000000405007211 */ /* 0x002fc600018f0eff */
[----:B------:R-:W-:Y:S01]  /*1ab00*/  STL [R1+0xefc], R13 ;  /* 0x000efc0d01007387 */ /* 0x000fe20000100800 */
[----:B------:R-:W-:-:S03]  /*1ab10*/  LEA R5, P3, R12, R2, 0x1 ;  /* 0x000000020c057211 */ /* 0x000fc600078608ff */
[----:B------:R1:W-:Y:S04]  /*1ab20*/  STL [R1+0xedc], R0 ;  /* 0x000edc0001007387 */ /* 0x0003e80000100800 */
[----:B------:R-:W4:Y:S01]  /*1ab30*/  LDL.LU R15, [R1+0x150] ;  /* 0x00015000010f7983 */ /* 0x000f220000300800 */
[----:B-1----:R-:W-:-:S03]  /*1ab40*/  LEA.HI.X.SX32 R0, R6, R4, 0x1, P2 ;  /* 0x0000000406007211 */ /* 0x002fc600010f0eff */
[----:B------:R1:W-:Y:S04]  /*1ab50*/  STL [R1+0xee0], R5 ;  /* 0x000ee00501007387 */ /* 0x0003e80000100800 */
[----:B------:R0:W-:Y:S04]  /*1ab60*/  STL [R1+0xed4], R0 ;  /* 0x000ed40001007387 */ /* 0x0001e80000100800 */
[----:B------:R-:W4:Y:S01]  /*1ab70*/  LDL.LU R14, [R1+0x168] ;  /* 0x00016800010e7983 */ /* 0x000f220000300800 */
[----:B-1----:R-:W-:Y:S02]  /*1ab80*/  LEA R5, P2, R27, R2, 0x1 ;  /* 0x000000021b057211 */ /* 0x002fe400078408ff */
[----:B0-----:R-:W-:-:S03]  /*1ab90*/  LEA.HI.X.SX32 R0, R7, R4, 0x1, P0 ;  /* 0x0000000407007211 */ /* 0x001fc600000f0eff */
[----:B------:R-:W-:Y:S04]  /*1aba0*/  STL [R1+0xed8], R5 ;  /* 0x000ed80501007387 */ /* 0x000fe80000100800 */
[----:B------:R0:W-:Y:S04]  /*1abb0*/  STL [R1+0xecc], R0 ;  /* 0x000ecc0001007387 */ /* 0x0001e80000100800 */
[----:B------:R-:W4:Y:S01]  /*1abc0*/  LDL.LU R13, [R1+0x178] ;  /* 0x00017800010d7983 */ /* 0x000f220000300800 */
[----:B0-----:R-:W-:Y:S02]  /*1abd0*/  LEA.HI.X.SX32 R0, R8, R4, 0x1, P1 ;  /* 0x0000000408007211 */ /* 0x001fe400008f0eff */
[----:B------:R-:W-:-:S05]  /*1abe0*/  LEA R5, P0, R24, R2, 0x1 ;  /* 0x0000000218057211 */ /* 0x000fca00078008ff */
[----:B------:R0:W-:Y:S04]  /*1abf0*/  STL [R1+0xed0], R5 ;  /* 0x000ed00501007387 */ /* 0x0001e80000100800 */
[----:B------:R1:W-:Y:S04]  /*1ac00*/  STL [R1+0xec4], R0 ;  /* 0x000ec40001007387 */ /* 0x0003e80000100800 */
[----:B------:R-:W4:Y:S01]  /*1ac10*/  LDL.LU R29, [R1+0x190] ;  /* 0x00019000011d7983 */ /* 0x000f220000300800 */
[----:B0-----:R-:W-:Y:S02]  /*1ac20*/  LEA R5, P1, R23, R2, 0x1 ;  /* 0x0000000217057211 */ /* 0x001fe400078208ff */
[----:B-1----:R-:W-:-:S03]  /*1ac30*/  LEA.HI.X.SX32 R0, R9, R4, 0x1, P4 ;  /* 0x0000000409007211 */ /* 0x002fc600020f0eff */
[----:B------:R0:W-:Y:S01]  /*1ac40*/  STL [R1+0xec8], R5 ;  /* 0x000ec80501007387 */ /* 0x0001e20000100800 */
[----:B------:R-:W-:-:S03]  /*1ac50*/  LEA R6, P4, R22, R2, 0x1 ;  /* 0x0000000216067211 */ /* 0x000fc600078808ff */
[----:B------:R1:W-:Y:S01]  /*1ac60*/  STL [R1+0xebc], R0 ;  /* 0x000ebc0001007387 */ /* 0x0003e20000100800 */
[----:B0-----:R-:W-:-:S03]  /*1ac70*/  LEA.HI.X.SX32 R5, R10, R4, 0x1, P6 ;  /* 0x000000040a057211 */ /* 0x001fc600030f0eff */
[----:B-1----:R-:W4:Y:S04]  /*1ac80*/  LDL.LU R0, [R1+0x1a4] ;  /* 0x0001a40001007983 */ /* 0x002f280000300800 */
[----:B------:R0:W-:Y:S04]  /*1ac90*/  STL [R1+0xec0], R6 ;  /* 0x000ec00601007387 */ /* 0x0001e80000100800 */
[----:B------:R1:W-:Y:S04]  /*1aca0*/  STL [R1+0xeb4], R5 ;  /* 0x000eb40501007387 */ /* 0x0003e80000100800 */
[----:B------:R-:W4:Y:S01]  /*1acb0*/  LDL.LU R7, [R1+0x1b8] ;  /* 0x0001b80001077983 */ /* 0x000f220000300800 */
[----:B0-----:R-:W-:-:S02]  /*1acc0*/  LEA R6, P6, R21, R2, 0x1 ;  /* 0x0000000215067211 */ /* 0x001fc400078c08ff */
[----:B-1----:R-:W-:-:S03]  /*1acd0*/  LEA.HI.X.SX32 R5, R11, R4, 0x1, P5 ;  /* 0x000000040b057211 */ /* 0x002fc600028f0eff */
[----:B------:R0:W-:Y:S04]  /*1ace0*/  STL [R1+0xeb8], R6 ;  /* 0x000eb80601007387 */ /* 0x0001e80000100800 */
[----:B------:R1:W-:Y:S01]  /*1acf0*/  STL [R1+0xeac], R5 ;  /* 0x000eac0501007387 */ /* 0x0003e20000100800 */
[----:B------:R-:W-:-:S03]  /*1ad00*/  LEA R8, P5, R20, R2, 0x1 ;  /* 0x0000000214087211 */ /* 0x000fc600078a08ff */
[----:B0-----:R-:W4:Y:S01]  /*1ad10*/  LDL.LU R6, [R1+0x1d0] ;  /* 0x0001d00001067983 */ /* 0x001f220000300800 */
[----:B-1----:R-:W-:-:S03]  /*1ad20*/  LEA.HI.X.SX32 R5, R12, R4, 0x1, P3 ;  /* 0x000000040c057211 */ /* 0x002fc600018f0eff */
[----:B------:R0:W-:Y:S01]  /*1ad30*/  STL [R1+0xeb0], R8 ;  /* 0x000eb00801007387 */ /* 0x0001e20000100800 */
[----:B------:R-:W-:-:S03]  /*1ad40*/  LEA R9, P3, R19, R2, 0x1 ;  /* 0x0000000213097211 */ /* 0x000fc600078608ff */
[----:B------:R1:W-:Y:S01]  /*1ad50*/  STL [R1+0x720], R5 ;  /* 0x0007200501007387 */ /* 0x0003e20000100800 */
[----:B0-----:R-:W-:-:S03]  /*1ad60*/  LEA.HI.X.SX32 R8, R27, R4, 0x1, P2 ;  /* 0x000000041b087211 */ /* 0x001fc600010f0eff */
[----:B-1----:R-:W4:Y:S04]  /*1ad70*/  LDL.LU R5, [R1+0x1e4] ;  /* 0x0001e40001057983 */ /* 0x002f280000300800 */
[----:B------:R-:W-:Y:S04]  /*1ad80*/  STL [R1+0x740], R9 ;  /* 0x0007400901007387 */ /* 0x000fe80000100800 */
[----:B------:R0:W-:Y:S02]  /*1ad90*/  STL [R1+0x724], R8 ;  /* 0x0007240801007387 */ /* 0x0001e40000100800 */
[----:B0-----:R-:W-:-:S02]  /*1ada0*/  LEA.HI.X.SX32 R8, R24, R4, 0x1, P0 ;  /* 0x0000000418087211 */ /* 0x001fc400000f0eff */
[----:B------:R-:W4:Y:S01]  /*1adb0*/  LDL.LU R24, [R1+0x1f8] ;  /* 0x0001f80001187983 */ /* 0x000f220000300800 */
[----:B---3--:R-:W-:-:S05]  /*1adc0*/  LEA R9, P2, R18, R2, 0x1 ;  /* 0x0000000212097211 */ /* 0x008fca00078408ff */
[----:B------:R-:W-:Y:S04]  /*1add0*/  STL [R1+0x748], R9 ;  /* 0x0007480901007387 */ /* 0x000fe80000100800 */
[----:B------:R0:W-:Y:S02]  /*1ade0*/  STL [R1+0x728], R8 ;  /* 0x0007280801007387 */ /* 0x0001e40000100800 */
[----:B0-----:R-:W-:Y:S02]  /*1adf0*/  LEA.HI.X.SX32 R8, R23, R4, 0x1, P1 ;  /* 0x0000000417087211 */ /* 0x001fe400008f0eff */
[----:B------:R-:W3:Y:S01]  /*1ae00*/  LDL.LU R23, [R1+0x210] ;  /* 0x0002100001177983 */ /* 0x000ee20000300800 */
[----:B------:R-:W-:-:S05]  /*1ae10*/  LEA R9, P0, R17, R2, 0x1 ;  /* 0x0000000211097211 */ /* 0x000fca00078008ff */
[----:B------:R-:W-:Y:S04]  /*1ae20*/  STL [R1+0x750], R9 ;  /* 0x0007500901007387 */ /* 0x000fe80000100800 */
[----:B------:R0:W-:Y:S02]  /*1ae30*/  STL [R1+0x72c], R8 ;  /* 0x00072c0801007387 */ /* 0x0001e40000100800 */
[----:B0-----:R-:W-:Y:S02]  /*1ae40*/  LEA.HI.X.SX32 R8, R22, R4, 0x1, P4 ;  /* 0x0000000416087211 */ /* 0x001fe400020f0eff */
[----:B------:R-:W3:Y:S01]  /*1ae50*/  LDL.LU R22, [R1+0x220] ;  /* 0x0002200001167983 */ /* 0x000ee20000300800 */
[----:B--2---:R-:W-:-:S05]  /*1ae60*/  LEA R9, P1, R16, R2, 0x1 ;  /* 0x0000000210097211 */ /* 0x004fca00078208ff */
[----:B------:R-:W-:Y:S04]  /*1ae70*/  STL [R1+0x758], R9 ;  /* 0x0007580901007387 */ /* 0x000fe80000100800 */
[----:B------:R0:W-:Y:S02]  /*1ae80*/  STL [R1+0x730], R8 ;  /* 0x0007300801007387 */ /* 0x0001e40000100800 */
[----:B0-----:R-:W-:Y:S02]  /*1ae90*/  LEA.HI.X.SX32 R8, R21, R4, 0x1, P6 ;  /* 0x0000000415087211 */ /* 0x001fe400030f0eff */
[----:B------:R-:W2:Y:S01]  /*1aea0*/  LDL.LU R21, [R1+0x238] ;  /* 0x0002380001157983 */ /* 0x000ea20000300800 */
[----:B----4-:R-:W-:-:S05]  /*1aeb0*/  LEA R9, P4, R15, R2, 0x1 ;  /* 0x000000020f097211 */ /* 0x010fca00078808ff */
[----:B------:R0:W-:Y:S04]  /*1aec0*/  STL [R1+0x760], R9 ;  /* 0x0007600901007387 */ /* 0x0001e80000100800 */
[----:B------:R1:W-:Y:S01]  /*1aed0*/  STL [R1+0x734], R8 ;  /* 0x0007340801007387 */ /* 0x0003e20000100800 */
[----:B0-----:R-:W-:Y:S02]  /*1aee0*/  LEA R9, P6, R14, R2, 0x1 ;  /* 0x000000020e097211 */ /* 0x001fe400078c08ff */
[-C--:B-1----:R-:W-:Y:S02]  /*1aef0*/  LEA.HI.X.SX32 R8, R20, R4.reuse, 0x1, P5 ;  /* 0x0000000414087211 */ /* 0x082fe400028f0eff */
[----:B------:R-:W4:Y:S04]  /*1af00*/  LDL.LU R20, [R1+0x248] ;  /* 0x0002480001147983 */ /* 0x000f280000300800 */
[----:B------:R-:W-:Y:S04]  /*1af10*/  STL [R1+0x768], R9 ;  /* 0x0007680901007387 */ /* 0x000fe80000100800 */
[----:B------:R0:W-:Y:S02]  /*1af20*/  STL [R1+0x738], R8 ;  /* 0x0007380801007387 */ /* 0x0001e40000100800 */
[----:B0-----:R-:W-:-:S02]  /*1af30*/  LEA.HI.X.SX32 R8, R19, R4, 0x1, P3 ;  /* 0x0000000413087211 */ /* 0x001fc400018f0eff */
[----:B------:R-:W4:Y:S01]  /*1af40*/  LDL.LU R19, [R1+0x260] ;  /* 0x0002600001137983 */ /* 0x000f220000300800 */
[----:B------:R-:W-:-:S05]  /*1af50*/  LEA R9, P5, R13, R2, 0x1 ;  /* 0x000000020d097211 */ /* 0x000fca00078a08ff */
[----:B------:R0:W-:Y:S04]  /*1af60*/  STL [R1+0x770], R9 ;  /* 0x0007700901007387 */ /* 0x0001e80000100800 */
[----:B------:R1:W-:Y:S01]  /*1af70*/  STL [R1+0x73c], R8 ;  /* 0x00073c0801007387 */ /* 0x0003e20000100800 */
[----:B0-----:R-:W-:Y:S02]  /*1af80*/  LEA R9, P3, R29, R2, 0x1 ;  /* 0x000000021d097211 */ /* 0x001fe400078608ff */
[----:B-1----:R-:W-:Y:S02]  /*1af90*/  LEA.HI.X.SX32 R8, R18, R4, 0x1, P2 ;  /* 0x0000000412087211 */ /* 0x002fe400010f0eff */
[----:B------:R-:W4:Y:S04]  /*1afa0*/  LDL.LU R18, [R1+0x274] ;  /* 0x0002740001127983 */ /* 0x000f280000300800 */
[----:B------:R0:W-:Y:S04]  /*1afb0*/  STL [R1+0x778], R9 ;  /* 0x0007780901007387 */ /* 0x0001e80000100800 */
[----:B------:R1:W-:Y:S01]  /*1afc0*/  STL [R1+0x744], R8 ;  /* 0x0007440801007387 */ /* 0x0003e20000100800 */
[----:B0-----:R-:W-:-:S02]  /*1afd0*/  LEA R9, P2, R0, R2, 0x1 ;  /* 0x0000000200097211 */ /* 0x001fc400078408ff */
[----:B-1----:R-:W-:Y:S02]  /*1afe0*/  LEA.HI.X.SX32 R8, R17, R4, 0x1, P0 ;  /* 0x0000000411087211 */ /* 0x002fe400000f0eff */
[----:B------:R-:W4:Y:S04]  /*1aff0*/  LDL.LU R17, [R1+0x288] ;  /* 0x0002880001117983 */ /* 0x000f280000300800 */
[----:B------:R0:W-:Y:S04]  /*1b000*/  STL [R1+0x780], R9 ;  /* 0x0007800901007387 */ /* 0x0001e80000100800 */
[----:B------:R1:W-:Y:S01]  /*1b010*/  STL [R1+0x74c], R8 ;  /* 0x00074c0801007387 */ /* 0x0003e20000100800 */
[----:B0-----:R-:W-:-:S02]  /*1b020*/  LEA R9, P0, R7, R2, 0x1 ;  /* 0x0000000207097211 */ /* 0x001fc400078008ff */
        /* <DEDUP_REMOVED lines=37> */
[----:B------:R-:W-:Y:S04]  /*1b280*/  STL [R1+0x7c0], R9 ;  /* 0x0007c00901007387 */ /* 0x000fe80000100800 */
[----:B------:R0:W-:Y:S02]  /*1b290*/  STL [R1+0x78c], R8 ;  /* 0x00078c0801007387 */ /* 0x0001e40000100800 */
[----:B0-----:R-:W-:Y:S02]  /*1b2a0*/  LEA.HI.X.SX32 R8, R5, R4, 0x1, P4 ;  /* 0x0000000405087211 */ /* 0x001fe400020f0eff */
[----:B------:R-:W-:Y:S01]  /*1b2b0*/  LEA R9, P1, R19, R2, 0x1 ;  /* 0x0000000213097211 */ /* 0x000fe200078208ff */
        /* <DEDUP_REMOVED lines=26> */
[----:B------:R-:W-:Y:S04]  /*1b460*/  STL [R1+0x7f0], R9 ;  /* 0x0007f00901007387 */ /* 0x000fe80000100800 */
[----:B------:R0:W-:Y:S02]  /*1b470*/  STL [R1+0x7bc], R8 ;  /* 0x0007bc0801007387 */ /* 0x0001e40000100800 */
[----:B0-----:R-:W-:Y:S02]  /*1b480*/  LEA.HI.X.SX32 R8, R19, R4, 0x1, P1 ;  /* 0x0000000413087211 */ /* 0x001fe400008f0eff */
[----:B------:R-:W4:Y:S01]  /*1b490*/  LDL.LU R19, [R1+0x394] ;  /* 0x0003940001137983 */ /* 0x000f220000300800 */
[----:B------:R-:W-:-:S05]  /*1b4a0*/  LEA R9, P0, R13, R2, 0x1 ;  /* 0x000000020d097211 */ /* 0x000fca00078008ff */
        /* <DEDUP_REMOVED lines=38> */
[-C--:B------:R-:W-:Y:S01]  /*1b710*/  LEA R9, P1, R22, R2.reuse, 0x1 ;  /* 0x0000000216097211 */ /* 0x080fe200078208ff */
        /* <DEDUP_REMOVED lines=602> */
[----:B------:R0:W-:Y:S01]  /*1dcc0*/  STL [R1+0xbc4], R8 ;  /* 0x000bc40801007387 */ /* 0x0001e20000100800 */
[-C--:B------:R-:W-:Y:S02]  /*1dcd0*/  LEA.HI.X.SX32 R5, R5, R4.reuse, 0x1, P3 ;  /* 0x0000000405057211 */ /* 0x080fe400018f0eff */
[----:B0-----:R-:W-:Y:S02]  /*1dce0*/  LEA.HI.X.SX32 R8, R6, R4, 0x1, P5 ;  /* 0x0000000406087211 */ /* 0x001fe400028f0eff */
[-C--:B------:R-:W-:Y:S01]  /*1dcf0*/  LEA R9, P6, R20, R2.reuse, 0x1 ;  /* 0x0000000214097211 */ /* 0x080fe200078c08ff */
[----:B------:R-:W4:Y:S04]  /*1dd00*/  LDL.LU R6, [R1+0x110] ;  /* 0x0001100001067983 */ /* 0x000f280000300800 */
[----:B------:R-:W-:Y:S04]  /*1dd10*/  STL [R1+0xc00], R9 ;  /* 0x000c000901007387 */ /* 0x000fe80000100800 */
[----:B------:R0:W-:Y:S04]  /*1dd20*/  STL [R1+0xbcc], R8 ;  /* 0x000bcc0801007387 */ /* 0x0001e80000100800 */
[----:B0-----:R-:W4:Y:S01]  /*1dd30*/  LDL.LU R8, [R1+0x10c] ;  /* 0x00010c0001087983 */ /* 0x001f220000300800 */
[----:B------:R-:W-:-:S05]  /*1dd40*/  LEA R9, P5, R19, R2, 0x1 ;  /* 0x0000000213097211 */ /* 0x000fca00078a08ff */
[----:B------:R-:W-:Y:S04]  /*1dd50*/  STL [R1+0xc08], R9 ;  /* 0x000c080901007387 */ /* 0x000fe80000100800 */
[----:B------:R0:W-:Y:S04]  /*1dd60*/  STL [R1+0xbd4], R5 ;  /* 0x000bd40501007387 */ /* 0x0001e80000100800 */
[----:B0-----:R-:W4:Y:S01]  /*1dd70*/  LDL.LU R5, [R1+0x108] ;  /* 0x0001080001057983 */ /* 0x001f220000300800 */
[----:B------:R-:W-:Y:S02]  /*1dd80*/  LEA.HI.X.SX32 R10, R24, R4, 0x1, P2 ;  /* 0x00000004180a7211 */ /* 0x000fe400010f0eff */
[----:B------:R-:W-:-:S05]  /*1dd90*/  LEA R9, P3, R18, R2, 0x1 ;  /* 0x0000000212097211 */ /* 0x000fca00078608ff */
[----:B------:R-:W-:Y:S04]  /*1dda0*/  STL [R1+0xc10], R9 ;  /* 0x000c100901007387 */ /* 0x000fe80000100800 */
[----:B------:R0:W-:Y:S04]  /*1ddb0*/  STL [R1+0xbdc], R10 ;  /* 0x000bdc0a01007387 */ /* 0x0001e80000100800 */
[----:B------:R-:W4:Y:S01]  /*1ddc0*/  LDL.LU R24, [R1+0x104] ;  /* 0x0001040001187983 */ /* 0x000f220000300800 */
[----:B0-----:R-:W-:Y:S02]  /*1ddd0*/  LEA.HI.X.SX32 R10, R23, R4, 0x1, P0 ;  /* 0x00000004170a7211 */ /* 0x001fe400000f0eff */
        /* <DEDUP_REMOVED lines=10> */
[----:B---3--:R-:W-:-:S05]  /*1de80*/  LEA R9, P1, R15, R2, 0x1 ;  /* 0x000000020f097211 */ /* 0x008fca00078208ff */
[----:B------:R-:W-:Y:S04]  /*1de90*/  STL [R1+0xc28], R9 ;  /* 0x000c280901007387 */ /* 0x000fe80000100800 */
[----:B------:R0:W-:Y:S04]  /*1dea0*/  STL [R1+0xbf4], R10 ;  /* 0x000bf40a01007387 */ /* 0x0001e80000100800 */
[----:B------:R-:W3:Y:S01]  /*1deb0*/  LDL.LU R21, [R1+0xf4] ;  /* 0x0000f40001157983 */ /* 0x000ee20000300800 */
[----:B0-----:R-:W-:Y:S02]  /*1dec0*/  LEA.HI.X.SX32 R10, R20, R4, 0x1, P6 ;  /* 0x00000004140a7211 */ /* 0x001fe400030f0eff */
[----:B------:R-:W-:-:S05]  /*1ded0*/  LEA R9, P4, R14, R2, 0x1 ;  /* 0x000000020e097211 */ /* 0x000fca00078808ff */
[----:B------:R-:W-:Y:S04]  /*1dee0*/  STL [R1+0xc30], R9 ;  /* 0x000c300901007387 */ /* 0x000fe80000100800 */
[----:B------:R0:W-:Y:S04]  /*1def0*/  STL [R1+0xbfc], R10 ;  /* 0x000bfc0a01007387 */ /* 0x0001e80000100800 */
[----:B------:R-:W3:Y:S01]  /*1df00*/  LDL.LU R20, [R1+0xf0] ;  /* 0x0000f00001147983 */ /* 0x000ee20000300800 */
[----:B0-----:R-:W-:Y:S02]  /*1df10*/  LEA.HI.X.SX32 R10, R19, R4, 0x1, P5 ;  /* 0x00000004130a7211 */ /* 0x001fe400028f0eff */
[----:B--2---:R-:W-:-:S05]  /*1df20*/  LEA R9, P6, R13, R2, 0x1 ;  /* 0x000000020d097211 */ /* 0x004fca00078c08ff */
[----:B------:R-:W-:Y:S04]  /*1df30*/  STL [R1+0xc38], R9 ;  /* 0x000c380901007387 */ /* 0x000fe80000100800 */
[----:B------:R0:W-:Y:S04]  /*1df40*/  STL [R1+0xc04], R10 ;  /* 0x000c040a01007387 */ /* 0x0001e80000100800 */
[----:B------:R-:W2:Y:S01]  /*1df50*/  LDL.LU R19, [R1+0xec] ;  /* 0x0000ec0001137983 */ /* 0x000ea20000300800 */
[----:B0-----:R-:W-:Y:S02]  /*1df60*/  LEA.HI.X.SX32 R10, R18, R4, 0x1, P3 ;  /* 0x00000004120a7211 */ /* 0x001fe400018f0eff */
[----:B----4-:R-:W-:-:S05]  /*1df70*/  LEA R9, P5, R29, R2, 0x1 ;  /* 0x000000021d097211 */ /* 0x010fca00078a08ff */
        /* <DEDUP_REMOVED lines=30> */
[----:B------:R0:W-:Y:S04]  /*1e160*/  STL [R1+0xc70], R9 ;  /* 0x000c700901007387 */ /* 0x0001e80000100800 */
[----:B------:R-:W4:Y:S04]  /*1e170*/  LDL.LU R29, [R1+0xc8] ;  /* 0x0000c800011d7983 */ /* 0x000f280000300800 */
[----:B------:R1:W-:Y:S01]  /*1e180*/  STL [R1+0xc3c], R10 ;  /* 0x000c3c0a01007387 */ /* 0x0003e20000100800 */
[----:B0-----:R-:W-:Y:S02]  /*1e190*/  LEA R9, P5, R23, R2, 0x1 ;  /* 0x0000000217097211 */ /* 0x001fe400078a08ff */
[----:B-1----:R-:W-:-:S03]  /*1e1a0*/  LEA.HI.X.SX32 R10, R0, R4, 0x1, P3 ;  /* 0x00000004000a7211 */ /* 0x002fc600018f0eff */
[----:B------:R0:W-:Y:S04]  /*1e1b0*/  STL [R1+0xc78], R9 ;  /* 0x000c780901007387 */ /* 0x0001e80000100800 */
[----:B------:R-:W4:Y:S04]  /*1e1c0*/  LDL.LU R0, [R1+0xc4] ;  /* 0x0000c40001007983 */ /* 0x000f280000300800 */
[----:B------:R1:W-:Y:S01]  /*1e1d0*/  STL [R1+0xc44], R10 ;  /* 0x000c440a01007387 */ /* 0x0003e20000100800 */
[----:B0-----:R-:W-:Y:S02]  /*1e1e0*/  LEA R9, P3, R22, R2, 0x1 ;  /* 0x0000000216097211 */ /* 0x001fe400078608ff */
[----:B-1----:R-:W-:-:S03]  /*1e1f0*/  LEA.HI.X.SX32 R10, R7, R4, 0x1, P2 ;  /* 0x00000004070a7211 */ /* 0x002fc600010f0eff */
[----:B------:R-:W-:Y:S04]  /*1e200*/  STL [R1+0xc80], R9 ;  /* 0x000c800901007387 */ /* 0x000fe80000100800 */
[----:B------:R-:W4:Y:S04]  /*1e210*/  LDL.LU R7, [R1+0xbc] ;  /* 0x0000bc0001077983 */ /* 0x000f280000300800 */
[----:B------:R0:W-:Y:S02]  /*1e220*/  STL [R1+0xc4c], R10 ;  /* 0x000c4c0a01007387 */ /* 0x0001e40000100800 */
[----:B0-----:R-:W-:-:S02]  /*1e230*/  LEA.HI.X.SX32 R10, R6, R4, 0x1, P0 ;  /* 0x00000004060a7211 */ /* 0x001fc400000f0eff */
[----:B---3--:R-:W-:-:S05]  /*1e240*/  LEA R9, P2, R21, R2, 0x1 ;  /* 0x0000000215097211 */ /* 0x008fca00078408ff */
[----:B------:R0:W-:Y:S04]  /*1e250*/  STL [R1+0xc88], R9 ;  /* 0x000c880901007387 */ /* 0x0001e80000100800 */
[----:B------:R-:W3:Y:S04]  /*1e260*/  LDL.LU R6, [R1+0xb8] ;  /* 0x0000b80001067983 */ /* 0x000ee80000300800 */
[----:B------:R1:W-:Y:S01]  /*1e270*/  STL [R1+0xc54], R10 ;  /* 0x000c540a01007387 */ /* 0x0003e20000100800 */
[----:B0-----:R-:W-:Y:S02]  /*1e280*/  LEA R9, P0, R20, R2, 0x1 ;  /* 0x0000000214097211 */ /* 0x001fe400078008ff */
[----:B-1----:R-:W-:-:S02]  /*1e290*/  LEA.HI.X.SX32 R10, R8, R4, 0x1, P1 ;  /* 0x00000004080a7211 */ /* 0x002fc400008f0eff */
[----:B------:R-:W-:Y:S01]  /*1e2a0*/  LEA.HI.X.SX32 R8, R5, R4, 0x1, P4 ;  /* 0x0000000405087211 */ /* 0x000fe200020f0eff */
[----:B------:R2:W-:Y:S04]  /*1e2b0*/  STL [R1+0xc90], R9 ;  /* 0x000c900901007387 */ /* 0x0005e80000100800 */
[----:B------:R-:W-:Y:S04]  /*1e2c0*/  STL [R1+0xc5c], R10 ;  /* 0x000c5c0a01007387 */ /* 0x000fe80000100800 */
[----:B------:R-:W3:Y:S01]  /*1e2d0*/  LDL.LU R5, [R1+0xb4] ;  /* 0x0000b40001057983 */ /* 0x000ee20000300800 */
[----:B--2---:R-:W-:-:S05]  /*1e2e0*/  LEA R9, P1, R19, R2, 0x1 ;  /* 0x0000000213097211 */ /* 0x004fca00078208ff */
[----:B------:R0:W-:Y:S04]  /*1e2f0*/  STL [R1+0xc98], R9 ;  /* 0x000c980901007387 */ /* 0x0001e80000100800 */
[----:B------:R1:W-:Y:S04]  /*1e300*/  STL [R1+0xc64], R8 ;  /* 0x000c640801007387 */ /* 0x0003e80000100800 */
[----:B0-----:R-:W2:Y:S01]  /*1e310*/  LDL.LU R9, [R1+0xb0] ;  /* 0x0000b00001097983 */ /* 0x001ea20000300800 */
[----:B-1----:R-:W-:Y:S02]  /*1e320*/  LEA.HI.X.SX32 R8, R24, R4, 0x1, P6 ;  /* 0x0000000418087211 */ /* 0x002fe400030f0eff */
        /* <DEDUP_REMOVED lines=17> */
[----:B------:R1:W-:Y:S01]  /*1e440*/  STL [R1+0xc84], R8 ;  /* 0x000c840801007387 */ /* 0x0003e20000100800 */
[----:B------:R-:W-:Y:S02]  /*1e450*/  LEA R11, P2, R14, R2, 0x1 ;  /* 0x000000020e0b7211 */ /* 0x000fe400078408ff */
[----:B0-----:R-:W-:-:S03]  /*1e460*/  LEA.HI.X.SX32 R10, R20, R4, 0x1, P0 ;  /* 0x00000004140a7211 */ /* 0x001fc600000f0eff */
[----:B------:R-:W-:Y:S04]  /*1e470*/  STL [R1+0xcc0], R11 ;  /* 0x000cc00b01007387 */ /* 0x000fe80000100800 */
[----:B------:R-:W4:Y:S04]  /*1e480*/  LDL.LU R21, [R1+0x9c] ;  /* 0x00009c0001157983 */ /* 0x000f280000300800 */
[----:B------:R0:W-:Y:S01]  /*1e490*/  STL [R1+0xc8c], R10 ;  /* 0x000c8c0a01007387 */ /* 0x0001e20000100800 */
[----:B-1----:R-:W-:-:S05]  /*1e4a0*/  LEA R8, P0, R13, R2, 0x1 ;  /* 0x000000020d087211 */ /* 0x002fca00078008ff */
[----:B------:R1:W-:Y:S04]  /*1e4b0*/  STL [R1+0xcc8], R8 ;  /* 0x000cc80801007387 */ /* 0x0003e80000100800 */
[----:B------:R-:W4:Y:S01]  /*1e4c0*/  LDL.LU R20, [R1+0x94] ;  /* 0x0000940001147983 */ /* 0x000f220000300800 */
[----:B0-----:R-:W-:Y:S02]  /*1e4d0*/  LEA.HI.X.SX32 R10, R19, R4, 0x1, P1 ;  /* 0x00000004130a7211 */ /* 0x001fe400008f0eff */
[----:B-1----:R-:W-:-:S03]  /*1e4e0*/  LEA R8, P1, R29, R2, 0x1 ;  /* 0x000000021d087211 */ /* 0x002fc600078208ff */
[----:B------:R0:W-:Y:S04]  /*1e4f0*/  STL [R1+0xc94], R10 ;  /* 0x000c940a01007387 */ /* 0x0001e80000100800 */
[----:B------:R1:W-:Y:S04]  /*1e500*/  STL [R1+0xcd0], R8 ;  /* 0x000cd00801007387 */ /* 0x0003e80000100800 */
[----:B------:R-:W4:Y:S01]  /*1e510*/  LDL.LU R19, [R1+0x90] ;  /* 0x0000900001137983 */ /* 0x000f220000300800 */
[----:B0-----:R-:W-:Y:S02]  /*1e520*/  LEA.HI.X.SX32 R10, R18, R4, 0x1, P4 ;  /* 0x00000004120a7211 */ /* 0x001fe400020f0eff */
[----:B-1----:R-:W-:-:S03]  /*1e530*/  LEA R8, P4, R0, R2, 0x1 ;  /* 0x0000000200087211 */ /* 0x002fc600078808ff */
[----:B------:R0:W-:Y:S04]  /*1e540*/  STL [R1+0xc9c], R10 ;  /* 0x000c9c0a01007387 */ /* 0x0001e80000100800 */
[----:B------:R1:W-:Y:S04]  /*1e550*/  STL [R1+0xcd8], R8 ;  /* 0x000cd80801007387 */ /* 0x0003e80000100800 */
[----:B------:R-:W4:Y:S01]  /*1e560*/  LDL.LU R18, [R1+0x8c] ;  /* 0x00008c0001127983 */ /* 0x000f220000300800 */
[----:B0-----:R-:W-:-:S05]  /*1e570*/  LEA.HI.X.SX32 R10, R17, R4, 0x1, P6 ;  /* 0x00000004110a7211 */ /* 0x001fca00030f0eff */
[----:B------:R0:W-:Y:S01]  /*1e580*/  STL [R1+0xca4], R10 ;  /* 0x000ca40a01007387 */ /* 0x0001e20000100800 */
[----:B-1----:R-:W-:-:S05]  /*1e590*/  LEA R8, P6, R7, R2, 0x1 ;  /* 0x0000000207087211 */ /* 0x002fca00078c08ff */
[----:B------:R-:W-:Y:S04]  /*1e5a0*/  STL [R1+0xce0], R8 ;  /* 0x000ce00801007387 */ /* 0x000fe80000100800 */
[----:B------:R-:W4:Y:S01]  /*1e5b0*/  LDL.LU R17, [R1+0x88] ;  /* 0x0000880001117983 */ /* 0x000f220000300800 */
[----:B0-----:R-:W-:-:S05]  /*1e5c0*/  LEA.HI.X.SX32 R10, R16, R4, 0x1, P5 ;  /* 0x00000004100a7211 */ /* 0x001fca00028f0eff */
[----:B------:R0:W-:Y:S02]  /*1e5d0*/  STL [R1+0xcac], R10 ;  /* 0x000cac0a01007387 */ /* 0x0001e40000100800 */
[----:B0-----:R-:W-:Y:S02]  /*1e5e0*/  LEA.HI.X.SX32 R10, R15, R4, 0x1, P3 ;  /* 0x000000040f0a7211 */ /* 0x001fe400018f0eff */
[----:B---3--:R-:W-:-:S05]  /*1e5f0*/  LEA R8, P5, R6, R2, 0x1 ;  /* 0x0000000206087211 */ /* 0x008fca00078a08ff */
[----:B------:R-:W-:Y:S04]  /*1e600*/  STL [R1+0xce8], R8 ;  /* 0x000ce80801007387 */ /* 0x000fe80000100800 */
[----:B------:R-:W3:Y:S04]  /*1e610*/  LDL.LU R16, [R1+0x84] ;  /* 0x0000840001107983 */ /* 0x000ee80000300800 */
[----:B------:R0:W-:Y:S04]  /*1e620*/  STL [R1+0xcb4], R10 ;  /* 0x000cb40a01007387 */ /* 0x0001e80000100800 */
[----:B------:R-:W3:Y:S01]  /*1e630*/  LDL.LU R15, [R1+0x80] ;  /* 0x00008000010f7983 */ /* 0x000ee20000300800 */
[----:B0-----:R-:W-:-:S02]  /*1e640*/  LEA.HI.X.SX32 R10, R14, R4, 0x1, P2 ;  /* 0x000000040e0a7211 */ /* 0x001fc400010f0eff */
        /* <DEDUP_REMOVED lines=11> */
[----:B------:R0:W-:Y:S04]  /*1e700*/  STL [R1+0xd00], R8 ;  /* 0x000d000801007387 */ /* 0x0001e80000100800 */
[----:B------:R-:W4:Y:S04]  /*1e710*/  LDL.LU R29, [R1+0x74] ;  /* 0x00007400011d7983 */ /* 0x000f280000300800 */
[----:B------:R1:W-:Y:S01]  /*1e720*/  STL [R1+0xccc], R10 ;  /* 0x000ccc0a01007387 */ /* 0x0003e20000100800 */
[----:B0-----:R-:W-:Y:S02]  /*1e730*/  LEA R8, P1, R23, R2, 0x1 ;  /* 0x0000000217087211 */ /* 0x001fe400078208ff */
[----:B-1----:R-:W-:-:S03]  /*1e740*/  LEA.HI.X.SX32 R10, R0, R4, 0x1, P4 ;  /* 0x00000004000a7211 */ /* 0x002fc600020f0eff */
[----:B------:R0:W-:Y:S04]  /*1e750*/  STL [R1+0xd08], R8 ;  /* 0x000d080801007387 */ /* 0x0001e80000100800 */
[----:B------:R-:W4:Y:S01]  /*1e760*/  LDL.LU R0, [R1+0x70] ;  /* 0x0000700001007983 */ /* 0x000f220000300800 */
[----:B------:R-:W-:-:S03]  /*1e770*/  LEA.HI.X.SX32 R7, R7, R4, 0x1, P6 ;  /* 0x0000000407077211 */ /* 0x000fc600030f0eff */
[----:B------:R-:W-:Y:S01]  /*1e780*/  STL [R1+0xcd4], R10 ;  /* 0x000cd40a01007387 */ /* 0x000fe20000100800 */
[----:B0-----:R-:W-:-:S05]  /*1e790*/  LEA R8, P4, R22, R2, 0x1 ;  /* 0x0000000216087211 */ /* 0x001fca00078808ff */
[----:B------:R0:W-:Y:S01]  /*1e7a0*/  STL [R1+0xd10], R8 ;  /* 0x000d100801007387 */ /* 0x0001e20000100800 */
[----:B------:R-:W-:-:S03]  /*1e7b0*/  LEA.HI.X.SX32 R6, R6, R4, 0x1, P5 ;  /* 0x0000000406067211 */ /* 0x000fc600028f0eff */
[----:B0-----:R-:W4:Y:S04]  /*1e7c0*/  LDL.LU R8, [R1+0x6c] ;  /* 0x00006c0001087983 */ /* 0x001f280000300800 */
[----:B------:R0:W-:Y:S01]  /*1e7d0*/  STL [R1+0xcdc], R7 ;  /* 0x000cdc0701007387 */ /* 0x0001e20000100800 */
[----:B------:R-:W-:-:S03]  /*1e7e0*/  LEA.HI.X.SX32 R5, R5, R4, 0x1, P3 ;  /* 0x0000000405057211 */ /* 0x000fc600018f0eff */
[----:B0-----:R-:W4:Y:S01]  /*1e7f0*/  LDL.LU R7, [R1+0x68] ;  /* 0x0000680001077983 */ /* 0x001f220000300800 */
[----:B------:R-:W-:-:S05]  /*1e800*/  LEA R10, P6, R21, R2, 0x1 ;  /* 0x00000002150a7211 */ /* 0x000fca00078c08ff */
[----:B------:R-:W-:Y:S04]  /*1e810*/  STL [R1+0xd18], R10 ;  /* 0x000d180a01007387 */ /* 0x000fe80000100800 */
[----:B------:R0:W-:Y:S04]  /*1e820*/  STL [R1+0xce4], R6 ;  /* 0x000ce40601007387 */ /* 0x0001e80000100800 */
[----:B0-----:R-:W4:Y:S01]  /*1e830*/  LDL.LU R6, [R1+0x64] ;  /* 0x0000640001067983 */ /* 0x001f220000300800 */
[----:B------:R-:W-:-:S05]  /*1e840*/  LEA R10, P5, R20, R2, 0x1 ;  /* 0x00000002140a7211 */ /* 0x000fca00078a08ff */
[----:B------:R-:W-:Y:S04]  /*1e850*/  STL [R1+0xd20], R10 ;  /* 0x000d200a01007387 */ /* 0x000fe80000100800 */
[----:B------:R0:W-:Y:S04]  /*1e860*/  STL [R1+0xcec], R5 ;  /* 0x000cec0501007387 */ /* 0x0001e80000100800 */
[----:B0-----:R-:W4:Y:S01]  /*1e870*/  LDL.LU R5, [R1+0x60] ;  /* 0x0000600001057983 */ /* 0x001f220000300800 */
[----:B------:R-:W-:Y:S02]  /*1e880*/  LEA R10, P3, R19, R2, 0x1 ;  /* 0x00000002130a7211 */ /* 0x000fe400078608ff */
[----:B------:R-:W-:-:S02]  /*1e890*/  LEA.HI.X.SX32 R11, R9, R4, 0x1, P2 ;  /* 0x00000004090b7211 */ /* 0x000fc400010f0eff */
[----:B------:R-:W-:Y:S01]  /*1e8a0*/  LEA.HI.X.SX32 R9, R24, R4, 0x1, P0 ;  /* 0x0000000418097211 */ /* 0x000fe200000f0eff */
[----:B------:R0:W-:Y:S04]  /*1e8b0*/  STL [R1+0xd28], R10 ;  /* 0x000d280a01007387 */ /* 0x0001e80000100800 */
[----:B------:R-:W-:Y:S04]  /*1e8c0*/  STL [R1+0xcf4], R11 ;  /* 0x000cf40b01007387 */ /* 0x000fe80000100800 */
[----:B------:R-:W4:Y:S01]  /*1e8d0*/  LDL.LU R24, [R1+0x5c] ;  /* 0x00005c0001187983 */ /* 0x000f220000300800 */
[----:B0-----:R-:W-:-:S05]  /*1e8e0*/  LEA R10, P2, R18, R2, 0x1 ;  /* 0x00000002120a7211 */ /* 0x001fca00078408ff */
[----:B------:R0:W-:Y:S04]  /*1e8f0*/  STL [R1+0xd30], R10 ;  /* 0x000d300a01007387 */ /* 0x0001e80000100800 */
[----:B------:R-:W-:Y:S01]  /*1e900*/  STL [R1+0xcfc], R9 ;  /* 0x000cfc0901007387 */ /* 0x000fe20000100800 */
[----:B0-----:R-:W-:Y:S02]  /*1e910*/  LEA.HI.X.SX32 R10, R23, R4, 0x1, P1 ;  /* 0x00000004170a7211 */ /* 0x001fe400008f0eff */
[----:B------:R-:W-:-:S05]  /*1e920*/  LEA R11, P0, R17, R2, 0x1 ;  /* 0x00000002110b7211 */ /* 0x000fca00078008ff */
[----:B------:R0:W-:Y:S04]  /*1e930*/  STL [R1+0xd38], R11 ;  /* 0x000d380b01007387 */ /* 0x0001e80000100800 */
[----:B------:R-:W4:Y:S01]  /*1e940*/  LDL.LU R23, [R1+0x58] ;  /* 0x0000580001177983 */ /* 0x000f220000300800 */
[----:B0-----:R-:W-:-:S03]  /*1e950*/  LEA.HI.X.SX32 R11, R22, R4, 0x1, P4 ;  /* 0x00000004160b7211 */ /* 0x001fc600020f0eff */
[----:B------:R0:W-:Y:S01]  /*1e960*/  STL [R1+0xd04], R10 ;  /* 0x000d040a01007387 */ /* 0x0001e20000100800 */
[----:B---3--:R-:W-:-:S05]  /*1e970*/  LEA R9, P1, R16, R2, 0x1 ;  /* 0x0000000210097211 */ /* 0x008fca00078208ff */
[----:B------:R1:W-:Y:S04]  /*1e980*/  STL [R1+0xd40], R9 ;  /* 0x000d400901007387 */ /* 0x0003e80000100800 */
[----:B------:R3:W-:Y:S04]  /*1e990*/  STL [R1+0xd0c], R11 ;  /* 0x000d0c0b01007387 */ /* 0x0007e80000100800 */
[----:B------:R-:W4:Y:S01]  /*1e9a0*/  LDL.LU R22, [R1+0x54] ;  /* 0x0000540001167983 */ /* 0x000f220000300800 */
[----:B0-----:R-:W-:Y:S02]  /*1e9b0*/  LEA R10, P4, R15, R2, 0x1 ;  /* 0x000000020f0a7211 */ /* 0x001fe400078808ff */
[----:B-1----:R-:W-:-:S03]  /*1e9c0*/  LEA.HI.X.SX32 R9, R21, R4, 0x1, P6 ;  /* 0x0000000415097211 */ /* 0x002fc600030f0eff */
[----:B------:R0:W-:Y:S04]  /*1e9d0*/  STL [R1+0xd48], R10 ;  /* 0x000d480a01007387 */ /* 0x0001e80000100800 */
[----:B------:R-:W-:Y:S01]  /*1e9e0*/  STL [R1+0xd14], R9 ;  /* 0x000d140901007387 */ /* 0x000fe20000100800 */
[----:B---3--:R-:W-:-:S05]  /*1e9f0*/  LEA R11, P6, R14, R2, 0x1 ;  /* 0x000000020e0b7211 */ /* 0x008fca00078c08ff */
[----:B------:R1:W-:Y:S04]  /*1ea00*/  STL [R1+0xd50], R11 ;  /* 0x000d500b01007387 */ /* 0x0003e80000100800 */
[----:B------:R-:W3:Y:S01]  /*1ea10*/  LDL.LU R21, [R1+0x50] ;  /* 0x0000500001157983 */ /* 0x000ee20000300800 */
[-C--:B0-----:R-:W-:Y:S02]  /*1ea20*/  LEA.HI.X.SX32 R10, R20, R4.reuse, 0x1, P5 ;  /* 0x00000004140a7211 */ /* 0x081fe400028f0eff */
[----:B-1----:R-:W-:-:S03]  /*1ea30*/  LEA.HI.X.SX32 R11, R19, R4, 0x1, P3 ;  /* 0x00000004130b7211 */ /* 0x002fc600018f0eff */
[----:B------:R-:W-:Y:S01]  /*1ea40*/  STL [R1+0xd1c], R10 ;  /* 0x000d1c0a01007387 */ /* 0x000fe20000100800 */
[----:B--2---:R-:W-:-:S05]  /*1ea50*/  LEA R9, P5, R13, R2, 0x1 ;  /* 0x000000020d097211 */ /* 0x004fca00078a08ff */
[----:B------:R0:W-:Y:S04]  /*1ea60*/  STL [R1+0xd58], R9 ;  /* 0x000d580901007387 */ /* 0x0001e80000100800 */
[----:B------:R1:W-:Y:S04]  /*1ea70*/  STL [R1+0xd24], R11 ;  /* 0x000d240b01007387 */ /* 0x0003e80000100800 */
[----:B------:R-:W2:Y:S01]  /*1ea80*/  LDL.LU R20, [R1+0x4c] ;  /* 0x00004c0001147983 */ /* 0x000ea20000300800 */
[----:B0-----:R-:W-:Y:S02]  /*1ea90*/  LEA.HI.X.SX32 R9, R18, R4, 0x1, P2 ;  /* 0x0000000412097211 */ /* 0x001fe400010f0eff */
[----:B----4-:R-:W-:-:S05]  /*1eaa0*/  LEA R10, P3, R29, R2, 0x1 ;  /* 0x000000021d0a7211 */ /* 0x010fca00078608ff */
[----:B------:R0:W-:Y:S04]  /*1eab0*/  STL [R1+0xd60], R10 ;  /* 0x000d600a01007387 */ /* 0x0001e80000100800 */
[----:B------:R-:W-:Y:S01]  /*1eac0*/  STL [R1+0xd2c], R9 ;  /* 0x000d2c0901007387 */ /* 0x000fe20000100800 */
[----:B-1----:R-:W-:-:S05]  /*1ead0*/  LEA R11, P2, R0, R2, 0x1 ;  /* 0x00000002000b7211 */ /* 0x002fca00078408ff */
[----:B------:R1:W-:Y:S04]  /*1eae0*/  STL [R1+0xd68], R11 ;  /* 0x000d680b01007387 */ /* 0x0003e80000100800 */
[----:B------:R-:W4:Y:S01]  /*1eaf0*/  LDL.LU R19, [R1+0x48] ;  /* 0x0000480001137983 */ /* 0x000f220000300800 */
[-C--:B0-----:R-:W-:Y:S02]  /*1eb00*/  LEA.HI.X.SX32 R10, R17, R4.reuse, 0x1, P0 ;  /* 0x00000004110a7211 */ /* 0x081fe400000f0eff */
[----:B-1----:R-:W-:-:S03]  /*1eb10*/  LEA.HI.X.SX32 R11, R16, R4, 0x1, P1 ;  /* 0x00000004100b7211 */ /* 0x002fc600008f0eff */
[----:B------:R0:W-:Y:S01]  /*1eb20*/  STL [R1+0xd34], R10 ;  /* 0x000d340a01007387 */ /* 0x0001e20000100800 */
[----:B------:R-:W-:-:S05]  /*1eb30*/  LEA R9, P0, R8, R2, 0x1 ;  /* 0x0000000208097211 */ /* 0x000fca00078008ff */
[----:B------:R1:W-:Y:S04]  /*1eb40*/  STL [R1+0xd70], R9 ;  /* 0x000d700901007387 */ /* 0x0003e80000100800 */
[----:B------:R-:W-:Y:S04]  /*1eb50*/  STL [R1+0xd3c], R11 ;  /* 0x000d3c0b01007387 */ /* 0x000fe80000100800 */
[----:B------:R-:W4:Y:S01]  /*1eb60*/  LDL.LU R18, [R1+0x44] ;  /* 0x0000440001127983 */ /* 0x000f220000300800 */
[----:B0-----:R-:W-:Y:S02]  /*1eb70*/  LEA R10, P1, R7, R2, 0x1 ;  /* 0x00000002070a7211 */ /* 0x001fe400078208ff */
[----:B-1----:R-:W-:-:S03]  /*1eb80*/  LEA.HI.X.SX32 R9, R15, R4, 0x1, P4 ;  /* 0x000000040f097211 */ /* 0x002fc600020f0eff */
[----:B------:R0:W-:Y:S04]  /*1eb90*/  STL [R1+0xd78], R10 ;  /* 0x000d780a01007387 */ /* 0x0001e80000100800 */
[----:B------:R1:W-:Y:S01]  /*1eba0*/  STL [R1+0xd44], R9 ;  /* 0x000d440901007387 */ /* 0x0003e20000100800 */
[----:B0-----:R-:W-:Y:S02]  /*1ebb0*/  LEA.HI.X.SX32 R10, R14, R4, 0x1, P6 ;  /* 0x000000040e0a7211 */ /* 0x001fe400030f0eff */
[----:B------:R-:W-:-:S05]  /*1ebc0*/  LEA R11, P4, R6, R2, 0x1 ;  /* 0x00000002060b7211 */ /* 0x000fca00078808ff */
[----:B------:R-:W-:Y:S04]  /*1ebd0*/  STL [R1+0xd80], R11 ;  /* 0x000d800b01007387 */ /* 0x000fe80000100800 */
[----:B------:R-:W4:Y:S04]  /*1ebe0*/  LDL.LU R17, [R1+0x40] ;  /* 0x0000400001117983 */ /* 0x000f280000300800 */
[----:B------:R0:W-:Y:S01]  /*1ebf0*/  STL [R1+0xd4c], R10 ;  /* 0x000d4c0a01007387 */ /* 0x0001e20000100800 */
[----:B-1----:R-:W-:Y:S02]  /*1ec00*/  LEA R9, P6, R5, R2, 0x1 ;  /* 0x0000000205097211 */ /* 0x002fe400078c08ff */
[----:B0-----:R-:W-:-:S03]  /*1ec10*/  LEA.HI.X.SX32 R10, R13, R4, 0x1, P5 ;  /* 0x000000040d0a7211 */ /* 0x001fc600028f0eff */
[----:B------:R0:W-:Y:S04]  /*1ec20*/  STL [R1+0xd88], R9 ;  /* 0x000d880901007387 */ /* 0x0001e80000100800 */
[----:B------:R-:W4:Y:S04]  /*1ec30*/  LDL.LU R16, [R1+0x3c] ;  /* 0x00003c0001107983 */ /* 0x000f280000300800 */
[----:B------:R1:W-:Y:S01]  /*1ec40*/  STL [R1+0xd54], R10 ;  /* 0x000d540a01007387 */ /* 0x0003e20000100800 */
[----:B0-----:R-:W-:-:S03]  /*1ec50*/  LEA R9, P5, R24, R2, 0x1 ;  /* 0x0000000218097211 */ /* 0x001fc600078a08ff */
[----:B------:R-:W4:Y:S04]  /*1ec60*/  LDL.LU R15, [R1+0x38] ;  /* 0x00003800010f7983 */ /* 0x000f280000300800 */
[----:B------:R0:W-:Y:S01]  /*1ec70*/  STL [R1+0xd90], R9 ;  /* 0x000d900901007387 */ /* 0x0001e20000100800 */
[----:B-1----:R-:W-:-:S03]  /*1ec80*/  LEA.HI.X.SX32 R10, R29, R4, 0x1, P3 ;  /* 0x000000041d0a7211 */ /* 0x002fc600018f0eff */
[----:B------:R-:W4:Y:S04]  /*1ec90*/  LDL.LU R14, [R1+0x34] ;  /* 0x00003400010e7983 */ /* 0x000f280000300800 */
[----:B------:R-:W-:Y:S04]  /*1eca0*/  STL [R1+0xd5c], R10 ;  /* 0x000d5c0a01007387 */ /* 0x000fe80000100800 */
[----:B------:R-:W4:Y:S01]  /*1ecb0*/  LDL.LU R13, [R1+0x30] ;  /* 0x00003000010d7983 */ /* 0x000f220000300800 */
[----:B------:R-:W-:Y:S02]  /*1ecc0*/  LEA.HI.X.SX32 R0, R0, R4, 0x1, P2 ;  /* 0x0000000400007211 */ /* 0x000fe400010f0eff */
[----:B0-----:R-:W-:-:S05]  /*1ecd0*/  LEA R9, P3, R23, R2, 0x1 ;  /* 0x0000000217097211 */ /* 0x001fca00078608ff */
[----:B------:R-:W-:Y:S04]  /*1ece0*/  STL [R1+0xd98], R9 ;  /* 0x000d980901007387 */ /* 0x000fe80000100800 */
[----:B------:R-:W4:Y:S04]  /*1ecf0*/  LDL.LU R29, [R1+0x2c] ;  /* 0x00002c00011d7983 */ /* 0x000f280000300800 */
[----:B------:R0:W-:Y:S04]  /*1ed00*/  STL [R1+0xd64], R0 ;  /* 0x000d640001007387 */ /* 0x0001e80000100800 */
[----:B0-----:R-:W4:Y:S01]  /*1ed10*/  LDL.LU R0, [R1+0x28] ;  /* 0x0000280001007983 */ /* 0x001f220000300800 */
[----:B------:R-:W-:-:S02]  /*1ed20*/  LEA.HI.X.SX32 R8, R8, R4, 0x1, P0 ;  /* 0x0000000408087211 */ /* 0x000fc400000f0eff */
[----:B------:R-:W-:Y:S02]  /*1ed30*/  LEA.HI.X.SX32 R6, R6, R4, 0x1, P4 ;  /* 0x0000000406067211 */ /* 0x000fe400020f0eff */
[----:B------:R-:W-:-:S05]  /*1ed40*/  LEA R9, P2, R22, R2, 0x1 ;  /* 0x0000000216097211 */ /* 0x000fca00078408ff */
[----:B------:R3:W-:Y:S04]  /*1ed50*/  STL [R1+0xda0], R9 ;  /* 0x000da00901007387 */ /* 0x0007e80000100800 */
[----:B------:R-:W4:Y:S04]  /*1ed60*/  LDL.LU R27, [R1+0x24] ;  /* 0x00002400011b7983 */ /* 0x000f280000300800 */
[----:B------:R0:W-:Y:S04]  /*1ed70*/  STL [R1+0xd6c], R8 ;  /* 0x000d6c0801007387 */ /* 0x0001e80000100800 */
[----:B------:R-:W4:Y:S01]  /*1ed80*/  LDL.LU R12, [R1+0x20] ;  /* 0x00002000010c7983 */ /* 0x000f220000300800 */
[----:B---3--:R-:W-:-:S02]  /*1ed90*/  LEA R9, P0, R21, R2, 0x1 ;  /* 0x0000000215097211 */ /* 0x008fc400078008ff */
[----:B0-----:R-:W-:-:S03]  /*1eda0*/  LEA.HI.X.SX32 R8, R7, R4, 0x1, P1 ;  /* 0x0000000407087211 */ /* 0x001fc600008f0eff */
[----:B------:R0:W-:Y:S04]  /*1edb0*/  STL [R1+0xda8], R9 ;  /* 0x000da80901007387 */ /* 0x0001e80000100800 */
[----:B------:R-:W3:Y:S04]  /*1edc0*/  LDL.LU R11, [R1+0x1c] ;  /* 0x00001c00010b7983 */ /* 0x000ee80000300800 */
[----:B------:R1:W-:Y:S04]  /*1edd0*/  STL [R1+0xd74], R8 ;  /* 0x000d740801007387 */ /* 0x0003e80000100800 */
[----:B------:R-:W3:Y:S01]  /*1ede0*/  LDL.LU R10, [R1+0x18] ;  /* 0x00001800010a7983 */ /* 0x000ee20000300800 */
[----:B--2---:R-:W-:-:S05]  /*1edf0*/  LEA R7, P1, R20, R2, 0x1 ;  /* 0x0000000214077211 */ /* 0x004fca00078208ff */
[----:B------:R4:W-:Y:S04]  /*1ee00*/  STL [R1+0xdb0], R7 ;  /* 0x000db00701007387 */ /* 0x0009e80000100800 */
[----:B0-----:R-:W2:Y:S04]  /*1ee10*/  LDL.LU R9, [R1+0x14] ;  /* 0x0000140001097983 */ /* 0x001ea80000300800 */
[----:B------:R-:W-:Y:S04]  /*1ee20*/  STL [R1+0xd7c], R6 ;  /* 0x000d7c0601007387 */ /* 0x000fe80000100800 */
[----:B-1----:R-:W2:Y:S01]  /*1ee30*/  LDL.LU R8, [R1+0x10] ;  /* 0x0000100001087983 */ /* 0x002ea20000300800 */
[----:B----4-:R-:W-:-:S05]  /*1ee40*/  LEA R7, P4, R19, R2, 0x1 ;  /* 0x0000000213077211 */ /* 0x010fca00078808ff */
[----:B------:R0:W-:Y:S04]  /*1ee50*/  STL [R1+0xdb8], R7 ;  /* 0x000db80701007387 */ /* 0x0001e80000100800 */
[----:B0-----:R-:W4:Y:S01]  /*1ee60*/  LDL.LU R7, [R1+0xc] ;  /* 0x00000c0001077983 */ /* 0x001f220000300800 */
[-C--:B------:R-:W-:Y:S02]  /*1ee70*/  LEA.HI.X.SX32 R6, R5, R4.reuse, 0x1, P6 ;  /* 0x0000000405067211 */ /* 0x080fe400030f0eff */
[----:B------:R-:W-:-:S03]  /*1ee80*/  LEA.HI.X.SX32 R24, R24, R4, 0x1, P5 ;  /* 0x0000000418187211 */ /* 0x000fc600028f0eff */
[----:B------:R0:W-:Y:S01]  /*1ee90*/  STL [R1+0xd84], R6 ;  /* 0x000d840601007387 */ /* 0x0001e20000100800 */
[----:B------:R-:W-:-:S03]  /*1eea0*/  LEA R5, P6, R18, R2, 0x1 ;  /* 0x0000000212057211 */ /* 0x000fc600078c08ff */
[----:B0-----:R-:W2:Y:S04]  /*1eeb0*/  LDL.LU R6, [R1+0x8] ;  /* 0x0000080001067983 */ /* 0x001ea80000300800 */
[----:B------:R0:W-:Y:S01]  /*1eec0*/  STL [R1+0xdc0], R5 ;  /* 0x000dc00501007387 */ /* 0x0001e20000100800 */
[----:B------:R-:W-:-:S03]  /*1eed0*/  LEA.HI.X.SX32 R23, R23, R4, 0x1, P3 ;  /* 0x0000000417177211 */ /* 0x000fc600018f0eff */
[----:B0-----:R-:W2:Y:S04]  /*1eee0*/  LDL.LU R5, [R1+0x4] ;  /* 0x0000040001057983 */ /* 0x001ea80000300800 */
[----:B------:R0:W-:Y:S01]  /*1eef0*/  STL [R1+0xd8c], R24 ;  /* 0x000d8c1801007387 */ /* 0x0001e20000100800 */
[----:B------:R-:W-:Y:S02]  /*1ef00*/  LEA.HI.X.SX32 R22, R22, R4, 0x1, P2 ;  /* 0x0000000416167211 */ /* 0x000fe400010f0eff */
[----:B0-----:R-:W-:-:S05]  /*1ef10*/  LEA R24, P5, R17, R2, 0x1 ;  /* 0x0000000211187211 */ /* 0x001fca00078a08ff */
[----:B------:R0:W-:Y:S04]  /*1ef20*/  STL [R1+0xdc8], R24 ;  /* 0x000dc81801007387 */ /* 0x0001e80000100800 */
[----:B0-----:R-:W2:Y:S04]  /*1ef30*/  LDL.LU R24, [R1+0x13d0] ;  /* 0x0013d00001187983 */ /* 0x001ea80000300800 */
[----:B------:R0:W-:Y:S02]  /*1ef40*/  STL [R1+0xd94], R23 ;  /* 0x000d941701007387 */ /* 0x0001e40000100800 */
[----:B0-----:R-:W-:-:S05]  /*1ef50*/  LEA R23, P3, R16, R2, 0x1 ;  /* 0x0000000210177211 */ /* 0x001fca00078608ff */
[----:B------:R0:W-:Y:S01]  /*1ef60*/  STL [R1+0xdd0], R23 ;  /* 0x000dd01701007387 */ /* 0x0001e20000100800 */
[----:B------:R-:W-:-:S03]  /*1ef70*/  LEA.HI.X.SX32 R21, R21, R4, 0x1, P0 ;  /* 0x0000000415157211 */ /* 0x000fc600000f0eff */
[----:B0-----:R-:W4:Y:S04]  /*1ef80*/  LDL.LU R23, [R1+0x13cc] ;  /* 0x0013cc0001177983 */ /* 0x001f280000300800 */
        /* <DEDUP_REMOVED lines=36> */
[----:B---3--:R-:W-:-:S05]  /*1f1d0*/  LEA R15, P2, R11, R2, 0x1 ;  /* 0x000000020b0f7211 */ /* 0x008fca00078408ff */
[----:B------:R0:W-:Y:S01]  /*1f1e0*/  STL [R1+0xe10], R15 ;  /* 0x000e100f01007387 */ /* 0x0001e20000100800 */
[----:B------:R-:W-:-:S03]  /*1f1f0*/  LEA.HI.X.SX32 R13, R13, R4, 0x1, P1 ;  /* 0x000000040d0d7211 */ /* 0x000fc600008f0eff */
[----:B0-----:R-:W3:Y:S04]  /*1f200*/  LDL.LU R15, [R1+0x13ac] ;  /* 0x0013ac00010f7983 */ /* 0x001ee80000300800 */
[----:B------:R0:W-:Y:S02]  /*1f210*/  STL [R1+0xddc], R14 ;  /* 0x000ddc0e01007387 */ /* 0x0001e40000100800 */
[----:B0-----:R-:W-:-:S05]  /*1f220*/  LEA R14, P0, R10, R2, 0x1 ;  /* 0x000000020a0e7211 */ /* 0x001fca00078008ff */
[----:B------:R0:W-:Y:S01]  /*1f230*/  STL [R1+0xe18], R14 ;  /* 0x000e180e01007387 */ /* 0x0001e20000100800 */
[----:B------:R-:W-:-:S03]  /*1f240*/  LEA.HI.X.SX32 R29, R29, R4, 0x1, P4 ;  /* 0x000000041d1d7211 */ /* 0x000fc600020f0eff */
[----:B0-----:R-:W3:Y:S04]  /*1f250*/  LDL.LU R14, [R1+0x13a8] ;  /* 0x0013a800010e7983 */ /* 0x001ee80000300800 */
[----:B------:R2:W-:Y:S02]  /*1f260*/  STL [R1+0xde4], R13 ;  /* 0x000de40d01007387 */ /* 0x0005e40000100800 */
[----:B--2---:R-:W-:-:S05]  /*1f270*/  LEA R13, P1, R9, R2, 0x1 ;  /* 0x00000002090d7211 */ /* 0x004fca00078208ff */
[----:B------:R0:W-:Y:S01]  /*1f280*/  STL [R1+0xe20], R13 ;  /* 0x000e200d01007387 */ /* 0x0001e20000100800 */
[----:B------:R-:W-:-:S03]  /*1f290*/  LEA.HI.X.SX32 R0, R0, R4, 0x1, P6 ;  /* 0x0000000400007211 */ /* 0x000fc600030f0eff */
[----:B0-----:R-:W2:Y:S04]  /*1f2a0*/  LDL.LU R13, [R1+0x13a4] ;  /* 0x0013a400010d7983 */ /* 0x001ea80000300800 */
[----:B------:R0:W-:Y:S02]  /*1f2b0*/  STL [R1+0xdec], R29 ;  /* 0x000dec1d01007387 */ /* 0x0001e40000100800 */
[----:B0-----:R-:W-:-:S05]  /*1f2c0*/  LEA R29, P4, R8, R2, 0x1 ;  /* 0x00000002081d7211 */ /* 0x001fca00078808ff */
[----:B------:R0:W-:Y:S04]  /*1f2d0*/  STL [R1+0xe28], R29 ;  /* 0x000e281d01007387 */ /* 0x0001e80000100800 */
[----:B0-----:R-:W2:Y:S04]  /*1f2e0*/  LDL.LU R29, [R1+0x13a0] ;  /* 0x0013a000011d7983 */ /* 0x001ea80000300800 */
[----:B------:R4:W-:Y:S02]  /*1f2f0*/  STL [R1+0xdf4], R0 ;  /* 0x000df40001007387 */ /* 0x0009e40000100800 */
[----:B----4-:R-:W-:-:S05]  /*1f300*/  LEA R0, P6, R7, R2, 0x1 ;  /* 0x0000000207007211 */ /* 0x010fca00078c08ff */
[----:B------:R0:W-:Y:S04]  /*1f310*/  STL [R1+0xe30], R0 ;  /* 0x000e300001007387 */ /* 0x0001e80000100800 */
[----:B0-----:R-:W4:Y:S01]  /*1f320*/  LDL.LU R0, [R1+0x139c] ;  /* 0x00139c0001007983 */ /* 0x001f220000300800 */
[----:B------:R-:W-:-:S05]  /*1f330*/  LEA.HI.X.SX32 R27, R27, R4, 0x1, P5 ;  /* 0x000000041b1b7211 */ /* 0x000fca00028f0eff */
[----:B------:R0:W-:Y:S02]  /*1f340*/  STL [R1+0xdfc], R27 ;  /* 0x000dfc1b01007387 */ /* 0x0001e40000100800 */
[----:B0-----:R-:W-:-:S05]  /*1f350*/  LEA R27, P5, R6, R2, 0x1 ;  /* 0x00000002061b7211 */ /* 0x001fca00078a08ff */
[----:B------:R0:W-:Y:S02]  /*1f360*/  STL [R1+0xe38], R27 ;  /* 0x000e381b01007387 */ /* 0x0001e40000100800 */
[----:B0-----:R-:W-:Y:S02]  /*1f370*/  LEA.HI.X.SX32 R27, R12, R4, 0x1, P3 ;  /* 0x000000040c1b7211 */ /* 0x001fe400018f0eff */
[----:B------:R-:W-:-:S03]  /*1f380*/  LEA R12, P3, R5, R2, 0x1 ;  /* 0x00000002050c7211 */ /* 0x000fc600078608ff */
[----:B------:R0:W-:Y:S04]  /*1f390*/  STL [R1+0xe04], R27 ;  /* 0x000e041b01007387 */ /* 0x0001e80000100800 */
[----:B------:R4:W-:Y:S01]  /*1f3a0*/  STL [R1+0xe40], R12 ;  /* 0x000e400c01007387 */ /* 0x0009e20000100800 */
[-C--:B------:R-:W-:Y:S02]  /*1f3b0*/  LEA.HI.X.SX32 R9, R9, R4.reuse, 0x1, P1 ;  /* 0x0000000409097211 */ /* 0x080fe400008f0eff */
[-C--:B0-----:R-:W-:Y:S02]  /*1f3c0*/  LEA.HI.X.SX32 R27, R11, R4.reuse, 0x1, P2 ;  /* 0x000000040b1b7211 */ /* 0x081fe400010f0eff */
[----:B------:R-:W-:-:S03]  /*1f3d0*/  LEA.HI.X.SX32 R11, R10, R4, 0x1, P0 ;  /* 0x000000040a0b7211 */ /* 0x000fc600000f0eff */
[----:B------:R-:W-:Y:S01]  /*1f3e0*/  STL [R1+0xe0c], R27 ;  /* 0x000e0c1b01007387 */ /* 0x000fe20000100800 */
[----:B------:R-:W-:Y:S01]  /*1f3f0*/  LEA.HI.X.SX32 R6, R6, R4, 0x1, P5 ;  /* 0x0000000406067211 */ /* 0x000fe200028f0eff */
[----:B------:R-:W-:Y:S02]  /*1f400*/  IMAD R25, R25, c[0x0][0x190], RZ ;  /* 0x0000640019197a24 */ /* 0x000fe400078e02ff */
[----:B------:R-:W-:Y:S02]  /*1f410*/  IMAD R26, R26, c[0x0][0x190], RZ ;  /* 0x000064001a1a7a24 */ /* 0x000fe400078e02ff */
[----:B------:R-:W-:Y:S01]  /*1f420*/  IMAD R3, R3, c[0x0][0x190], RZ ;  /* 0x0000640003037a24 */ /* 0x000fe200078e02ff */
[-C--:B--2---:R-:W-:Y:S02]  /*1f430*/  LEA R10, P0, R29, R2.reuse, 0x1 ;  /* 0x000000021d0a7211 */ /* 0x084fe400078008ff */
[----:B----4-:R-:W-:-:S05]  /*1f440*/  LEA R12, P2, R0, R2, 0x1 ;  /* 0x00000002000c7211 */ /* 0x010fca00078408ff */
[----:B------:R-:W-:Y:S04]  /*1f450*/  STL [R1+0xe48], R12 ;  /* 0x000e480c01007387 */ /* 0x000fe80000100800 */
[----:B------:R0:W-:Y:S04]  /*1f460*/  STL [R1+0xe14], R11 ;  /* 0x000e140b01007387 */ /* 0x0001e80000100800 */
[----:B------:R1:W-:Y:S04]  /*1f470*/  STL [R1+0xe50], R10 ;  /* 0x000e500a01007387 */ /* 0x0003e80000100800 */
[----:B------:R3:W-:Y:S01]  /*1f480*/  STL [R1+0xe1c], R9 ;  /* 0x000e1c0901007387 */ /* 0x0007e20000100800 */
[----:B0-----:R-:W-:-:S02]  /*1f490*/  LEA R11, P1, R13, R2, 0x1 ;  /* 0x000000020d0b7211 */ /* 0x001fc400078208ff */
[-C--:B-1----:R-:W-:Y:S02]  /*1f4a0*/  LEA.HI.X.SX32 R10, R8, R4.reuse, 0x1, P4 ;  /* 0x00000004080a7211 */ /* 0x082fe400020f0eff */
[----:B------:R-:W-:Y:S02]  /*1f4b0*/  LEA.HI.X.SX32 R8, R7, R4, 0x1, P6 ;  /* 0x0000000407087211 */ /* 0x000fe400030f0eff */
[-C--:B---3--:R-:W-:Y:S01]  /*1f4c0*/  LEA R9, P4, R14, R2.reuse, 0x1 ;  /* 0x000000020e097211 */ /* 0x088fe200078808ff */
[----:B------:R-:W-:Y:S01]  /*1f4d0*/  STL [R1+0xe58], R11 ;  /* 0x000e580b01007387 */ /* 0x000fe20000100800 */
[----:B------:R-:W-:-:S03]  /*1f4e0*/  LEA R7, P6, R15, R2, 0x1 ;  /* 0x000000020f077211 */ /* 0x000fc600078c08ff */
[----:B------:R-:W-:Y:S04]  /*1f4f0*/  STL [R1+0xe24], R10 ;  /* 0x000e240a01007387 */ /* 0x000fe80000100800 */
[----:B------:R-:W-:Y:S04]  /*1f500*/  STL [R1+0xe60], R9 ;  /* 0x000e600901007387 */ /* 0x000fe80000100800 */
[----:B------:R0:W-:Y:S04]  /*1f510*/  STL [R1+0xe2c], R8 ;  /* 0x000e2c0801007387 */ /* 0x0001e80000100800 */
[----:B------:R1:W-:Y:S04]  /*1f520*/  STL [R1+0xe68], R7 ;  /* 0x000e680701007387 */ /* 0x0003e80000100800 */
[----:B------:R2:W-:Y:S01]  /*1f530*/  STL [R1+0xe34], R6 ;  /* 0x000e340601007387 */ /* 0x0005e20000100800 */
[----:B0-----:R-:W-:-:S02]  /*1f540*/  LEA R8, P5, R16, R2, 0x1 ;  /* 0x0000000210087211 */ /* 0x001fc400078a08ff */
[----:B-1----:R-:W-:-:S03]  /*1f550*/  LEA.HI.X.SX32 R7, R5, R4, 0x1, P3 ;  /* 0x0000000405077211 */ /* 0x002fc600018f0eff */
[----:B------:R-:W-:Y:S01]  /*1f560*/  STL [R1+0xe70], R8 ;  /* 0x000e700801007387 */ /* 0x000fe20000100800 */
[----:B------:R-:W-:Y:S02]  /*1f570*/  LEA.HI.X.SX32 R5, R0, R4, 0x1, P2 ;  /* 0x0000000400057211 */ /* 0x000fe400010f0eff */
[-C--:B--2---:R-:W-:Y:S01]  /*1f580*/  LEA R6, P3, R17, R2.reuse, 0x1 ;  /* 0x0000000211067211 */ /* 0x084fe200078608ff */
[----:B------:R0:W-:Y:S04]  /*1f590*/  STL [R1+0xe3c], R7 ;  /* 0x000e3c0701007387 */ /* 0x0001e80000100800 */
[----:B------:R-:W2:Y:S04]  /*1f5a0*/  LDL.LU R0, [R1+0x1398] ;  /* 0x0013980001007983 */ /* 0x000ea80000300800 */
[----:B------:R1:W-:Y:S01]  /*1f5b0*/  STL [R1+0xe78], R6 ;  /* 0x000e780601007387 */ /* 0x0003e20000100800 */
[----:B0-----:R-:W-:-:S03]  /*1f5c0*/  LEA R7, P2, R18, R2, 0x1 ;  /* 0x0000000212077211 */ /* 0x001fc600078408ff */
[----:B------:R0:W-:Y:S01]  /*1f5d0*/  STL [R1+0xe44], R5 ;  /* 0x000e440501007387 */ /* 0x0001e20000100800 */
[----:B-1----:R-:W-:-:S03]  /*1f5e0*/  LEA.HI.X.SX32 R6, R29, R4, 0x1, P0 ;  /* 0x000000041d067211 */ /* 0x002fc600000f0eff */
[----:B------:R1:W-:Y:S01]  /*1f5f0*/  STL [R1+0xe80], R7 ;  /* 0x000e800701007387 */ /* 0x0003e20000100800 */
[----:B0-----:R-:W-:-:S03]  /*1f600*/  LEA R5, P0, R19, R2, 0x1 ;  /* 0x0000000213057211 */ /* 0x001fc600078008ff */
[----:B------:R0:W-:Y:S04]  /*1f610*/  STL [R1+0xe4c], R6 ;  /* 0x000e4c0601007387 */ /* 0x0001e80000100800 */
[----:B------:R3:W-:Y:S01]  /*1f620*/  STL [R1+0xe88], R5 ;  /* 0x000e880501007387 */ /* 0x0007e20000100800 */
[----:B-1----:R-:W-:Y:S02]  /*1f630*/  LEA.HI.X.SX32 R7, R13, R4, 0x1, P1 ;  /* 0x000000040d077211 */ /* 0x002fe400008f0eff */
[----:B0-----:R-:W-:-:S03]  /*1f640*/  LEA R6, P1, R20, R2, 0x1 ;  /* 0x0000000214067211 */ /* 0x001fc600078208ff */
[----:B------:R0:W-:Y:S01]  /*1f650*/  STL [R1+0xe54], R7 ;  /* 0x000e540701007387 */ /* 0x0001e20000100800 */
[----:B---3--:R-:W-:-:S03]  /*1f660*/  LEA.HI.X.SX32 R5, R14, R4, 0x1, P4 ;  /* 0x000000040e057211 */ /* 0x008fc600020f0eff */
[----:B------:R1:W-:Y:S04]  /*1f670*/  STL [R1+0xe90], R6 ;  /* 0x000e900601007387 */ /* 0x0003e80000100800 */
[----:B------:R3:W-:Y:S01]  /*1f680*/  STL [R1+0xe5c], R5 ;  /* 0x000e5c0501007387 */ /* 0x0007e20000100800 */
[----:B0-----:R-:W-:Y:S02]  /*1f690*/  LEA R7, P4, R21, R2, 0x1 ;  /* 0x0000000215077211 */ /* 0x001fe400078808ff */
[----:B-1----:R-:W-:-:S03]  /*1f6a0*/  LEA.HI.X.SX32 R6, R15, R4, 0x1, P6 ;  /* 0x000000040f067211 */ /* 0x002fc600030f0eff */
[----:B------:R0:W-:Y:S01]  /*1f6b0*/  STL [R1+0xe94], R7 ;  /* 0x000e940701007387 */ /* 0x0001e20000100800 */
[----:B---3--:R-:W-:-:S03]  /*1f6c0*/  LEA R5, P6, R22, R2, 0x1 ;  /* 0x0000000216057211 */ /* 0x008fc600078c08ff */
[----:B------:R1:W-:Y:S04]  /*1f6d0*/  STL [R1+0xe64], R6 ;  /* 0x000e640601007387 */ /* 0x0003e80000100800 */
[----:B------:R3:W-:Y:S01]  /*1f6e0*/  STL [R1+0xe98], R5 ;  /* 0x000e980501007387 */ /* 0x0007e20000100800 */
[----:B0-----:R-:W-:Y:S02]  /*1f6f0*/  LEA.HI.X.SX32 R7, R16, R4, 0x1, P5 ;  /* 0x0000000410077211 */ /* 0x001fe400028f0eff */
[----:B-1----:R-:W-:-:S03]  /*1f700*/  LEA R6, P5, R23, R2, 0x1 ;  /* 0x0000000217067211 */ /* 0x002fc600078a08ff */
        /* <DEDUP_REMOVED lines=12> */
[----:B------:R-:W-:Y:S01]  /*1f7d0*/  STL [R1+0xe84], R7 ;  /* 0x000e840701007387 */ /* 0x000fe20000100800 */
[----:B---3--:R-:W-:-:S03]  /*1f7e0*/  LEA.HI.X.SX32 R5, R20, R4, 0x1, P1 ;  /* 0x0000000414057211 */ /* 0x008fc600008f0eff */
[----:B------:R0:W-:Y:S01]  /*1f7f0*/  STL [R1+0xea8], R6 ;  /* 0x000ea80601007387 */ /* 0x0001e20000100800 */
[----:B------:R-:W-:-:S03]  /*1f800*/  LEA R2, P1, R3, R2, 0x1 ;  /* 0x0000000203027211 */ /* 0x000fc600078208ff */
[----:B------:R1:W-:Y:S01]  /*1f810*/  STL [R1+0xe8c], R5 ;  /* 0x000e8c0501007387 */ /* 0x0003e20000100800 */
[----:B0-----:R-:W-:-:S03]  /*1f820*/  LEA.HI.X.SX32 R6, R21, R4, 0x1, P4 ;  /* 0x0000000415067211 */ /* 0x001fc600020f0eff */
[----:B------:R0:W-:Y:S01]  /*1f830*/  STL [R1+0x71c], R2 ;  /* 0x00071c0201007387 */ /* 0x0001e20000100800 */
[----:B-1----:R-:W-:-:S03]  /*1f840*/  LEA.HI.X.SX32 R5, R22, R4, 0x1, P6 ;  /* 0x0000000416057211 */ /* 0x002fc600030f0eff */
[----:B------:R-:W-:Y:S04]  /*1f850*/  STL [R1+0x704], R6 ;  /* 0x0007040601007387 */ /* 0x000fe80000100800 */
[----:B------:R-:W3:Y:S01]  /*1f860*/  LDL.LU R21, [R1+0x478] ;  /* 0x0004780001157983 */ /* 0x000ee20000300800 */
[----:B0-----:R-:W-:-:S03]  /*1f870*/  LEA.HI.X.SX32 R2, R23, R4, 0x1, P5 ;  /* 0x0000000417027211 */ /* 0x001fc600028f0eff */
[----:B------:R0:W-:Y:S04]  /*1f880*/  STL [R1+0x708], R5 ;  /* 0x0007080501007387 */ /* 0x0001e80000100800 */
[----:B------:R-:W4:Y:S04]  /*1f890*/  LDL.LU R20, [R1+0x484] ;  /* 0x0004840001147983 */ /* 0x000f280000300800 */
[----:B------:R1:W-:Y:S01]  /*1f8a0*/  STL [R1+0x70c], R2 ;  /* 0x00070c0201007387 */ /* 0x0003e20000100800 */
[----:B0-----:R-:W-:-:S03]  /*1f8b0*/  LEA.HI.X.SX32 R5, R24, R4, 0x1, P3 ;  /* 0x0000000418057211 */ /* 0x001fc600018f0eff */
[----:B------:R-:W4:Y:S04]  /*1f8c0*/  LDL.LU R19, [R1+0x43c] ;  /* 0x00043c0001137983 */ /* 0x000f280000300800 */
[----:B------:R-:W4:Y:S04]  /*1f8d0*/  LDL.LU R18, [R1+0x440] ;  /* 0x0004400001127983 */ /* 0x000f280000300800 */
[----:B------:R0:W-:Y:S01]  /*1f8e0*/  STL [R1+0x710], R5 ;  /* 0x0007100501007387 */ /* 0x0001e20000100800 */
[----:B-1----:R-:W-:-:S03]  /*1f8f0*/  LEA.HI.X.SX32 R2, R25, R4, 0x1, P2 ;  /* 0x0000000419027211 */ /* 0x002fc600010f0eff */
[----:B------:R-:W4:Y:S01]  /*1f900*/  LDL.LU R17, [R1+0x444] ;  /* 0x0004440001117983 */ /* 0x000f220000300800 */
[----:B------:R-:W-:-:S03]  /*1f910*/  LEA.HI.X.SX32 R3, R3, R4, 0x1, P1 ;  /* 0x0000000403037211 */ /* 0x000fc600008f0eff */
[----:B------:R-:W4:Y:S04]  /*1f920*/  LDL.LU R16, [R1+0x448] ;  /* 0x0004480001107983 */ /* 0x000f280000300800 */
[----:B0-----:R-:W0:Y:S04]  /*1f930*/  S2R R5, SR_TID.X ;  /* 0x0000000000057919 */ /* 0x001e280000002100 */
[----:B------:R1:W-:Y:S04]  /*1f940*/  STL [R1+0x714], R2 ;  /* 0x0007140201007387 */ /* 0x0003e80000100800 */
[----:B------:R-:W4:Y:S04]  /*1f950*/  LDL.LU R15, [R1+0x44c] ;  /* 0x00044c00010f7983 */ /* 0x000f280000300800 */
[----:B------:R0:W-:Y:S01]  /*1f960*/  STL [R1+0x718], R3 ;  /* 0x0007180301007387 */ /* 0x0001e20000100800 */
[----:B-1----:R-:W-:-:S03]  /*1f970*/  LEA.HI.X.SX32 R2, R26, R4, 0x1, P0 ;  /* 0x000000041a027211 */ /* 0x002fc600000f0eff */
[----:B------:R-:W4:Y:S04]  /*1f980*/  LDL.LU R14, [R1+0x450] ;  /* 0x00045000010e7983 */ /* 0x000f280000300800 */
[----:B------:R1:W-:Y:S01]  /*1f990*/  STL [R1+0x600], R2 ;  /* 0x0006000201007387 */ /* 0x0003e20000100800 */
[----:B0-----:R-:W-:-:S03]  /*1f9a0*/  SHF.R.U32.HI R24, RZ, 0x6, R5 ;  /* 0x00000006ff187819 */ /* 0x001fc60000011605 */
[----:B------:R-:W4:Y:S01]  /*1f9b0*/  LDL.LU R13, [R1+0x454] ;  /* 0x00045400010d7983 */ /* 0x000f220000300800 */
[----:B------:R-:W-:-:S03]  /*1f9c0*/  SGXT.U32 R24, R24, 0x1 ;  /* 0x000000011818781a */ /* 0x000fc60000000000 */
[----:B------:R-:W4:Y:S04]  /*1f9d0*/  LDL.LU R6, [R1+0x458] ;  /* 0x0004580001067983 */ /* 0x000f280000300800 */
[----:B------:R-:W4:Y:S01]  /*1f9e0*/  LDL.LU R29, [R1+0x45c] ;  /* 0x00045c00011d7983 */ /* 0x000f220000300800 */
[C---:B------:R-:W-:Y:S01]  /*1f9f0*/  LOP3.LUT R22, R24.reuse, 0x3e, RZ, 0xfc, !PT ;  /* 0x0000003e18167812 */ /* 0x040fe200078efcff */
[----:B------:R-:W-:Y:S01]  /*1fa00*/  IMAD.MOV R10, RZ, RZ, -c[0x0][0x188] ;  /* 0x80006200ff0a7624 */ /* 0x000fe200078e02ff */
[----:B------:R-:W-:Y:S01]  /*1fa10*/  LOP3.LUT R23, R24, 0x3e, RZ, 0xfc, !PT ;  /* 0x0000003e18177812 */ /* 0x000fe200078efcff */
[----:B------:R-:W4:Y:S02]  /*1fa20*/  LDL.LU R7, [R1+0x460] ;  /* 0x0004600001077983 */ /* 0x000f240000300800 */
[----:B------:R-:W-:-:S02]  /*1fa30*/  IMAD R22, R22, c[0x0][0x188], RZ ;  /* 0x0000620016167a24 */ /* 0x000fc400078e02ff */
[----:B------:R-:W4:Y:S01]  /*1fa40*/  LDL.LU R8, [R1+0x464] ;  /* 0x0004640001087983 */ /* 0x000f220000300800 */
[----:B------:R-:W-:-:S03]  /*1fa50*/  IMAD R23, R23, c[0x0][0x188], RZ ;  /* 0x0000620017177a24 */ /* 0x000fc600078e02ff */
[----:B------:R-:W4:Y:S01]  /*1fa60*/  LDL.LU R27, [R1+0x470] ;  /* 0x00047000011b7983 */ /* 0x000f220000300800 */
[C---:B------:R-:W-:Y:S02]  /*1fa70*/  IMAD R22, R10.reuse, 0x2, R22 ;  /* 0x000000020a167824 */ /* 0x040fe400078e0216 */
[C---:B------:R-:W-:Y:S01]  /*1fa80*/  IMAD R23, R10.reuse, 0x2, R23 ;  /* 0x000000020a177824 */ /* 0x040fe200078e0217 */
[----:B------:R-:W4:Y:S01]  /*1fa90*/  LDL.LU R9, [R1+0x468] ;  /* 0x0004680001097983 */ /* 0x000f220000300800 */
[----:B------:R-:W-:-:S03]  /*1faa0*/  IMAD R22, R10, 0x2, R22 ;  /* 0x000000020a167824 */ /* 0x000fc600078e0216 */
[----:B------:R-:W4:Y:S01]  /*1fab0*/  LDL.LU R10, [R1+0x46c] ;  /* 0x00046c00010a7983 */ /* 0x000f220000300800 */
[C---:B------:R-:W-:Y:S01]  /*1fac0*/  IMAD R11, R24.reuse, c[0x0][0x188], RZ ;  /* 0x00006200180b7a24 */ /* 0x040fe200078e02ff */
[----:B------:R-:W-:Y:S01]  /*1fad0*/  LOP3.LUT R24, R24, 0x3e, RZ, 0xfc, !PT ;  /* 0x0000003e18187812 */ /* 0x000fe200078efcff */
[----:B------:R-:W-:-:S04]  /*1fae0*/  IMAD R28, R28, c[0x0][0x184], RZ ;  /* 0x000061001c1c7a24 */ /* 0x000fc800078e02ff */
[----:B------:R-:W-:Y:S01]  /*1faf0*/  IMAD R24, R24, c[0x0][0x188], RZ ;  /* 0x0000620018187a24 */ /* 0x000fe200078e02ff */
[----:B------:R-:W-:-:S04]  /*1fb00*/  LEA R3, P0, R28, c[0x0][0x160], 0x1 ;  /* 0x000058001c037a11 */ /* 0x000fc800078008ff */
[----:B-1----:R-:W-:Y:S02]  /*1fb10*/  LEA.HI.X.SX32 R2, R28, c[0x0][0x164], 0x1, P0 ;  /* 0x000059001c027a11 */ /* 0x002fe400000f0eff */
[-C--:B------:R-:W-:Y:S02]  /*1fb20*/  LEA R26, P0, R24, R3.reuse, 0x1 ;  /* 0x00000003181a7211 */ /* 0x080fe400078008ff */
[-C--:B------:R-:W-:Y:S02]  /*1fb30*/  LEA R25, P2, R23, R3.reuse, 0x1 ;  /* 0x0000000317197211 */ /* 0x080fe400078408ff */
[C---:B------:R-:W-:Y:S01]  /*1fb40*/  LEA R28, P5, R22.reuse, R3, 0x1 ;  /* 0x00000003161c7211 */ /* 0x040fe200078a08ff */
[----:B------:R3:W-:Y:S04]  /*1fb50*/  STL [R1+0x608], R26 ;  /* 0x0006081a01007387 */ /* 0x0007e80000100800 */
[----:B------:R4:W-:Y:S04]  /*1fb60*/  STL [R1+0x610], R25 ;  /* 0x0006101901007387 */ /* 0x0009e80000100800 */
[----:B------:R0:W-:Y:S01]  /*1fb70*/  STL [R1+0x618], R28 ;  /* 0x0006181c01007387 */ /* 0x0001e20000100800 */
[----:B------:R-:W-:Y:S01]  /*1fb80*/  LEA.HI.X.SX32 R22, R22, R2, 0x1, P5 ;  /* 0x0000000216167211 */ /* 0x000fe200028f0eff */
[----:B------:R-:W-:-:S04]  /*1fb90*/  IMAD.MOV R12, RZ, RZ, -c[0x0][0x188] ;  /* 0x80006200ff0c7624 */ /* 0x000fc800078e02ff */
[----:B--2---:R-:W-:-:S04]  /*1fba0*/  IMAD R4, R12, 0x2, R0 ;  /* 0x000000020c047824 */ /* 0x004fc800078e0200 */
[----:B------:R-:W-:Y:S01]  /*1fbb0*/  IMAD R5, R12, 0x2, R4 ;  /* 0x000000020c057824 */ /* 0x000fe200078e0204 */
[-C--:B---3--:R-:W-:Y:S02]  /*1fbc0*/  LEA R26, P4, R21, R3.reuse, 0x1 ;  /* 0x00000003151a7211 */ /* 0x088fe400078808ff */
[----:B----4-:R-:W-:-:S03]  /*1fbd0*/  LEA R25, P3, R20, R3, 0x1 ;  /* 0x0000000314197211 */ /* 0x010fc600078608ff */
[----:B------:R1:W-:Y:S04]  /*1fbe0*/  STL [R1+0x620], R26 ;  /* 0x0006201a01007387 */ /* 0x0003e80000100800 */
[----:B------:R2:W-:Y:S01]  /*1fbf0*/  STL [R1+0x628], R25 ;  /* 0x0006281901007387 */ /* 0x0005e20000100800 */
[-C--:B0-----:R-:W-:Y:S02]  /*1fc00*/  LEA R28, P1, R19, R3.reuse, 0x1 ;  /* 0x00000003131c7211 */ /* 0x081fe400078208ff */
[-C--:B-1----:R-:W-:Y:S02]  /*1fc10*/  LEA.HI.X.SX32 R26, R24, R2.reuse, 0x1, P0 ;  /* 0x00000002181a7211 */ /* 0x082fe400000f0eff */
[----:B------:R-:W-:Y:S02]  /*1fc20*/  LEA.HI.X.SX32 R24, R23, R2, 0x1, P2 ;  /* 0x0000000217187211 */ /* 0x000fe400010f0eff */
[-C--:B--2---:R-:W-:Y:S01]  /*1fc30*/  LEA R25, P0, R18, R3.reuse, 0x1 ;  /* 0x0000000312197211 */ /* 0x084fe200078008ff */
        /* <DEDUP_REMOVED lines=8> */
[-C--:B-1----:R-:W-:Y:S02]  /*1fcc0*/  LEA.HI.X.SX32 R23, R21, R2.reuse, 0x1, P4 ;  /* 0x0000000215177211 */ /* 0x082fe400020f0eff */
[-C--:B------:R-:W-:Y:S02]  /*1fcd0*/  LEA.HI.X.SX32 R21, R20, R2.reuse, 0x1, P3 ;  /* 0x0000000214157211 */ /* 0x080fe400018f0eff */
[-C--:B--2---:R-:W-:Y:S01]  /*1fce0*/  LEA R22, P4, R15, R3.reuse, 0x1 ;  /* 0x000000030f167211 */ /* 0x084fe200078808ff */
[----:B------:R-:W-:Y:S01]  /*1fcf0*/  STL [R1+0x648], R24 ;  /* 0x0006481801007387 */ /* 0x000fe20000100800 */
[-C--:B------:R-:W-:Y:S02]  /*1fd00*/  LEA R20, P3, R14, R3.reuse, 0x1 ;  /* 0x000000030e147211 */ /* 0x080fe400078608ff */
[----:B------:R-:W-:Y:S01]  /*1fd10*/  LEA.HI.X.SX32 R19, R19, R2, 0x1, P1 ;  /* 0x0000000213137211 */ /* 0x000fe200008f0eff */
        /* <DEDUP_REMOVED lines=30> */
[----:B-1----:R-:W-:-:S03]  /*1ff00*/  LEA.HI.X.SX32 R14, R6, R2, 0x1, P0 ;  /* 0x00000002060e7211 */ /* 0x002fc600000f0eff */
[----:B------:R0:W-:Y:S01]  /*1ff10*/  STL [R1+0x6a4], R15 ;  /* 0x0006a40f01007387 */ /* 0x0001e20000100800 */
[----:B--2---:R-:W-:-:S03]  /*1ff20*/  LEA R13, P0, R10, R3, 0x1 ;  /* 0x000000030a0d7211 */ /* 0x004fc600078008ff */
[----:B------:R1:W-:Y:S04]  /*1ff30*/  STL [R1+0x678], R14 ;  /* 0x0006780e01007387 */ /* 0x0003e80000100800 */
[----:B------:R2:W-:Y:S01]  /*1ff40*/  STL [R1+0x6ac], R13 ;  /* 0x0006ac0d01007387 */ /* 0x0005e20000100800 */
[----:B0-----:R-:W-:Y:S02]  /*1ff50*/  LEA.HI.X.SX32 R15, R29, R2, 0x1, P2 ;  /* 0x000000021d0f7211 */ /* 0x001fe400010f0eff */
[----:B-1----:R-:W-:-:S03]  /*1ff60*/  LEA R14, P2, R0, R3, 0x1 ;  /* 0x00000003000e7211 */ /* 0x002fc600078408ff */
[----:B------:R0:W-:Y:S01]  /*1ff70*/  STL [R1+0x680], R15 ;  /* 0x0006800f01007387 */ /* 0x0001e20000100800 */
[----:B--2---:R-:W-:-:S03]  /*1ff80*/  LEA.HI.X.SX32 R13, R7, R2, 0x1, P5 ;  /* 0x00000002070d7211 */ /* 0x004fc600028f0eff */
[----:B------:R1:W-:Y:S04]  /*1ff90*/  STL [R1+0x6b4], R14 ;  /* 0x0006b40e01007387 */ /* 0x0003e80000100800 */
[----:B------:R2:W-:Y:S01]  /*1ffa0*/  STL [R1+0x688], R13 ;  /* 0x0006880d01007387 */ /* 0x0005e20000100800 */
[----:B0-----:R-:W-:Y:S02]  /*1ffb0*/  LEA R15, P5, R4, R3, 0x1 ;  /* 0x00000003040f7211 */ /* 0x001fe400078a08ff */
[----:B-1----:R-:W-:-:S03]  /*1ffc0*/  LEA.HI.X.SX32 R14, R8, R2, 0x1, P4 ;  /* 0x00000002080e7211 */ /* 0x002fc600020f0eff */
[----:B------:R0:W-:Y:S01]  /*1ffd0*/  STL [R1+0x6bc], R15 ;  /* 0x0006bc0f01007387 */ /* 0x0001e20000100800 */
[----:B--2---:R-:W-:-:S03]  /*1ffe0*/  LEA R13, P4, R5, R3, 0x1 ;  /* 0x00000003050d7211 */ /* 0x004fc600078808ff */
[----:B------:R1:W-:Y:S04]  /*1fff0*/  STL [R1+0x690], R14 ;  /* 0x0006900e01007387 */ /* 0x0003e80000100800 */
[----:B------:R2:W-:Y:S01]  /*20000*/  STL [R1+0x6c4], R13 ;  /* 0x0006c40d01007387 */ /* 0x0005e20000100800 */
[-C--:B0-----:R-:W-:Y:S01]  /*20010*/  LEA.HI.X.SX32 R15, R27, R2.reuse, 0x1, P3 ;  /* 0x000000021b0f7211 */ /* 0x081fe200018f0eff */
[C---:B------:R-:W-:Y:S01]  /*20020*/  IMAD R6, R12.reuse, 0x2, R5 ;  /* 0x000000020c067824 */ /* 0x040fe200078e0205 */
[----:B-1----:R-:W-:Y:S02]  /*20030*/  LEA.HI.X.SX32 R14, R9, R2, 0x1, P1 ;  /* 0x00000002090e7211 */ /* 0x002fe400008f0eff */
[----:B--2---:R-:W-:Y:S01]  /*20040*/  LEA R13, P3, R11, R3, 0x1 ;  /* 0x000000030b0d7211 */ /* 0x004fe200078608ff */
[----:B------:R-:W-:Y:S04]  /*20050*/  STL [R1+0x698], R15 ;  /* 0x0006980f01007387 */ /* 0x000fe80000100800 */
[----:B------:R0:W-:Y:S01]  /*20060*/  STL [R1+0x700], R13 ;  /* 0x0007000d01007387 */ /* 0x0001e20000100800 */
[----:B------:R-:W-:-:S03]  /*20070*/  IMAD R7, R12, 0x2, R6 ;  /* 0x000000020c077824 */ /* 0x000fc600078e0206 */
[----:B------:R-:W-:Y:S01]  /*20080*/  STL [R1+0x6a0], R14 ;  /* 0x0006a00e01007387 */ /* 0x000fe20000100800 */
[-C--:B0-----:R-:W-:Y:S02]  /*20090*/  LEA.HI.X.SX32 R13, R10, R2.reuse, 0x1, P0 ;  /* 0x000000020a0d7211 */ /* 0x081fe400000f0eff */
[----:B------:R-:W-:Y:S02]  /*200a0*/  LEA.HI.X.SX32 R10, R0, R2, 0x1, P2 ;  /* 0x00000002000a7211 */ /* 0x000fe400010f0eff */
[----:B------:R0:W5:Y:S01]  /*200b0*/  LDL.LU R0, [R1+0x1394] ;  /* 0x0013940001007983 */ /* 0x0001620000300800 */
[----:B------:R-:W-:-:S03]  /*200c0*/  IMAD R8, R12, 0x2, R7 ;  /* 0x000000020c087824 */ /* 0x000fc600078e0207 */
[----:B------:R1:W-:Y:S04]  /*200d0*/  STL [R1+0x6a8], R13 ;  /* 0x0006a80d01007387 */ /* 0x0003e80000100800 */
[----:B------:R2:W-:Y:S01]  /*200e0*/  STL [R1+0x6b0], R10 ;  /* 0x0006b00a01007387 */ /* 0x0005e20000100800 */
[----:B------:R-:W-:Y:S01]  /*200f0*/  IMAD R9, R12, 0x2, R8 ;  /* 0x000000020c097824 */ /* 0x000fe200078e0208 */
[-C--:B-1----:R-:W-:Y:S02]  /*20100*/  LEA.HI.X.SX32 R13, R4, R2.reuse, 0x1, P5 ;  /* 0x00000002040d7211 */ /* 0x082fe400028f0eff */
[----:B--2---:R-:W-:Y:S02]  /*20110*/  LEA.HI.X.SX32 R10, R5, R2, 0x1, P4 ;  /* 0x00000002050a7211 */ /* 0x004fe400020f0eff */
[----:B------:R-:W-:Y:S01]  /*20120*/  LEA R5, P0, R6, R3, 0x1 ;  /* 0x0000000306057211 */ /* 0x000fe200078008ff */
[----:B------:R1:W-:Y:S01]  /*20130*/  STL [R1+0x6b8], R13 ;  /* 0x0006b80d01007387 */ /* 0x0003e20000100800 */
[----:B------:R-:W-:-:S03]  /*20140*/  IMAD R4, R12, 0x2, R9 ;  /* 0x000000020c047824 */ /* 0x000fc600078e0209 */
[----:B------:R-:W-:Y:S01]  /*20150*/  STL [R1+0x6c0], R10 ;  /* 0x0006c00a01007387 */ /* 0x000fe20000100800 */
[----:B------:R-:W-:-:S03]  /*20160*/  LEA.HI.X.SX32 R6, R6, R2, 0x1, P0 ;  /* 0x0000000206067211 */ /* 0x000fc600000f0eff */
[----:B------:R2:W-:Y:S01]  /*20170*/  STL [R1+0x6cc], R5 ;  /* 0x0006cc0501007387 */ /* 0x0005e20000100800 */
[----:B-1----:R-:W-:Y:S02]  /*20180*/  LEA R13, P1, R7, R3, 0x1 ;  /* 0x00000003070d7211 */ /* 0x002fe400078208ff */
[----:B--2---:R-:W-:-:S03]  /*20190*/  LEA.HI.X.SX32 R5, R11, R2, 0x1, P3 ;  /* 0x000000020b057211 */ /* 0x004fc600018f0eff */
[----:B------:R-:W-:Y:S01]  /*201a0*/  STL [R1+0x6d4], R13 ;  /* 0x0006d40d01007387 */ /* 0x000fe20000100800 */
[----:B------:R-:W-:Y:S01]  /*201b0*/  IMAD R10, R12, 0x2, R4 ;  /* 0x000000020c0a7824 */ /* 0x000fe200078e0204 */
[----:B------:R-:W-:Y:S02]  /*201c0*/  LEA.HI.X.SX32 R7, R7, R2, 0x1, P1 ;  /* 0x0000000207077211 */ /* 0x000fe400008f0eff */
[----:B------:R1:W-:Y:S01]  /*201d0*/  STL [R1+0x6fc], R5 ;  /* 0x0006fc0501007387 */ /* 0x0003e20000100800 */
[----:B------:R-:W-:-:S03]  /*201e0*/  LEA R11, P1, R9, R3, 0x1 ;  /* 0x00000003090b7211 */ /* 0x000fc600078208ff */
[----:B------:R2:W-:Y:S04]  /*201f0*/  STL [R1+0x6c8], R6 ;  /* 0x0006c80601007387 */ /* 0x0005e80000100800 */
[----:B------:R3:W-:Y:S01]  /*20200*/  STL [R1+0x6d0], R7 ;  /* 0x0006d00701007387 */ /* 0x0007e20000100800 */
[----:B-1----:R-:W-:Y:S01]  /*20210*/  IMAD R5, R12, 0x2, R10 ;  /* 0x000000020c057824 */ /* 0x002fe200078e020a */
[-C--:B--2---:R-:W-:Y:S02]  /*20220*/  LEA R6, P0, R8, R3.reuse, 0x1 ;  /* 0x0000000308067211 */ /* 0x084fe400078008ff */
[----:B---3--:R-:W-:-:S03]  /*20230*/  LEA R7, P2, R4, R3, 0x1 ;  /* 0x0000000304077211 */ /* 0x008fc600078408ff */
[----:B------:R1:W-:Y:S04]  /*20240*/  STL [R1+0x6dc], R6 ;  /* 0x0006dc0601007387 */ /* 0x0003e80000100800 */
[----:B------:R2:W-:Y:S01]  /*20250*/  STL [R1+0x6e4], R11 ;  /* 0x0006e40b01007387 */ /* 0x0005e20000100800 */
[----:B-1----:R-:W-:-:S03]  /*20260*/  IMAD R6, R12, 0x2, R5 ;  /* 0x000000020c067824 */ /* 0x002fc600078e0205 */
[----:B------:R1:W-:Y:S01]  /*20270*/  STL [R1+0x6ec], R7 ;  /* 0x0006ec0701007387 */ /* 0x0003e20000100800 */
[-C--:B--2---:R-:W-:Y:S02]  /*20280*/  LEA.HI.X.SX32 R11, R8, R2.reuse, 0x1, P0 ;  /* 0x00000002080b7211 */ /* 0x084fe400000f0eff */
[-C--:B------:R-:W-:Y:S01]  /*20290*/  LEA.HI.X.SX32 R8, R4, R2.reuse, 0x1, P2 ;  /* 0x0000000204087211 */ /* 0x080fe200010f0eff */
[----:B------:R-:W-:Y:S02]  /*202a0*/  IMAD R4, R12, 0x2, R6 ;  /* 0x000000020c047824 */ /* 0x000fe400078e0206 */
[----:B------:R-:W2:Y:S01]  /*202b0*/  S2R R12, SR_TID.X ;  /* 0x00000000000c7919 */ /* 0x000ea20000002100 */
[----:B-1----:R-:W-:-:S03]  /*202c0*/  LEA.HI.X.SX32 R7, R9, R2, 0x1, P1 ;  /* 0x0000000209077211 */ /* 0x002fc600008f0eff */
[----:B------:R-:W-:Y:S04]  /*202d0*/  STL [R1+0x6d8], R11 ;  /* 0x0006d80b01007387 */ /* 0x000fe80000100800 */
[----:B------:R1:W-:Y:S01]  /*202e0*/  STL [R1+0x6e0], R7 ;  /* 0x0006e00701007387 */ /* 0x0003e20000100800 */
[----:B------:R-:W-:-:S03]  /*202f0*/  LEA R9, P1, R5, R3, 0x1 ;  /* 0x0000000305097211 */ /* 0x000fc600078208ff */
[----:B------:R3:W-:Y:S01]  /*20300*/  STL [R1+0x6e8], R8 ;  /* 0x0006e80801007387 */ /* 0x0007e20000100800 */
[-C--:B-1----:R-:W-:Y:S02]  /*20310*/  LEA R7, P0, R10, R3.reuse, 0x1 ;  /* 0x000000030a077211 */ /* 0x082fe400078008ff */
[----:B---3--:R-:W-:-:S03]  /*20320*/  LEA R8, P2, R6, R3, 0x1 ;  /* 0x0000000306087211 */ /* 0x008fc600078408ff */
[----:B------:R1:W-:Y:S01]  /*20330*/  STL [R1+0x6f0], R7 ;  /* 0x0006f00701007387 */ /* 0x0003e20000100800 */
[----:B------:R-:W-:-:S03]  /*20340*/  LEA.HI.X.SX32 R5, R5, R2, 0x1, P1 ;  /* 0x0000000205057211 */ /* 0x000fc600008f0eff */
[----:B------:R-:W-:Y:S01]  /*20350*/  STL [R1+0x6f4], R9 ;  /* 0x0006f40901007387 */ /* 0x000fe20000100800 */
[----:B-1----:R-:W-:Y:S02]  /*20360*/  LEA R7, P3, R4, R3, 0x1 ;  /* 0x0000000304077211 */ /* 0x002fe400078608ff */
[-C--:B------:R-:W-:Y:S01]  /*20370*/  LEA.HI.X.SX32 R3, R10, R2.reuse, 0x1, P0 ;  /* 0x000000020a037211 */ /* 0x080fe200000f0eff */
[----:B------:R-:W-:Y:S04]  /*20380*/  STL [R1+0x6f8], R8 ;  /* 0x0006f80801007387 */ /* 0x000fe80000100800 */
[----:B------:R-:W-:Y:S04]  /*20390*/  STL [R1+0x66c], R7 ;  /* 0x00066c0701007387 */ /* 0x000fe80000100800 */
[----:B------:R1:W-:Y:S04]  /*203a0*/  STL [R1+0x65c], R3 ;  /* 0x00065c0301007387 */ /* 0x0003e80000100800 */
[----:B------:R-:W-:Y:S01]  /*203b0*/  STL [R1+0x664], R5 ;  /* 0x0006640501007387 */ /* 0x000fe20000100800 */
[----:B-1----:R-:W-:-:S02]  /*203c0*/  LEA.HI.X.SX32 R3, R6, R2, 0x1, P2 ;  /* 0x0000000206037211 */ /* 0x002fc400010f0eff */
[----:B------:R-:W-:-:S03]  /*203d0*/  LEA.HI.X.SX32 R2, R4, R2, 0x1, P3 ;  /* 0x0000000204027211 */ /* 0x000fc600018f0eff */
[----:B------:R2:W-:Y:S04]  /*203e0*/  STL [R1+0x668], R3 ;  /* 0x0006680301007387 */ /* 0x0005e80000100800 */
[----:B------:R0:W-:Y:S04]  /*203f0*/  STL [R1+0x660], R2 ;  /* 0x0006600201007387 */ /* 0x0001e80000100800 */
[----:B------:R0:W-:Y:S01]  /*20400*/  STL [R1+0x4b0], RZ ;  /* 0x0004b0ff01007387 */ /* 0x0001e20000100800 */
[----:B--2---:R-:W-:-:S03]  /*20410*/  IMAD.SHL.U32 R3, R12, 0x40, RZ ;  /* 0x000000400c037824 */ /* 0x004fc600078e00ff */
[----:B------:R0:W-:Y:S04]  /*20420*/  STL [R1+0x4b4], RZ ;  /* 0x0004b4ff01007387 */ /* 0x0001e80000100800 */
[----:B------:R0:W-:Y:S04]  /*20430*/  STL [R1+0x4b8], RZ ;  /* 0x0004b8ff01007387 */ /* 0x0001e80000100800 */
[----:B------:R0:W-:Y:S04]  /*20440*/  STL [R1+0xf10], R3 ;  /* 0x000f100301007387 */ /* 0x0001e80000100800 */
        /* <DEDUP_REMOVED lines=195> */
[----:B------:R-:W-:-:S02]  /*21080*/  USHF.L.U32 UR4, UR7, 0x6, URZ ;  /* 0x0000000607047899 */ /* 0x000fc4000800063f */
[----:B------:R-:W-:Y:S02]  /*21090*/  USHF.L.U32 UR5, UR6, 0x6, URZ ;  /* 0x0000000606057899 */ /* 0x000fe4000800063f */
[----:B------:R-:W-:Y:S02]  /*210a0*/  USHF.R.S32.HI UR7, URZ, 0x1f, UR4 ;  /* 0x0000001f3f077899 */ /* 0x000fe40008011404 */
[----:B------:R-:W-:Y:S02]  /*210b0*/  USHF.R.S32.HI UR6, URZ, 0x1f, UR5 ;  /* 0x0000001f3f067899 */ /* 0x000fe40008011405 */
[----:B------:R-:W-:Y:S02]  /*210c0*/  USHF.L.U32 UR12, UR5, 0x1, URZ ;  /* 0x00000001050c7899 */ /* 0x000fe4000800063f */
[----:B------:R-:W-:Y:S02]  /*210d0*/  USHF.L.U32 UR9, UR4, 0x1, URZ ;  /* 0x0000000104097899 */ /* 0x000fe4000800063f */
[----:B0-----:R-:W2:Y:S01]  /*210e0*/  LDL.LU R27, [R1+0x4cc] ;  /* 0x0004cc00011b7983 */ /* 0x001ea20000300800 */
[C---:B------:R-:W-:Y:S01]  /*210f0*/  LOP3.LUT R13, R12.reuse, 0x7, RZ, 0xc0, !PT ;  /* 0x000000070c0d7812 */ /* 0x040fe200078ec0ff */
[C---:B------:R-:W-:Y:S01]  /*21100*/  IMAD.SHL.U32 R29, R12.reuse, 0x2, RZ ;  /* 0x000000020c1d7824 */ /* 0x040fe200078e00ff */
[----:B------:R-:W-:Y:S01]  /*21110*/  LOP3.LUT R12, R12, 0x7, RZ, 0xc0, !PT ;  /* 0x000000070c0c7812 */ /* 0x000fe200078ec0ff */
[----:B------:R-:W-:-:S02]  /*21120*/  USHF.L.U64.HI UR7, UR4, 0x1, UR7 ;  /* 0x0000000104077899 */ /* 0x000fc40008010207 */
[----:B------:R-:W-:Y:S01]  /*21130*/  IMAD.SHL.U32 R13, R13, 0x80, RZ ;  /* 0x000000800d0d7824 */ /* 0x000fe200078e00ff */
[----:B------:R-:W-:Y:S01]  /*21140*/  USHF.L.U64.HI UR6, UR5, 0x1, UR6 ;  /* 0x0000000105067899 */ /* 0x000fe20008010206 */
[----:B------:R-:W-:-:S04]  /*21150*/  IMAD.SHL.U32 R12, R12, 0x10, RZ ;  /* 0x000000100c0c7824 */ /* 0x000fc800078e00ff */
[----:B------:R-:W-:-:S05]  /*21160*/  IMAD.IADD R12, R13, 0x1, R12 ;  /* 0x000000010d0c7824 */ /* 0x000fca00078e020c */
[----:B------:R-:W-:-:S04]  /*21170*/  LOP3.LUT R12, R12, 0x10, R29, 0x78, !PT ;  /* 0x000000100c0c7812 */ /* 0x000fc800078e781d */
[----:B------:R-:W-:Y:S02]  /*21180*/  LOP3.LUT R2, R12, 0x400, R3, 0xf8, !PT ;  /* 0x000004000c027812 */ /* 0x000fe400078ef803 */
[----:B--2---:R-:W-:-:S05]  /*21190*/  SHF.R.S32.HI R4, RZ, 0x6, R27 ;  /* 0x00000006ff047819 */ /* 0x004fca000001141b */
[----:B------:R0:W-:Y:S04]  /*211a0*/  STL [R1+0xf0c], R4 ;  /* 0x000f0c0401007387 */ /* 0x0001e80000100800 */
[----:B------:R-:W-:Y:S04]  /*211b0*/  STL [R1+0x1b8], RZ ;  /* 0x0001b8ff01007387 */ /* 0x000fe80000100800 */
[----:B------:R-:W-:Y:S04]  /*211c0*/  STL [R1+0x1bc], RZ ;  /* 0x0001bcff01007387 */ /* 0x000fe80000100800 */
[----:B------:R-:W-:Y:S04]  /*211d0*/  STL [R1+0x1a0], RZ ;  /* 0x0001a0ff01007387 */ /* 0x000fe80000100800 */
        /* <DEDUP_REMOVED lines=32> */
[----:B------:R-:W1:Y:S01]  /*213e0*/  LDL R12, [R1+0x4c4] ;  /* 0x0004c400010c7983 */ /* 0x000e620000100800 */
[C---:B-----5:R-:W-:Y:S01]  /*213f0*/  LOP3.LUT R5, R0.reuse, 0x20, RZ, 0x3c, !PT ;  /* 0x0000002000057812 */ /* 0x060fe200078e3cff */
[----:B------:R-:W-:Y:S01]  /*21400*/  UMOV UR4, URZ ;  /* 0x0000003f00047c82 */ /* 0x000fe20008000000 */
[----:B0-----:R-:W-:Y:S01]  /*21410*/  LOP3.LUT R4, R0, 0x40, RZ, 0x3c, !PT ;  /* 0x0000004000047812 */ /* 0x001fe200078e3cff */
[----:B------:R2:W-:Y:S01]  /*21420*/  STL [R1+0x120], RZ ;  /* 0x000120ff01007387 */ /* 0x0005e20000100800 */
[----:B------:R-:W-:-:S02]  /*21430*/  LOP3.LUT R5, R2, 0x20, RZ, 0x3c, !PT ;  /* 0x0000002002057812 */ /* 0x000fc400078e3cff */
[----:B------:R-:W-:Y:S01]  /*21440*/  LOP3.LUT R3, R0, 0x60, RZ, 0x3c, !PT ;  /* 0x0000006000037812 */ /* 0x000fe200078e3cff */
[----:B------:R2:W-:Y:S01]  /*21450*/  STL [R1+0x124], RZ ;  /* 0x000124ff01007387 */ /* 0x0005e20000100800 */
[C---:B------:R-:W-:Y:S02]  /*21460*/  LOP3.LUT R4, R2.reuse, 0x40, RZ, 0x3c, !PT ;  /* 0x0000004002047812 */ /* 0x040fe400078e3cff */
[----:B------:R-:W-:Y:S01]  /*21470*/  LOP3.LUT R3, R2, 0x60, RZ, 0x3c, !PT ;  /* 0x0000006002037812 */ /* 0x000fe200078e3cff */
        /* <DEDUP_REMOVED lines=22> */
[----:B------:R2:W-:Y:S04]  /*215e0*/  STL [R1+0x5f8], R5 ;  /* 0x0005f80501007387 */ /* 0x0005e80000100800 */
[----:B------:R2:W-:Y:S04]  /*215f0*/  STL [R1+0x5f4], R4 ;  /* 0x0005f40401007387 */ /* 0x0005e80000100800 */
[----:B------:R2:W-:Y:S01]  /*21600*/  STL [R1+0x5f0], R3 ;  /* 0x0005f00301007387 */ /* 0x0005e20000100800 */
[----:B-1----:R-:W-:-:S05]  /*21610*/  LOP3.LUT R2, R12, 0x40, RZ, 0x3c, !PT ;  /* 0x000000400c027812 */ /* 0x002fca00078e3cff */
[----:B------:R2:W-:Y:S02]  /*21620*/  STL [R1+0x4c0], R2 ;  /* 0x0004c00201007387 */ /* 0x0005e40000100800 */
.L_x_3:
[----:B------:R-:W-:Y:S04]  /*21630*/  STL [R1+0x2b38], R15 ;  /* 0x002b380f01007387 */ /* 0x000fe80000100800 */
[----:B-----5:R-:W-:Y:S04]  /*21640*/  STL [R1+0x2b34], R29 ;  /* 0x002b341d01007387 */ /* 0x020fe80000100800 */
[----:B--2---:R-:W2:Y:S04]  /*21650*/  LDL R3, [R1+0x6fc] ;  /* 0x0006fc0001037983 */ /* 0x004ea80000100800 */
[----:B------:R-:W2:Y:S04]  /*21660*/  LDL R2, [R1+0x700] ;  /* 0x0007000001027983 */ /* 0x000ea80000100800 */
[----:B------:R-:W-:Y:S04]  /*21670*/  STL [R1+0x2b30], R6 ;  /* 0x002b300601007387 */ /* 0x000fe80000100800 */
[----:B------:R-:W-:Y:S04]  /*21680*/  STL [R1+0x2b2c], R10 ;  /* 0x002b2c0a01007387 */ /* 0x000fe80000100800 */
[----:B------:R-:W-:Y:S04]  /*21690*/  STL [R1+0x2b28], R17 ;  /* 0x002b281101007387 */ /* 0x000fe80000100800 */
[----:B------:R-:W-:Y:S04]  /*216a0*/  STL [R1+0x2b24], R5 ;  /* 0x002b240501007387 */ /* 0x000fe80000100800 */
[----:B0-----:R0:W-:Y:S04]  /*216b0*/  STL [R1+0x2b20], R8 ;  /* 0x002b200801007387 */ /* 0x0011e80000100800 */
[----:B0-----:R-:W3:Y:S04]  /*216c0*/  LDL R8, [R1+0x66c] ;  /* 0x00066c0001087983 */ /* 0x001ee80000100800 */
[----:B------:R-:W-:Y:S04]  /*216d0*/  STL [R1+0x2b1c], R14 ;  /* 0x002b1c0e01007387 */ /* 0x000fe80000100800 */
[----:B------:R0:W-:Y:S04]  /*216e0*/  STL [R1+0x2b18], R28 ;  /* 0x002b181c01007387 */ /* 0x0001e80000100800 */
[----:B0-----:R-:W4:Y:S01]  /*216f0*/  LDL R28, [R1+0x660] ;  /* 0x00066000011c7983 */ /* 0x001f220000100800 */
[----:B------:R-:W-:-:S02]  /*21700*/  UMOV UR5, 0xffffffc0 ;  /* 0xffffffc000057882 */ /* 0x000fc40000000000 */
[----:B------:R-:W-:Y:S01]  /*21710*/  ULDC UR8, c[0x0][0x180] ;  /* 0x0000600000087ab9 */ /* 0x000fe20000000800 */
[----:B------:R-:W0:Y:S01]  /*21720*/  S2R R15, SR_TID.X ;  /* 0x00000000000f7919 */ /* 0x000e220000002100 */
[----:B------:R-:W-:-:S03]  /*21730*/  UIMAD UR5, UR4, UR5, UR8 ;  /* 0x00000005040572a4 */ /* 0x000fc6000f8e0208 */
[----:B------:R-:W-:Y:S04]  /*21740*/  STL [R1+0x2b14], R4 ;  /* 0x002b140401007387 */ /* 0x000fe80000100800 */
[----:B------:R-:W-:Y:S04]  /*21750*/  STL [R1+0x2b10], R7 ;  /* 0x002b100701007387 */ /* 0x000fe80000100800 */
[----:B------:R-:W-:Y:S04]  /*21760*/  STL [R1+0x2b0c], R12 ;  /* 0x002b0c0c01007387 */ /* 0x000fe80000100800 */
[----:B------:R-:W-:Y:S04]  /*21770*/  STL [R1+0x2b08], R21 ;  /* 0x002b081501007387 */ /* 0x000fe80000100800 */
[----:B------:R-:W-:Y:S04]  /*21780*/  STL [R1+0x2b04], R20 ;  /* 0x002b041401007387 */ /* 0x000fe80000100800 */
[----:B------:R-:W-:Y:S01]  /*21790*/  STL [R1+0x2b00], R19 ;  /* 0x002b001301007387 */ /* 0x000fe20000100800 */
[----:B0-----:R-:W-:-:S03]  /*217a0*/  SHF.R.U32.HI R6, RZ, 0x6, R15 ;  /* 0x00000006ff067819 */ /* 0x001fc6000001160f */
[----:B------:R-:W-:Y:S01]  /*217b0*/  STL [R1+0x2afc], R23 ;  /* 0x002afc1701007387 */ /* 0x000fe20000100800 */
[----:B------:R-:W-:-:S03]  /*217c0*/  SGXT.U32 R6, R6, 0x1 ;  /* 0x000000010606781a */ /* 0x000fc60000000000 */
[----:B------:R-:W-:Y:S01]  /*217d0*/  STL [R1+0x2af8], R24 ;  /* 0x002af81801007387 */ /* 0x000fe20000100800 */
[C---:B------:R-:W-:Y:S02]  /*217e0*/  LOP3.LUT R15, R6.reuse, 0x2, RZ, 0xfc, !PT ;  /* 0x00000002060f7812 */ /* 0x040fe400078efcff */
[----:B------:R-:W-:Y:S01]  /*217f0*/  LOP3.LUT R6, R6, 0x4, RZ, 0xfc, !PT ;  /* 0x0000000406067812 */ /* 0x000fe200078efcff */
[----:B------:R0:W-:Y:S01]  /*21800*/  STL [R1+0x2af4], R25 ;  /* 0x002af41901007387 */ /* 0x0001e20000100800 */
[----:B------:R-:W-:Y:S02]  /*21810*/  ISETP.GE.AND P1, PT, R15, UR5, PT ;  /* 0x000000050f007c0c */ /* 0x000fe4000bf26270 */
[----:B------:R-:W-:Y:S01]  /*21820*/  ISETP.GE.AND P2, PT, R6, UR5, PT ;  /* 0x0000000506007c0c */ /* 0x000fe2000bf46270 */
[----:B------:R1:W-:Y:S01]  /*21830*/  STL [R1+0x2af0], R27 ;  /* 0x002af01b01007387 */ /* 0x0003e20000100800 */
[----:B------:R-:W-:-:S03]  /*21840*/  PRMT R22, RZ, 0x7610, R22 ;  /* 0x00007610ff167816 */ /* 0x000fc60000000016 */
[----:B------:R-:W1:Y:S04]  /*21850*/  S2R R29, SR_TID.X ;  /* 0x00000000001d7919 */ /* 0x000e680000002100 */
[----:B0-----:R-:W1:Y:S04]  /*21860*/  S2R R25, SR_TID.X ;  /* 0x0000000000197919 */ /* 0x001e680000002100 */
[----:B------:R-:W0:Y:S01]  /*21870*/  S2R R6, SR_TID.X ;  /* 0x0000000000067919 */ /* 0x000e220000002100 */
[----:B------:R-:W-:-:S03]  /*21880*/  PRMT R10, RZ, 0x7610, R10 ;  /* 0x00007610ff0a7816 */ /* 0x000fc6000000000a */
[----:B------:R-:W-:Y:S04]  /*21890*/  STL [R1+0x2a0c], R0 ;  /* 0x002a0c0001007387 */ /* 0x000fe80000100800 */
[----:B------:R-:W-:Y:S04]  /*218a0*/  STL [R1+0x2a10], R0 ;  /* 0x002a100001007387 */ /* 0x000fe80000100800 */
[----:B------:R-:W-:Y:S04]  /*218b0*/  STL [R1+0x2a14], R0 ;  /* 0x002a140001007387 */ /* 0x000fe80000100800 */
[----:B------:R-:W-:Y:S01]  /*218c0*/  STL [R1+0x2a18], R0 ;  /* 0x002a180001007387 */ /* 0x000fe20000100800 */
[----:B-1----:R-:W-:-:S03]  /*218d0*/  SHF.R.U32.HI R27, RZ, 0x6, R25 ;  /* 0x00000006ff1b7819 */ /* 0x002fc60000011619 */
[----:B------:R-:W-:Y:S01]  /*218e0*/  STL [R1+0x2a1c], R0 ;  /* 0x002a1c0001007387 */ /* 0x000fe20000100800 */
[----:B------:R-:W-:-:S03]  /*218f0*/  SGXT.U32 R27, R27, 0x1 ;  /* 0x000000011b1b781a */ /* 0x000fc60000000000 */
[----:B------:R-:W-:Y:S01]  /*21900*/  STL [R1+0x2a20], R0 ;  /* 0x002a200001007387 */ /* 0x000fe20000100800 */
[----:B------:R-:W-:-:S03]  /*21910*/  ISETP.GE.AND P0, PT, R27, UR5, PT ;  /* 0x000000051b007c0c */ /* 0x000fc6000bf06270 */
[----:B------:R-:W-:Y:S01]  /*21920*/  STL [R1+0x2a24], R0 ;  /* 0x002a240001007387 */ /* 0x000fe20000100800 */
[----:B0-----:R-:W-:-:S03]  /*21930*/  SHF.R.U32.HI R6, RZ, 0x6, R6 ;  /* 0x00000006ff067819 */ /* 0x001fc60000011606 */
[----:B------:R-:W-:Y:S01]  /*21940*/  STL [R1+0x2a28], R0 ;  /* 0x002a280001007387 */ /* 0x000fe20000100800 */
[----:B------:R-:W-:-:S03]  /*21950*/  SGXT.U32 R6, R6, 0x1 ;  /* 0x000000010606781a */ /* 0x000fc60000000000 */
[----:B------:R-:W-:Y:S04]  /*21960*/  STL [R1+0x2a2c], R0 ;  /* 0x002a2c0001007387 */ /* 0x000fe80000100800 */
        /* <DEDUP_REMOVED lines=31> */
[----:B------:R-:W-:Y:S01]  /*21b60*/  STL [R1+0x2aac], R0 ;  /* 0x002aac0001007387 */ /* 0x000fe20000100800 */
[----:B------:R-:W-:-:S03]  /*21b70*/  SHF.R.U32.HI R29, RZ, 0x6, R29 ;  /* 0x00000006ff1d7819 */ /* 0x000fc6000001161d */
[----:B------:R-:W-:Y:S04]  /*21b80*/  STL [R1+0x2ab0], R0 ;  /* 0x002ab00001007387 */ /* 0x000fe80000100800 */
[----:B------:R-:W-:Y:S04]  /*21b90*/  STL [R1+0x2ab4], R0 ;  /* 0x002ab40001007387 */ /* 0x000fe80000100800 */
[----:B------:R-:W-:Y:S04]  /*21ba0*/  STL [R1+0x2ab8], R0 ;  /* 0x002ab80001007387 */ /* 0x000fe80000100800 */
[----:B------:R-:W-:Y:S04]  /*21bb0*/  STL [R1+0x2abc], R0 ;  /* 0x002abc0001007387 */ /* 0x000fe80000100800 */
[----:B--2---:R0:W2:Y:S01]  /*21bc0*/  @!P0 LDG.E.U16 R22, [R2.64] ;  /* 0x0000000a02168981 */ /* 0x0040a2000c1e1500 */
[----:B------:R-:W-:-:S03]  /*21bd0*/  SGXT.U32 R29, R29, 0x1 ;  /* 0x000000011d1d781a */ /* 0x000fc60000000000 */
[----:B------:R-:W-:Y:S04]  /*21be0*/  STL [R1+0x2ac0], R0 ;  /* 0x002ac00001007387 */ /* 0x000fe80000100800 */
[----:B------:R-:W-:Y:S01]  /*21bf0*/  STL [R1+0x2ac4], R0 ;  /* 0x002ac40001007387 */ /* 0x000fe20000100800 */
[----:B0-----:R-:W-:-:S03]  /*21c00*/  LOP3.LUT R3, R6, 0x8, RZ, 0xfc, !PT ;  /* 0x0000000806037812 */ /* 0x001fc600078efcff */
[----:B------:R-:W-:Y:S01]  /*21c10*/  STL [R1+0x2ac8], R0 ;  /* 0x002ac80001007387 */ /* 0x000fe20000100800 */
[----:B------:R-:W-:-:S03]  /*21c20*/  ISETP.GE.AND P0, PT, R3, UR5, PT ;  /* 0x0000000503007c0c */ /* 0x000fc6000bf06270 */
[----:B------:R-:W-:Y:S01]  /*21c30*/  STL [R1+0x2acc], R0 ;  /* 0x002acc0001007387 */ /* 0x000fe20000100800 */
[----:B---3--:R-:W-:-:S03]  /*21c40*/  @!P1 IMAD.MOV.U32 R2, RZ, RZ, R8 ;  /* 0x000000ffff029224 */ /* 0x008fc600078e0008 */
[----:B------:R-:W-:Y:S01]  /*21c50*/  STL [R1+0x2ad0], R0 ;  /* 0x002ad00001007387 */ /* 0x000fe20000100800 */
[----:B------:R-:W-:-:S03]  /*21c60*/  LOP3.LUT R29, R29, 0x6, RZ, 0xfc, !PT ;  /* 0x000000061d1d7812 */ /* 0x000fc600078efcff */
[----:B------:R-:W-:Y:S04]  /*21c70*/  STL [R1+0x2ad4], R0 ;  /* 0x002ad40001007387 */ /* 0x000fe80000100800 */
[----:B------:R-:W-:Y:S04]  /*21c80*/  STL [R1+0x2ad8], R0 ;  /* 0x002ad80001007387 */ /* 0x000fe80000100800 */
[----:B------:R-:W-:Y:S04]  /*21c90*/  STL [R1+0x2adc], R0 ;  /* 0x002adc0001007387 */ /* 0x000fe80000100800 */
[----:B------:R-:W-:Y:S01]  /*21ca0*/  STL [R1+0x2ae0], R0 ;  /* 0x002ae00001007387 */ /* 0x000fe20000100800 */
[----:B----4-:R-:W-:-:S03]  /*21cb0*/  @!P1 IMAD.MOV.U32 R3, RZ, RZ, R28 ;  /* 0x000000ffff039224 */ /* 0x010fc600078e001c */
[----:B------:R-:W-:Y:S04]  /*21cc0*/  STL [R1+0x2ae4], R0 ;  /* 0x002ae40001007387 */ /* 0x000fe80000100800 */
[----:B------:R0:W3:Y:S01]  /*21cd0*/  @!P1 LDG.E.U16 R10, [R2.64] ;  /* 0x0000000a020a9981 */ /* 0x0000e2000c1e1500 */
[----:B------:R-:W-:-:S03]  /*21ce0*/  ISETP.GE.AND P3, PT, R29, UR5, PT ;  /* 0x000000051d007c0c */ /* 0x000fc6000bf66270 */
[----:B------:R-:W-:Y:S04]  /*21cf0*/  STL [R1+0x2ae8], R0 ;  /* 0x002ae80001007387 */ /* 0x000fe80000100800 */
[----:B------:R-:W-:Y:S04]  /*21d00*/  STL [R1+0x2aec], R0 ;  /* 0x002aec0001007387 */ /* 0x000fe80000100800 */
[----:B------:R-:W4:Y:S04]  /*21d10*/  LDL.LU R15, [R1+0x2b38] ;  /* 0x002b3800010f7983 */ /* 0x000f280000300800 */
[----:B------:R-:W2:Y:S04]  /*21d20*/  LDL.LU R29, [R1+0x2b34] ;  /* 0x002b3400011d7983 */ /* 0x000ea80000300800 */
[----:B------:R-:W2:Y:S04]  /*21d30*/  LDL R28, [R1+0x6e8] ;  /* 0x0006e800011c7983 */ /* 0x000ea80000100800 */
[----:B------:R-:W2:Y:S04]  /*21d40*/  LDL R8, [R1+0x6ec] ;  /* 0x0006ec0001087983 */ /* 0x000ea80000100800 */
[----:B0-----:R-:W2:Y:S04]  /*21d50*/  LDL R2, [R1+0x668] ;  /* 0x0006680001027983 */ /* 0x001ea80000100800 */
[----:B---3--:R0:W-:Y:S04]  /*21d60*/  STL [R1+0x24], R10 ;  /* 0x0000240a01007387 */ /* 0x0081e80000100800 */
[----:B------:R-:W2:Y:S04]  /*21d70*/  LDL R3, [R1+0x6f8] ;  /* 0x0006f80001037983 */ /* 0x000ea80000100800 */
[----:B------:R-:W1:Y:S01]  /*21d80*/  S2R R6, SR_TID.X ;  /* 0x0000000000067919 */ /* 0x000e620000002100 */
[----:B------:R-:W-:-:S02]  /*21d90*/  PRMT R17, RZ, 0x7610, R17 ;  /* 0x00007610ff117816 */ /* 0x000fc40000000011 */
[----:B-1----:R-:W-:-:S04]  /*21da0*/  SHF.R.U32.HI R6, RZ, 0x6, R6 ;  /* 0x00000006ff067819 */ /* 0x002fc80000011606 */
[----:B------:R-:W-:-:S04]  /*21db0*/  SGXT.U32 R6, R6, 0x1 ;  /* 0x000000010606781a */ /* 0x000fc80000000000 */
[----:B------:R-:W-:-:S04]  /*21dc0*/  LOP3.LUT R6, R6, 0xa, RZ, 0xfc, !PT ;  /* 0x0000000a06067812 */ /* 0x000fc800078efcff */
[----:B------:R-:W-:Y:S02]  /*21dd0*/  ISETP.GE.AND P1, PT, R6, UR5, PT ;  /* 0x0000000506007c0c */ /* 0x000fe4000bf26270 */
[----:B------:R-:W3:Y:S01]  /*21de0*/  LDL.LU R6, [R1+0x2b30] ;  /* 0x002b300001067983 */ /* 0x000ee20000300800 */
[----:B--2---:R-:W-:-:S04]  /*21df0*/  @!P2 LOP3.LUT R3, R3, R2, RZ, 0x3c, !PT ;  /* 0x000000020303a212 */ /* 0x004fc800078e3cff */
[----:B------:R-:W-:-:S04]  /*21e00*/  @!P2 LOP3.LUT R2, R3, R2, RZ, 0x3c, !PT ;  /* 0x000000020302a212 */ /* 0x000fc800078e3cff */
[----:B------:R-:W-:-:S05]  /*21e10*/  @!P2 LOP3.LUT R3, R3, R2, RZ, 0x3c, !PT ;  /* 0x000000020303a212 */ /* 0x000fca00078e3cff */
[----:B------:R1:W2:Y:S04]  /*21e20*/  @!P2 LDG.E.U16 R17, [R2.64] ;  /* 0x0000000a0211a981 */ /* 0x0002a8000c1e1500 */
[----:B-1----:R-:W2:Y:S04]  /*21e30*/  LDL R2, [R1+0x664] ;  /* 0x0006640001027983 */ /* 0x002ea80000100800 */
[----:B------:R-:W2:Y:S01]  /*21e40*/  LDL R3, [R1+0x6f4] ;  /* 0x0006f40001037983 */ /* 0x000ea20000100800 */
[----:B------:R-:W-:-:S03]  /*21e50*/  PRMT R5, RZ, 0x7610, R5 ;  /* 0x00007610ff057816 */ /* 0x000fc60000000005 */
[----:B0-----:R-:W0:Y:S01]  /*21e60*/  S2R R10, SR_TID.X ;  /* 0x00000000000a7919 */ /* 0x001e220000002100 */
[----:B--2---:R-:W-:-:S04]  /*21e70*/  @!P3 LOP3.LUT R3, R3, R2, RZ, 0x3c, !PT ;  /* 0x000000020303b212 */ /* 0x004fc800078e3cff */
[----:B------:R-:W-:-:S04]  /*21e80*/  @!P3 LOP3.LUT R2, R3, R2, RZ, 0x3c, !PT ;  /* 0x000000020302b212 */ /* 0x000fc800078e3cff */
[----:B------:R-:W-:-:S05]  /*21e90*/  @!P3 LOP3.LUT R3, R3, R2, RZ, 0x3c, !PT ;  /* 0x000000020303b212 */ /* 0x000fca00078e3cff */
[----:B------:R1:W2:Y:S01]  /*21ea0*/  @!P3 LDG.E.U16 R5, [R2.64] ;  /* 0x0000000a0205b981 */ /* 0x0002a2000c1e1500 */
[----:B0-----:R-:W-:-:S04]  /*21eb0*/  SHF.R.U32.HI R10, RZ, 0x6, R10 ;  /* 0x00000006ff0a7819 */ /* 0x001fc8000001160a */
[----:B------:R-:W-:-:S04]  /*21ec0*/  SGXT.U32 R10, R10, 0x1 ;  /* 0x000000010a0a781a */ /* 0x000fc80000000000 */
[----:B------:R-:W-:Y:S01]  /*21ed0*/  LOP3.LUT R10, R10, 0xc, RZ, 0xfc, !PT ;  /* 0x0000000c0a0a7812 */ /* 0x000fe200078efcff */
[----:B------:R-:W-:Y:S03]  /*21ee0*/  STL [R1+0x5c], R17 ;  /* 0x00005c1101007387 */ /* 0x000fe60000100800 */
[----:B------:R-:W-:Y:S02]  /*21ef0*/  ISETP.GE.AND P2, PT, R10, UR5, PT ;  /* 0x000000050a007c0c */ /* 0x000fe4000bf46270 */
[----:B------:R-:W3:Y:S04]  /*21f00*/  LDL.LU R10, [R1+0x2b2c] ;  /* 0x002b2c00010a7983 */ /* 0x000ee80000300800 */
[----:B-1----:R-:W3:Y:S04]  /*21f10*/  LDL R2, [R1+0x65c] ;  /* 0x00065c0001027983 */ /* 0x002ee80000100800 */
[----:B--2---:R0:W-:Y:S04]  /*21f20*/  STL [R1+0x68], R5 ;  /* 0x0000680501007387 */ /* 0x0041e80000100800 */
[----:B------:R-:W3:Y:S04]  /*21f30*/  LDL R3, [R1+0x6f0] ;  /* 0x0006f00001037983 */ /* 0x000ee80000100800 */
[----:B0-----:R-:W0:Y:S04]  /*21f40*/  S2R R5, SR_TID.X ;  /* 0x0000000000057919 */ /* 0x001e280000002100 */
[----:B------:R-:W1:Y:S01]  /*21f50*/  S2R R17, SR_TID.X ;  /* 0x0000000000117919 */ /* 0x000e620000002100 */
[----:B------:R-:W-:-:S02]  /*21f60*/  PRMT R16, RZ, 0x7610, R16 ;  /* 0x00007610ff107816 */ /* 0x000fc40000000010 */
[----:B------:R-:W-:Y:S02]  /*21f70*/  PRMT R7, RZ, 0x7610, R7 ;  /* 0x00007610ff077816 */ /* 0x000fe40000000007 */
[----:B0-----:R-:W-:Y:S02]  /*21f80*/  SHF.R.U32.HI R5, RZ, 0x6, R5 ;  /* 0x00000006ff057819 */ /* 0x001fe40000011605 */
[----:B-1----:R-:W-:Y:S02]  /*21f90*/  SHF.R.U32.HI R17, RZ, 0x6, R17 ;  /* 0x00000006ff117819 */ /* 0x002fe40000011611 */
[----:B------:R-:W-:Y:S02]  /*21fa0*/  SGXT.U32 R5, R5, 0x1 ;  /* 0x000000010505781a */ /* 0x000fe40000000000 */
[----:B------:R-:W-:-:S04]  /*21fb0*/  SGXT.U32 R17, R17, 0x1 ;  /* 0x000000011111781a */ /* 0x000fc80000000000 */
[----:B------:R-:W-:-:S04]  /*21fc0*/  LOP3.LUT R17, R17, 0xe, RZ, 0xfc, !PT ;  /* 0x0000000e11117812 */ /* 0x000fc800078efcff */
[----:B------:R-:W-:Y:S02]  /*21fd0*/  ISETP.GE.AND P3, PT, R17, UR5, PT ;  /* 0x0000000511007c0c */ /* 0x000fe4000bf66270 */
[----:B------:R-:W2:Y:S01]  /*21fe0*/  LDL.LU R17, [R1+0x2b28] ;  /* 0x002b280001117983 */ /* 0x000ea20000300800 */
[----:B---3--:R-:W-:-:S04]  /*21ff0*/  @!P0 LOP3.LUT R3, R3, R2, RZ, 0x3c, !PT ;  /* 0x0000000203038212 */ /* 0x008fc800078e3cff */
[----:B------:R-:W-:-:S04]  /*22000*/  @!P0 LOP3.LUT R2, R3, R2, RZ, 0x3c, !PT ;  /* 0x0000000203028212 */ /* 0x000fc800078e3cff */
[----:B------:R-:W-:-:S05]  /*22010*/  @!P0 LOP3.LUT R3, R3, R2, RZ, 0x3c, !PT ;  /* 0x0000000203038212 */ /* 0x000fca00078e3cff */
[----:B------:R0:W3:Y:S02]  /*22020*/  @!P0 LDG.E.U16 R16, [R2.64] ;  /* 0x0000000a02108981 */ /* 0x0000e4000c1e1500 */
[----:B0-----:R-:W-:Y:S01]  /*22030*/  LOP3.LUT R3, R5, 0x10, RZ, 0xfc, !PT ;  /* 0x0000001005037812 */ /* 0x001fe200078efcff */
[----:B------:R-:W-:-:S03]  /*22040*/  @!P1 IMAD.MOV.U32 R2, RZ, RZ, R8 ;  /* 0x000000ffff029224 */ /* 0x000fc600078e0008 */
[----:B------:R-:W-:Y:S01]  /*22050*/  ISETP.GE.AND P0, PT, R3, UR5, PT ;  /* 0x0000000503007c0c */ /* 0x000fe2000bf06270 */
[----:B------:R-:W-:Y:S01]  /*22060*/  @!P1 IMAD.MOV.U32 R3, RZ, RZ, R28 ;  /* 0x000000ffff039224 */ /* 0x000fe200078e001c */
[----:B------:R-:W-:Y:S01]  /*22070*/  PRMT R24, RZ, 0x7610, R24 ;  /* 0x00007610ff187816 */ /* 0x000fe20000000018 */
[----:B------:R-:W0:Y:S04]  /*22080*/  S2R R5, SR_TID.X ;  /* 0x0000000000057919 */ /* 0x000e280000002100 */
[----:B------:R1:W2:Y:S04]  /*22090*/  @!P1 LDG.E.U16 R7, [R2.64] ;  /* 0x0000000a02079981 */ /* 0x0002a8000c1e1500 */
[----:B------:R-:W2:Y:S04]  /*220a0*/  LDL R28, [R1+0x6c8] ;  /* 0x0006c800011c7983 */ /* 0x000ea80000100800 */
[----:B-1----:R-:W2:Y:S04]  /*220b0*/  LDL R2, [R1+0x6e0] ;  /* 0x0006e00001027983 */ /* 0x002ea80000100800 */
[----:B------:R-:W2:Y:S02]  /*220c0*/  LDL R3, [R1+0x6e4] ;  /* 0x0006e40001037983 */ /* 0x000ea40000100800 */
[----:B--2---:R-:W-:-:S04]  /*220d0*/  @!P2 LOP3.LUT R3, R3, R2, RZ, 0x3c, !PT ;  /* 0x000000020303a212 */ /* 0x004fc800078e3cff */
[----:B------:R-:W-:-:S04]  /*220e0*/  @!P2 LOP3.LUT R2, R3, R2, RZ, 0x3c, !PT ;  /* 0x000000020302a212 */ /* 0x000fc800078e3cff */
[----:B------:R-:W-:-:S05]  /*220f0*/  @!P2 LOP3.LUT R3, R3, R2, RZ, 0x3c, !PT ;  /* 0x000000020303a212 */ /* 0x000fca00078e3cff */
[----:B------:R1:W2:Y:S01]  /*22100*/  @!P2 LDG.E.U16 R24, [R2.64] ;  /* 0x0000000a0218a981 */ /* 0x0002a2000c1e1500 */
[----:B0-----:R-:W-:-:S04]  /*22110*/  SHF.R.U32.HI R5, RZ, 0x6, R5 ;  /* 0x00000006ff057819 */ /* 0x001fc80000011605 */
[----:B------:R-:W-:-:S04]  /*22120*/  SGXT.U32 R5, R5, 0x1 ;  /* 0x000000010505781a */ /* 0x000fc80000000000 */
[----:B------:R-:W-:Y:S01]  /*22130*/  LOP3.LUT R5, R5, 0x12, RZ, 0xfc, !PT ;  /* 0x0000001205057812 */ /* 0x000fe200078efcff */
[----:B------:R0:W-:Y:S03]  /*22140*/  STL [R1+0x8], R7 ;  /* 0x0000080701007387 */ /* 0x0001e60000100800 */
[----:B------:R-:W-:Y:S01]  /*22150*/  ISETP.GE.AND P1, PT, R5, UR5, PT ;  /* 0x0000000505007c0c */ /* 0x000fe2000bf26270 */
[----:B0-----:R-:W3:Y:S04]  /*22160*/  LDL R7, [R1+0x6cc] ;  /* 0x0006cc0001077983 */ /* 0x001ee80000100800 */
[----:B------:R-:W3:Y:S04]  /*22170*/  LDL.LU R5, [R1+0x2b24] ;  /* 0x002b240001057983 */ /* 0x000ee80000300800 */
[----:B-1----:R-:W3:Y:S04]  /*22180*/  LDL R2, [R1+0x6d8] ;  /* 0x0006d80001027983 */ /* 0x002ee80000100800 */
[----:B--2---:R-:W-:Y:S04]  /*22190*/  STL [R1+0x3c], R24 ;  /* 0x00003c1801007387 */ /* 0x004fe80000100800 */
[----:B------:R-:W3:Y:S01]  /*221a0*/  LDL R3, [R1+0x6dc] ;  /* 0x0006dc0001037983 */ /* 0x000ee20000100800 */
[----:B------:R-:W-:-:S03]  /*221b0*/  PRMT R14, RZ, 0x7610, R14 ;  /* 0x00007610ff0e7816 */ /* 0x000fc6000000000e */
[----:B------:R-:W0:Y:S01]  /*221c0*/  S2R R8, SR_TID.X ;  /* 0x0000000000087919 */ /* 0x000e220000002100 */
[----:B---3--:R-:W-:-:S04]  /*221d0*/  @!P3 LOP3.LUT R3, R3, R2, RZ, 0x3c, !PT ;  /* 0x000000020303b212 */ /* 0x008fc800078e3cff */
[----:B------:R-:W-:-:S04]  /*221e0*/  @!P3 LOP3.LUT R2, R3, R2, RZ, 0x3c, !PT ;  /* 0x000000020302b212 */ /* 0x000fc800078e3cff */
[----:B------:R-:W-:-:S05]  /*221f0*/  @!P3 LOP3.LUT R3, R3, R2, RZ, 0x3c, !PT ;  /* 0x000000020303b212 */ /* 0x000fca00078e3cff */
[----:B------:R-:W2:Y:S01]  /*22200*/  @!P3 LDG.E.U16 R14, [R2.64] ;  /* 0x0000000a020eb981 */ /* 0x000ea2000c1e1500 */
[----:B0-----:R-:W-:-:S04]  /*22210*/  SHF.R.U32.HI R8, RZ, 0x6, R8 ;  /* 0x00000006ff087819 */ /* 0x001fc80000011608 */
[----:B------:R-:W-:-:S04]  /*22220*/  SGXT.U32 R8, R8, 0x1 ;  /* 0x000000010808781a */ /* 0x000fc80000000000 */
[----:B------:R-:W-:-:S04]  /*22230*/  LOP3.LUT R8, R8, 0x14, RZ, 0xfc, !PT ;  /* 0x0000001408087812 */ /* 0x000fc800078efcff */
[----:B------:R-:W-:Y:S02]  /*22240*/  ISETP.GE.AND P2, PT, R8, UR5, PT ;  /* 0x0000000508007c0c */ /* 0x000fe4000bf46270 */
[----:B------:R-:W3:Y:S04]  /*22250*/  LDL.LU R8, [R1+0x2b20] ;  /* 0x002b200001087983 */ /* 0x000ee80000300800 */
[----:B--2---:R0:W-:Y:S04]  /*22260*/  STL [R1+0x64], R14 ;  /* 0x0000640e01007387 */ /* 0x0041e80000100800 */
[----:B0-----:R-:W2:Y:S04]  /*22270*/  LDL.LU R14, [R1+0x2b1c] ;  /* 0x002b1c00010e7983 */ /* 0x001ea80000300800 */
[----:B------:R-:W2:Y:S04]  /*22280*/  LDL R2, [R1+0x6d0] ;  /* 0x0006d00001027983 */ /* 0x000ea80000100800 */
[----:B------:R-:W2:Y:S01]  /*22290*/  LDL R3, [R1+0x6d4] ;  /* 0x0006d40001037983 */ /* 0x000ea20000100800 */
[----:B------:R-:W-:-:S03]  /*222a0*/  PRMT R13, RZ, 0x7610, R13 ;  /* 0x00007610ff0d7816 */ /* 0x000fc6000000000d */
[----:B------:R-:W0:Y:S01]  /*222b0*/  S2R R24, SR_TID.X ;  /* 0x0000000000187919 */ /* 0x000e220000002100 */
[----:B--2---:R-:W-:-:S04]  /*222c0*/  @!P0 LOP3.LUT R3, R3, R2, RZ, 0x3c, !PT ;  /* 0x0000000203038212 */ /* 0x004fc800078e3cff */
[----:B------:R-:W-:-:S04]  /*222d0*/  @!P0 LOP3.LUT R2, R3, R2, RZ, 0x3c, !PT ;  /* 0x0000000203028212 */ /* 0x000fc800078e3cff */
[----:B------:R-:W-:-:S05]  /*222e0*/  @!P0 LOP3.LUT R3, R3, R2, RZ, 0x3c, !PT ;  /* 0x0000000203038212 */ /* 0x000fca00078e3cff */
[----:B------:R1:W2:Y:S04]  /*222f0*/  @!P0 LDG.E.U16 R13, [R2.64] ;  /* 0x0000000a020d8981 */ /* 0x0002a8000c1e1500 */
[----:B-1----:R-:W1:Y:S01]  /*22300*/  S2R R3, SR_TID.X ;  /* 0x0000000000037919 */ /* 0x002e620000002100 */
[----:B0-----:R-:W-:-:S04]  /*22310*/  SHF.R.U32.HI R24, RZ, 0x6, R24 ;  /* 0x00000006ff187819 */ /* 0x001fc80000011618 */
[----:B------:R-:W-:-:S04]  /*22320*/  SGXT.U32 R24, R24, 0x1 ;  /* 0x000000011818781a */ /* 0x000fc80000000000 */
[----:B------:R-:W-:Y:S01]  /*22330*/  LOP3.LUT R24, R24, 0x16, RZ, 0xfc, !PT ;  /* 0x0000001618187812 */ /* 0x000fe200078efcff */
[----:B------:R-:W-:Y:S01]  /*22340*/  @!P1 IMAD.MOV.U32 R2, RZ, RZ, R7 ;  /* 0x000000ffff029224 */ /* 0x000fe200078e0007 */
[----:B------:R-:W-:Y:S02]  /*22350*/  PRMT R26, RZ, 0x7610, R26 ;  /* 0x00007610ff1a7816 */ /* 0x000fe4000000001a */
[----:B-1----:R-:W-:-:S04]  /*22360*/  SHF.R.U32.HI R3, RZ, 0x6, R3 ;  /* 0x00000006ff037819 */ /* 0x002fc80000011603 */
[----:B------:R-:W-:-:S04]  /*22370*/  SGXT.U32 R3, R3, 0x1 ;  /* 0x000000010303781a */ /* 0x000fc80000000000 */
[----:B------:R-:W-:Y:S02]  /*22380*/  LOP3.LUT R3, R3, 0x18, RZ, 0xfc, !PT ;  /* 0x0000001803037812 */ /* 0x000fe400078efcff */
[----:B------:R-:W-:Y:S02]  /*22390*/  ISETP.GE.AND P3, PT, R24, UR5, PT ;  /* 0x0000000518007c0c */ /* 0x000fe4000bf66270 */
[----:B------:R-:W-:Y:S01]  /*223a0*/  ISETP.GE.AND P4, PT, R3, UR5, PT ;  /* 0x0000000503007c0c */ /* 0x000fe2000bf86270 */
[----:B------:R-:W-:Y:S01]  /*223b0*/  @!P1 IMAD.MOV.U32 R3, RZ, RZ, R28 ;  /* 0x000000ffff039224 */ /* 0x000fe200078e001c */
[----:B------:R-:W3:Y:S04]  /*223c0*/  LDL R24, [R1+0x6c4] ;  /* 0x0006c40001187983 */ /* 0x000ee80000100800 */
[----:B------:R0:W4:Y:S04]  /*223d0*/  @!P1 LDG.E.U16 R26, [R2.64] ;  /* 0x0000000a021a9981 */ /* 0x000128000c1e1500 */
[----:B--2---:R-:W-:Y:S04]  /*223e0*/  STL [R1+0x2a08], R13 ;  /* 0x002a080d01007387 */ /* 0x004fe80000100800 */
[----:B0-----:R-:W2:Y:S04]  /*223f0*/  LDL R3, [R1+0x6c0] ;  /* 0x0006c00001037983 */ /* 0x001ea80000100800 */
[----:B------:R-:W0:Y:S01]  /*22400*/  S2R R28, SR_TID.X ;  /* 0x00000000001c7919 */ /* 0x000e220000002100 */
[----:B------:R-:W-:-:S03]  /*22410*/  PRMT R4, RZ, 0x7610, R4 ;  /* 0x00007610ff047816 */ /* 0x000fc60000000004 */
[----:B------:R-:W4:Y:S01]  /*22420*/  LDL R7, [R1+0x6b4] ;  /* 0x0006b40001077983 */ /* 0x000f220000100800 */
[----:B0-----:R-:W-:-:S04]  /*22430*/  SHF.R.U32.HI R28, RZ, 0x6, R28 ;  /* 0x00000006ff1c7819 */ /* 0x001fc8000001161c */
[----:B------:R-:W-:-:S04]  /*22440*/  SGXT.U32 R28, R28, 0x1 ;  /* 0x000000011c1c781a */ /* 0x000fc80000000000 */
[----:B------:R-:W-:-:S04]  /*22450*/  LOP3.LUT R2, R28, 0x1a, RZ, 0xfc, !PT ;  /* 0x0000001a1c027812 */ /* 0x000fc800078efcff */
[----:B------:R-:W-:Y:S01]  /*22460*/  ISETP.GE.AND P1, PT, R2, UR5, PT ;  /* 0x0000000502007c0c */ /* 0x000fe2000bf26270 */
[----:B---3--:R-:W-:-:S05]  /*22470*/  @!P2 IMAD.MOV.U32 R2, RZ, RZ, R24 ;  /* 0x000000ffff02a224 */ /* 0x008fca00078e0018 */
[----:B--2---:R0:W2:Y:S04]  /*22480*/  @!P2 LDG.E.U16 R4, [R2.64] ;  /* 0x0000000a0204a981 */ /* 0x0040a8000c1e1500 */
[----:B----4-:R-:W-:Y:S04]  /*22490*/  STL [R1+0x29f4], R26 ;  /* 0x0029f41a01007387 */ /* 0x010fe80000100800 */
[----:B------:R-:W-:Y:S04]  /*224a0*/  STL [R1+0x29f8], R26 ;  /* 0x0029f81a01007387 */ /* 0x000fe80000100800 */
[----:B------:R-:W-:Y:S04]  /*224b0*/  STL [R1+0x29fc], R26 ;  /* 0x0029fc1a01007387 */ /* 0x000fe80000100800 */
[----:B------:R-:W-:Y:S04]  /*224c0*/  STL [R1+0x2a00], R26 ;  /* 0x002a001a01007387 */ /* 0x000fe80000100800 */
[----:B------:R-:W-:Y:S04]  /*224d0*/  STL [R1+0x2a04], R26 ;  /* 0x002a041a01007387 */ /* 0x000fe80000100800 */
[----:B0-----:R-:W3:Y:S04]  /*224e0*/  LDL R2, [R1+0x6b8] ;  /* 0x0006b80001027983 */ /* 0x001ee80000100800 */
[----:B--2---:R0:W-:Y:S04]  /*224f0*/  STL [R1+0x2c], R4 ;  /* 0x00002c0401007387 */ /* 0x0041e80000100800 */
[----:B------:R-:W3:Y:S04]  /*22500*/  LDL R3, [R1+0x6bc] ;  /* 0x0006bc0001037983 */ /* 0x000ee80000100800 */
[----:B------:R-:W1:Y:S01]  /*22510*/  S2R R28, SR_TID.X ;  /* 0x00000000001c7919 */ /* 0x000e620000002100 */
[----:B------:R-:W-:-:S03]  /*22520*/  PRMT R20, RZ, 0x7610, R20 ;  /* 0x00007610ff147816 */ /* 0x000fc60000000014 */
[----:B------:R-:W2:Y:S01]  /*22530*/  LDL R24, [R1+0x6a4] ;  /* 0x0006a40001187983 */ /* 0x000ea20000100800 */
[----:B-1----:R-:W-:-:S04]  /*22540*/  SHF.R.U32.HI R28, RZ, 0x6, R28 ;  /* 0x00000006ff1c7819 */ /* 0x002fc8000001161c */
[----:B------:R-:W-:-:S04]  /*22550*/  SGXT.U32 R28, R28, 0x1 ;  /* 0x000000011c1c781a */ /* 0x000fc80000000000 */
[----:B------:R-:W-:-:S04]  /*22560*/  LOP3.LUT R28, R28, 0x1c, RZ, 0xfc, !PT ;  /* 0x0000001c1c1c7812 */ /* 0x000fc800078efcff */
[----:B------:R-:W-:Y:S02]  /*22570*/  ISETP.GE.AND P2, PT, R28, UR5, PT ;  /* 0x000000051c007c0c */ /* 0x000fe4000bf46270 */
[----:B------:R-:W4:Y:S01]  /*22580*/  LDL.LU R28, [R1+0x2b18] ;  /* 0x002b1800011c7983 */ /* 0x000f220000300800 */
[----:B---3--:R-:W-:-:S04]  /*22590*/  @!P3 LOP3.LUT R3, R3, R2, RZ, 0x3c, !PT ;  /* 0x000000020303b212 */ /* 0x008fc800078e3cff */
[----:B------:R-:W-:-:S04]  /*225a0*/  @!P3 LOP3.LUT R2, R3, R2, RZ, 0x3c, !PT ;  /* 0x000000020302b212 */ /* 0x000fc800078e3cff */
[----:B------:R-:W-:-:S05]  /*225b0*/  @!P3 LOP3.LUT R3, R3, R2, RZ, 0x3c, !PT ;  /* 0x000000020303b212 */ /* 0x000fca00078e3cff */
[----:B------:R1:W3:Y:S04]  /*225c0*/  @!P3 LDG.E.U16 R20, [R2.64] ;  /* 0x0000000a0214b981 */ /* 0x0002e8000c1e1500 */
[----:B-1----:R-:W2:Y:S01]  /*225d0*/  LDL R3, [R1+0x6b0] ;  /* 0x0006b00001037983 */ /* 0x002ea20000100800 */
[----:B------:R-:W-:Y:S01]  /*225e0*/  PRMT R11, RZ, 0x7610, R11 ;  /* 0x00007610ff0b7816 */ /* 0x000fe2000000000b */
[----:B------:R-:W-:Y:S02]  /*225f0*/  @!P4 IMAD.MOV.U32 R2, RZ, RZ, R7 ;  /* 0x000000ffff02c224 */ /* 0x000fe400078e0007 */
[----:B0-----:R-:W0:Y:S02]  /*22600*/  S2R R4, SR_TID.X ;  /* 0x0000000000047919 */ /* 0x001e240000002100 */
[----:B0-----:R-:W-:-:S02]  /*22610*/  SHF.R.U32.HI R4, RZ, 0x6, R4 ;  /* 0x00000006ff047819 */ /* 0x001fc40000011604 */
[----:B---3--:R0:W-:Y:S04]  /*22620*/  STL [R1+0x60], R20 ;  /* 0x0000601401007387 */ /* 0x0081e80000100800 */
[----:B--2---:R1:W2:Y:S01]  /*22630*/  @!P4 LDG.E.U16 R11, [R2.64] ;  /* 0x0000000a020bc981 */ /* 0x0042a2000c1e1500 */
[----:B------:R-:W-:Y:S02]  /*22640*/  SGXT.U32 R4, R4, 0x1 ;  /* 0x000000010404781a */ /* 0x000fe40000000000 */
[----:B------:R-:W-:Y:S01]  /*22650*/  PRMT R18, RZ, 0x7610, R18 ;  /* 0x00007610ff127816 */ /* 0x000fe20000000012 */
[----:B0-----:R-:W3:Y:S04]  /*22660*/  LDL R20, [R1+0x69c] ;  /* 0x00069c0001147983 */ /* 0x001ee80000100800 */
[----:B-1----:R-:W2:Y:S04]  /*22670*/  LDL R2, [R1+0x6a8] ;  /* 0x0006a80001027983 */ /* 0x002ea80000100800 */
[----:B------:R-:W2:Y:S01]  /*22680*/  LDL R3, [R1+0x6ac] ;  /* 0x0006ac0001037983 */ /* 0x000ea20000100800 */
[----:B------:R-:W-:-:S04]  /*22690*/  LOP3.LUT R4, R4, 0x1e, RZ, 0xfc, !PT ;  /* 0x0000001e04047812 */ /* 0x000fc800078efcff */
[----:B------:R-:W-:Y:S02]  /*226a0*/  ISETP.GE.AND P0, PT, R4, UR5, PT ;  /* 0x0000000504007c0c */ /* 0x000fe4000bf06270 */
[----:B------:R-:W0:Y:S02]  /*226b0*/  S2R R4, SR_TID.X ;  /* 0x0000000000047919 */ /* 0x000e240000002100 */
[----:B0-----:R-:W-:-:S04]  /*226c0*/  SHF.R.U32.HI R4, RZ, 0x6, R4 ;  /* 0x00000006ff047819 */ /* 0x001fc80000011604 */
        /* <DEDUP_REMOVED lines=8> */
[----:B0-----:R-:W3:Y:S04]  /*22750*/  LDL R3, [R1+0x6a0] ;  /* 0x0006a00001037983 */ /* 0x001ee80000100800 */
[----:B------:R-:W0:Y:S01]  /*22760*/  S2R R7, SR_TID.X ;  /* 0x0000000000077919 */ /* 0x000e220000002100 */
[----:B------:R-:W-:Y:S02]  /*22770*/  PRMT R19, RZ, 0x7610, R19 ;  /* 0x00007610ff137816 */ /* 0x000fe40000000013 */
[----:B0-----:R-:W-:-:S04]  /*22780*/  SHF.R.U32.HI R7, RZ, 0x6, R7 ;  /* 0x00000006ff077819 */ /* 0x001fc80000011607 */
[----:B------:R-:W-:-:S04]  /*22790*/  SGXT.U32 R7, R7, 0x1 ;  /* 0x000000010707781a */ /* 0x000fc80000000000 */
[----:B------:R-:W-:-:S04]  /*227a0*/  LOP3.LUT R2, R7, 0x22, RZ, 0xfc, !PT ;  /* 0x0000002207027812 */ /* 0x000fc800078efcff */
[----:B------:R-:W-:Y:S01]  /*227b0*/  ISETP.GE.AND P1, PT, R2, UR5, PT ;  /* 0x0000000502007c0c */ /* 0x000fe2000bf26270 */
[----:B------:R-:W-:Y:S01]  /*227c0*/  @!P2 IMAD.MOV.U32 R2, RZ, RZ, R24 ;  /* 0x000000ffff02a224 */ /* 0x000fe200078e0018 */
[----:B--2---:R-:W-:Y:S04]  /*227d0*/  STL [R1+0x29f0], R18 ;  /* 0x0029f01201007387 */ /* 0x004fe80000100800 */
[----:B------:R-:W0:Y:S01]  /*227e0*/  S2R R7, SR_TID.X ;  /* 0x0000000000077919 */ /* 0x000e220000002100 */
[----:B------:R-:W-:-:S03]  /*227f0*/  PRMT R12, RZ, 0x7610, R12 ;  /* 0x00007610ff0c7816 */ /* 0x000fc6000000000c */
[----:B------:R-:W2:Y:S04]  /*22800*/  LDL R24, [R1+0x680] ;  /* 0x0006800001187983 */ /* 0x000ea80000100800 */
[----:B---3--:R1:W3:Y:S04]  /*22810*/  @!P2 LDG.E.U16 R19, [R2.64] ;  /* 0x0000000a0213a981 */ /* 0x0082e8000c1e1500 */
[----:B-1----:R-:W2:Y:S01]  /*22820*/  LDL R3, [R1+0x698] ;  /* 0x0006980001037983 */ /* 0x002ea20000100800 */
[----:B0-----:R-:W-:-:S04]  /*22830*/  SHF.R.U32.HI R2, RZ, 0x6, R7 ;  /* 0x00000006ff027819 */ /* 0x001fc80000011607 */
[----:B------:R-:W-:-:S04]  /*22840*/  SGXT.U32 R2, R2, 0x1 ;  /* 0x000000010202781a */ /* 0x000fc80000000000 */
[C---:B------:R-:W-:Y:S02]  /*22850*/  LOP3.LUT R7, R2.reuse, 0x24, RZ, 0xfc, !PT ;  /* 0x0000002402077812 */ /* 0x040fe400078efcff */
[----:B------:R-:W-:-:S04]  /*22860*/  LOP3.LUT R2, R2, 0x26, RZ, 0xfc, !PT ;  /* 0x0000002602027812 */ /* 0x000fc800078efcff */
[----:B------:R-:W-:Y:S01]  /*22870*/  ISETP.GE.AND P4, PT, R2, UR5, PT ;  /* 0x0000000502007c0c */ /* 0x000fe2000bf86270 */
[----:B------:R-:W-:-:S05]  /*22880*/  @!P0 IMAD.MOV.U32 R2, RZ, RZ, R20 ;  /* 0x000000ffff028224 */ /* 0x000fca00078e0014 */
[----:B--2---:R-:W2:Y:S01]  /*22890*/  @!P0 LDG.E.U16 R12, [R2.64] ;  /* 0x0000000a020c8981 */ /* 0x004ea2000c1e1500 */
[----:B------:R-:W-:-:S03]  /*228a0*/  ISETP.GE.AND P2, PT, R7, UR5, PT ;  /* 0x0000000507007c0c */ /* 0x000fc6000bf46270 */
[----:B---3--:R0:W-:Y:S04]  /*228b0*/  STL [R1+0x10], R19 ;  /* 0x0000101301007387 */ /* 0x0081e80000100800 */
[----:B0-----:R-:W3:Y:S04]  /*228c0*/  LDL R19, [R1+0x684] ;  /* 0x0006840001137983 */ /* 0x001ee80000100800 */
[----:B------:R-:W3:Y:S04]  /*228d0*/  LDL.LU R7, [R1+0x2b10] ;  /* 0x002b100001077983 */ /* 0x000ee80000300800 */
[----:B--2---:R0:W-:Y:S04]  /*228e0*/  STL [R1+0x54], R12 ;  /* 0x0000540c01007387 */ /* 0x0041e80000100800 */
[----:B0-----:R-:W2:Y:S04]  /*228f0*/  LDL.LU R12, [R1+0x2b0c] ;  /* 0x002b0c00010c7983 */ /* 0x001ea80000300800 */
[----:B------:R-:W2:Y:S04]  /*22900*/  LDL R2, [R1+0x690] ;  /* 0x0006900001027983 */ /* 0x000ea80000100800 */
[----:B------:R-:W2:Y:S01]  /*22910*/  LDL R3, [R1+0x694] ;  /* 0x0006940001037983 */ /* 0x000ea20000100800 */
[----:B------:R-:W-:-:S02]  /*22920*/  PRMT R9, RZ, 0x7610, R9 ;  /* 0x00007610ff097816 */ /* 0x000fc40000000009 */
[----:B--2---:R-:W-:-:S04]  /*22930*/  @!P3 LOP3.LUT R3, R3, R2, RZ, 0x3c, !PT ;  /* 0x000000020303b212 */ /* 0x004fc800078e3cff */
[----:B------:R-:W-:-:S04]  /*22940*/  @!P3 LOP3.LUT R2, R3, R2, RZ, 0x3c, !PT ;  /* 0x000000020302b212 */ /* 0x000fc800078e3cff */
[----:B------:R-:W-:-:S05]  /*22950*/  @!P3 LOP3.LUT R3, R3, R2, RZ, 0x3c, !PT ;  /* 0x000000020303b212 */ /* 0x000fca00078e3cff */
[----:B------:R0:W2:Y:S04]  /*22960*/  @!P3 LDG.E.U16 R9, [R2.64] ;  /* 0x0000000a0209b981 */ /* 0x0000a8000c1e1500 */
[----:B0-----:R-:W2:Y:S04]  /*22970*/  LDL R2, [R1+0x688] ;  /* 0x0006880001027983 */ /* 0x001ea80000100800 */
[----:B------:R-:W2:Y:S01]  /*22980*/  LDL R3, [R1+0x68c] ;  /* 0x00068c0001037983 */ /* 0x000ea20000100800 */
[----:B------:R-:W-:-:S03]  /*22990*/  PRMT R15, RZ, 0x7610, R15 ;  /* 0x00007610ff0f7816 */ /* 0x000fc6000000000f */
[----:B------:R-:W0:Y:S01]  /*229a0*/  S2R R20, SR_TID.X ;  /* 0x0000000000147919 */ /* 0x000e220000002100 */
[----:B--2---:R-:W-:-:S04]  /*229b0*/  @!P1 LOP3.LUT R3, R3, R2, RZ, 0x3c, !PT ;  /* 0x0000000203039212 */ /* 0x004fc800078e3cff */
[----:B------:R-:W-:-:S04]  /*229c0*/  @!P1 LOP3.LUT R2, R3, R2, RZ, 0x3c, !PT ;  /* 0x0000000203029212 */ /* 0x000fc800078e3cff */
[----:B------:R-:W-:-:S05]  /*229d0*/  @!P1 LOP3.LUT R3, R3, R2, RZ, 0x3c, !PT ;  /* 0x0000000203039212 */ /* 0x000fca00078e3cff */
[----:B------:R3:W2:Y:S01]  /*229e0*/  @!P1 LDG.E.U16 R15, [R2.64] ;  /* 0x0000000a020f9981 */ /* 0x0006a2000c1e1500 */
[----:B0-----:R-:W-:-:S04]  /*229f0*/  SHF.R.U32.HI R20, RZ, 0x6, R20 ;  /* 0x00000006ff147819 */ /* 0x001fc80000011614 */
[----:B------:R-:W-:Y:S02]  /*22a00*/  SGXT.U32 R20, R20, 0x1 ;  /* 0x000000011414781a */ /* 0x000fe40000000000 */
[----:B------:R-:W-:Y:S02]  /*22a10*/  PRMT R29, RZ, 0x7610, R29 ;  /* 0x00007610ff1d7816 */ /* 0x000fe4000000001d */
[----:B------:R-:W-:Y:S01]  /*22a20*/  LOP3.LUT R20, R20, 0x28, RZ, 0xfc, !PT ;  /* 0x0000002814147812 */ /* 0x000fe200078efcff */
[----:B---3--:R-:W-:Y:S02]  /*22a30*/  @!P2 IMAD.MOV.U32 R2, RZ, RZ, R19 ;  /* 0x000000ffff02a224 */ /* 0x008fe400078e0013 */
[----:B------:R-:W-:Y:S01]  /*22a40*/  @!P2 IMAD.MOV.U32 R3, RZ, RZ, R24 ;  /* 0x000000ffff03a224 */ /* 0x000fe200078e0018 */
[----:B------:R-:W-:Y:S02]  /*22a50*/  ISETP.GE.AND P0, PT, R20, UR5, PT ;  /* 0x0000000514007c0c */ /* 0x000fe4000bf06270 */
[----:B------:R-:W3:Y:S04]  /*22a60*/  LDL R20, [R1+0x674] ;  /* 0x0006740001147983 */ /* 0x000ee80000100800 */
[----:B------:R0:W3:Y:S04]  /*22a70*/  @!P2 LDG.E.U16 R29, [R2.64] ;  /* 0x0000000a021da981 */ /* 0x0000e8000c1e1500 */
[----:B--2---:R-:W-:Y:S04]  /*22a80*/  STL [R1+0x29ec], R15 ;  /* 0x0029ec0f01007387 */ /* 0x004fe80000100800 */
[----:B0-----:R-:W2:Y:S04]  /*22a90*/  LDL R2, [R1+0x678] ;  /* 0x0006780001027983 */ /* 0x001ea80000100800 */
[----:B------:R-:W2:Y:S01]  /*22aa0*/  LDL R3, [R1+0x67c] ;  /* 0x00067c0001037983 */ /* 0x000ea20000100800 */
[----:B------:R-:W-:-:S03]  /*22ab0*/  PRMT R21, RZ, 0x7610, R21 ;  /* 0x00007610ff157816 */ /* 0x000fc60000000015 */
[----:B------:R-:W3:Y:S04]  /*22ac0*/  LDL R24, [R1+0x658] ;  /* 0x0006580001187983 */ /* 0x000ee80000100800 */
[----:B------:R-:W3:Y:S01]  /*22ad0*/  LDL R19, [R1+0x650] ;  /* 0x0006500001137983 */ /* 0x000ee20000100800 */
[----:B--2---:R-:W-:-:S04]  /*22ae0*/  @!P4 LOP3.LUT R3, R3, R2, RZ, 0x3c, !PT ;  /* 0x000000020303c212 */ /* 0x004fc800078e3cff */
[----:B------:R-:W-:-:S04]  /*22af0*/  @!P4 LOP3.LUT R2, R3, R2, RZ, 0x3c, !PT ;  /* 0x000000020302c212 */ /* 0x000fc800078e3cff */
[----:B------:R-:W-:-:S05]  /*22b00*/  @!P4 LOP3.LUT R3, R3, R2, RZ, 0x3c, !PT ;  /* 0x000000020303c212 */ /* 0x000fca00078e3cff */
[----:B------:R0:W2:Y:S04]  /*22b10*/  @!P4 LDG.E.U16 R21, [R2.64] ;  /* 0x0000000a0215c981 */ /* 0x0000a8000c1e1500 */
[----:B0-----:R-:W0:Y:S04]  /*22b20*/  S2R R3, SR_TID.X ;  /* 0x0000000000037919 */ /* 0x001e280000002100 */
[----:B---3--:R-:W-:Y:S04]  /*22b30*/  STL [R1+0x29cc], R29 ;  /* 0x0029cc1d01007387 */ /* 0x008fe80000100800 */
[----:B------:R-:W-:Y:S04]  /*22b40*/  STL [R1+0x29d0], R29 ;  /* 0x0029d01d01007387 */ /* 0x000fe80000100800 */
[----:B------:R-:W-:Y:S04]  /*22b50*/  STL [R1+0x29d4], R29 ;  /* 0x0029d41d01007387 */ /* 0x000fe80000100800 */
[----:B------:R-:W-:Y:S01]  /*22b60*/  STL [R1+0x29d8], R29 ;  /* 0x0029d81d01007387 */ /* 0x000fe20000100800 */
[----:B0-----:R-:W-:-:S04]  /*22b70*/  SHF.R.U32.HI R3, RZ, 0x6, R3 ;  /* 0x00000006ff037819 */ /* 0x001fc80000011603 */
[----:B------:R-:W-:-:S04]  /*22b80*/  SGXT.U32 R3, R3, 0x1 ;  /* 0x000000010303781a */ /* 0x000fc80000000000 */
[----:B------:R-:W-:Y:S01]  /*22b90*/  LOP3.LUT R2, R3, 0x2a, RZ, 0xfc, !PT ;  /* 0x0000002a03027812 */ /* 0x000fe200078efcff */
[----:B--2---:R0:W-:Y:S04]  /*22ba0*/  STL [R1+0x44], R21 ;  /* 0x0000441501007387 */ /* 0x0041e80000100800 */
[----:B0-----:R-:W2:Y:S04]  /*22bb0*/  LDL.LU R21, [R1+0x2b08] ;  /* 0x002b080001157983 */ /* 0x001ea80000300800 */
[----:B------:R-:W3:Y:S01]  /*22bc0*/  LDL R3, [R1+0x670] ;  /* 0x0006700001037983 */ /* 0x000ee20000100800 */
[----:B------:R-:W-:Y:S01]  /*22bd0*/  ISETP.GE.AND P1, PT, R2, UR5, PT ;  /* 0x0000000502007c0c */ /* 0x000fe2000bf26270 */
[----:B------:R-:W-:Y:S01]  /*22be0*/  @!P0 IMAD.MOV.U32 R2, RZ, RZ, R20 ;  /* 0x000000ffff028224 */ /* 0x000fe200078e0014 */
[----:B------:R-:W-:-:S06]  /*22bf0*/  PRMT R6, RZ, 0x7610, R6 ;  /* 0x00007610ff067816 */ /* 0x000fcc0000000006 */
[----:B---3--:R0:W3:Y:S04]  /*22c00*/  @!P0 LDG.E.U16 R6, [R2.64] ;  /* 0x0000000a02068981 */ /* 0x0080e8000c1e1500 */
[----:B0-----:R-:W0:Y:S02]  /*22c10*/  S2R R3, SR_TID.X ;  /* 0x0000000000037919 */ /* 0x001e240000002100 */
[----:B0-----:R-:W-:-:S04]  /*22c20*/  SHF.R.U32.HI R3, RZ, 0x6, R3 ;  /* 0x00000006ff037819 */ /* 0x001fc80000011603 */
[----:B------:R-:W-:-:S04]  /*22c30*/  SGXT.U32 R3, R3, 0x1 ;  /* 0x000000010303781a */ /* 0x000fc80000000000 */
[----:B------:R-:W-:Y:S02]  /*22c40*/  LOP3.LUT R2, R3, 0x2c, RZ, 0xfc, !PT ;  /* 0x0000002c03027812 */ /* 0x000fe400078efcff */
[----:B------:R-:W2:Y:S01]  /*22c50*/  LDL R3, [R1+0x654] ;  /* 0x0006540001037983 */ /* 0x000ea20000100800 */
[----:B------:R-:W-:Y:S02]  /*22c60*/  PRMT R10, RZ, 0x7610, R10 ;  /* 0x00007610ff0a7816 */ /* 0x000fe4000000000a */
[----:B------:R-:W-:Y:S01]  /*22c70*/  ISETP.GE.AND P0, PT, R2, UR5, PT ;  /* 0x0000000502007c0c */ /* 0x000fe2000bf06270 */
[----:B------:R-:W-:Y:S01]  /*22c80*/  @!P1 IMAD.MOV.U32 R2, RZ, RZ, R24 ;  /* 0x000000ffff029224 */ /* 0x000fe200078e0018 */
[----:B------:R-:W-:-:S04]  /*22c90*/  PRMT R17, RZ, 0x7610, R17 ;  /* 0x00007610ff117816 */ /* 0x000fc80000000011 */
[----:B--2---:R0:W2:Y:S04]  /*22ca0*/  @!P1 LDG.E.U16 R10, [R2.64] ;  /* 0x0000000a020a9981 */ /* 0x0040a8000c1e1500 */
[----:B0-----:R-:W3:Y:S03]  /*22cb0*/  LDL R3, [R1+0x64c] ;  /* 0x00064c0001037983 */ /* 0x001ee60000100800 */
[----:B------:R-:W-:Y:S01]  /*22cc0*/  @!P0 IMAD.MOV.U32 R2, RZ, RZ, R19 ;  /* 0x000000ffff028224 */ /* 0x000fe200078e0013 */
[----:B------:R-:W0:Y:S04]  /*22cd0*/  S2R R20, SR_TID.X ;  /* 0x0000000000147919 */ /* 0x000e280000002100 */
[----:B--2---:R-:W-:Y:S04]  /*22ce0*/  STL [R1+0x29e8], R10 ;  /* 0x0029e80a01007387 */ /* 0x004fe80000100800 */
[----:B---3--:R1:W2:Y:S01]  /*22cf0*/  @!P0 LDG.E.U16 R17, [R2.64] ;  /* 0x0000000a02118981 */ /* 0x0082a2000c1e1500 */
[----:B0-----:R-:W-:-:S02]  /*22d00*/  SHF.R.U32.HI R20, RZ, 0x6, R20 ;  /* 0x00000006ff147819 */ /* 0x001fc40000011614 */
[----:B------:R-:W-:Y:S01]  /*22d10*/  PRMT R23, RZ, 0x7610, R23 ;  /* 0x00007610ff177816 */ /* 0x000fe20000000017 */
[----:B------:R-:W3:Y:S04]  /*22d20*/  LDL R24, [R1+0x638] ;  /* 0x0006380001187983 */ /* 0x000ee80000100800 */
[----:B-1----:R-:W2:Y:S04]  /*22d30*/  LDL R2, [R1+0x644] ;  /* 0x0006440001027983 */ /* 0x002ea80000100800 */
[----:B------:R-:W2:Y:S01]  /*22d40*/  LDL R3, [R1+0x648] ;  /* 0x0006480001037983 */ /* 0x000ea20000100800 */
[----:B------:R-:W-:-:S04]  /*22d50*/  SGXT.U32 R20, R20, 0x1 ;  /* 0x000000011414781a */ /* 0x000fc80000000000 */
[----:B------:R-:W-:-:S04]  /*22d60*/  LOP3.LUT R20, R20, 0x2e, RZ, 0xfc, !PT ;  /* 0x0000002e14147812 */ /* 0x000fc800078efcff */
[----:B------:R-:W-:Y:S02]  /*22d70*/  ISETP.GE.AND P1, PT, R20, UR5, PT ;  /* 0x0000000514007c0c */ /* 0x000fe4000bf26270 */
[----:B------:R-:W0:Y:S11]  /*22d80*/  S2R R20, SR_TID.X ;  /* 0x0000000000147919 */ /* 0x000e360000002100 */
[----:B--2---:R-:W-:-:S04]  /*22d90*/  @!P1 LOP3.LUT R3, R3, R2, RZ, 0x3c, !PT ;  /* 0x0000000203039212 */ /* 0x004fc800078e3cff */
[----:B------:R-:W-:-:S04]  /*22da0*/  @!P1 LOP3.LUT R2, R3, R2, RZ, 0x3c, !PT ;  /* 0x0000000203029212 */ /* 0x000fc800078e3cff */
[----:B------:R-:W-:-:S05]  /*22db0*/  @!P1 LOP3.LUT R3, R3, R2, RZ, 0x3c, !PT ;  /* 0x0000000203039212 */ /* 0x000fca00078e3cff */
[----:B------:R-:W2:Y:S01]  /*22dc0*/  @!P1 LDG.E.U16 R23, [R2.64] ;  /* 0x0000000a02179981 */ /* 0x000ea2000c1e1500 */
[----:B0-----:R-:W-:-:S04]  /*22dd0*/  SHF.R.U32.HI R20, RZ, 0x6, R20 ;  /* 0x00000006ff147819 */ /* 0x001fc80000011614 */
[----:B------:R-:W-:Y:S01]  /*22de0*/  SGXT.U32 R20, R20, 0x1 ;  /* 0x000000011414781a */ /* 0x000fe20000000000 */
[----:B------:R-:W-:Y:S03]  /*22df0*/  STL [R1+0x29dc], R17 ;  /* 0x0029dc1101007387 */ /* 0x000fe60000100800 */
[----:B------:R-:W-:Y:S01]  /*22e00*/  LOP3.LUT R20, R20, 0x30, RZ, 0xfc, !PT ;  /* 0x0000003014147812 */ /* 0x000fe200078efcff */
[----:B------:R-:W-:Y:S03]  /*22e10*/  STL [R1+0x29e0], R17 ;  /* 0x0029e01101007387 */ /* 0x000fe60000100800 */
[----:B------:R-:W-:Y:S01]  /*22e20*/  ISETP.GE.AND P0, PT, R20, UR5, PT ;  /* 0x0000000514007c0c */ /* 0x000fe2000bf06270 */
[----:B------:R-:W-:Y:S04]  /*22e30*/  STL [R1+0x29e4], R17 ;  /* 0x0029e41101007387 */ /* 0x000fe80000100800 */
[----:B------:R-:W3:Y:S04]  /*22e40*/  LDL.LU R20, [R1+0x2b04] ;  /* 0x002b040001147983 */ /* 0x000ee80000300800 */
[----:B------:R-:W0:Y:S04]  /*22e50*/  S2R R19, SR_TID.X ;  /* 0x0000000000137919 */ /* 0x000e280000002100 */
[----:B--2---:R1:W-:Y:S04]  /*22e60*/  STL [R1+0x18], R23 ;  /* 0x0000181701007387 */ /* 0x0043e80000100800 */
[----:B------:R-:W2:Y:S04]  /*22e70*/  LDL R2, [R1+0x63c] ;  /* 0x00063c0001027983 */ /* 0x000ea80000100800 */
[----:B------:R-:W2:Y:S01]  /*22e80*/  LDL R3, [R1+0x640] ;  /* 0x0006400001037983 */ /* 0x000ea20000100800 */
[----:B0-----:R-:W-:-:S04]  /*22e90*/  SHF.R.U32.HI R19, RZ, 0x6, R19 ;  /* 0x00000006ff137819 */ /* 0x001fc80000011613 */
[----:B------:R-:W-:Y:S02]  /*22ea0*/  SGXT.U32 R19, R19, 0x1 ;  /* 0x000000011313781a */ /* 0x000fe40000000000 */
[----:B------:R-:W-:Y:S02]  /*22eb0*/  PRMT R5, RZ, 0x7610, R5 ;  /* 0x00007610ff057816 */ /* 0x000fe40000000005 */
[----:B------:R-:W-:-:S04]  /*22ec0*/  LOP3.LUT R19, R19, 0x32, RZ, 0xfc, !PT ;  /* 0x0000003213137812 */ /* 0x000fc800078efcff */
[----:B------:R-:W-:Y:S02]  /*22ed0*/  ISETP.GE.AND P1, PT, R19, UR5, PT ;  /* 0x0000000513007c0c */ /* 0x000fe4000bf26270 */
[----:B------:R-:W3:Y:S04]  /*22ee0*/  LDL.LU R19, [R1+0x2b00] ;  /* 0x002b000001137983 */ /* 0x000ee80000300800 */
[----:B-1----:R-:W0:Y:S01]  /*22ef0*/  S2R R23, SR_TID.X ;  /* 0x0000000000177919 */ /* 0x002e220000002100 */
[----:B--2---:R-:W-:-:S04]  /*22f00*/  @!P0 LOP3.LUT R3, R3, R2, RZ, 0x3c, !PT ;  /* 0x0000000203038212 */ /* 0x004fc800078e3cff */
[----:B------:R-:W-:-:S04]  /*22f10*/  @!P0 LOP3.LUT R2, R3, R2, RZ, 0x3c, !PT ;  /* 0x0000000203028212 */ /* 0x000fc800078e3cff */
[----:B------:R-:W-:-:S05]  /*22f20*/  @!P0 LOP3.LUT R3, R3, R2, RZ, 0x3c, !PT ;  /* 0x0000000203038212 */ /* 0x000fca00078e3cff */
[----:B------:R1:W2:Y:S04]  /*22f30*/  @!P0 LDG.E.U16 R5, [R2.64] ;  /* 0x0000000a02058981 */ /* 0x0002a8000c1e1500 */
[----:B-1----:R-:W2:Y:S01]  /*22f40*/  LDL R3, [R1+0x634] ;  /* 0x0006340001037983 */ /* 0x002ea20000100800 */
[----:B0-----:R-:W-:-:S04]  /*22f50*/  SHF.R.U32.HI R23, RZ, 0x6, R23 ;  /* 0x00000006ff177819 */ /* 0x001fc80000011617 */
[----:B------:R-:W-:-:S04]  /*22f60*/  SGXT.U32 R23, R23, 0x1 ;  /* 0x000000011717781a */ /* 0x000fc80000000000 */
[----:B------:R-:W-:Y:S02]  /*22f70*/  LOP3.LUT R2, R23, 0x34, RZ, 0xfc, !PT ;  /* 0x0000003417027812 */ /* 0x000fe400078efcff */
[----:B------:R-:W-:Y:S02]  /*22f80*/  PRMT R8, RZ, 0x7610, R8 ;  /* 0x00007610ff087816 */ /* 0x000fe40000000008 */
[----:B------:R-:W-:Y:S01]  /*22f90*/  ISETP.GE.AND P0, PT, R2, UR5, PT ;  /* 0x0000000502007c0c */ /* 0x000fe2000bf06270 */
[----:B---3--:R-:W-:Y:S01]  /*22fa0*/  @!P1 IMAD.MOV.U32 R2, RZ, RZ, R24 ;  /* 0x000000ffff029224 */ /* 0x008fe200078e0018 */
[----:B------:R-:W0:Y:S04]  /*22fb0*/  S2R R23, SR_TID.X ;  /* 0x0000000000177919 */ /* 0x000e280000002100 */
[----:B--2---:R1:W2:Y:S04]  /*22fc0*/  @!P1 LDG.E.U16 R8, [R2.64] ;  /* 0x0000000a02089981 */ /* 0x0042a8000c1e1500 */
[----:B-1----:R-:W3:Y:S04]  /*22fd0*/  LDL R2, [R1+0x62c] ;  /* 0x00062c0001027983 */ /* 0x002ee80000100800 */
[----:B------:R-:W3:Y:S01]  /*22fe0*/  LDL R3, [R1+0x630] ;  /* 0x0006300001037983 */ /* 0x000ee20000100800 */
[----:B0-----:R-:W-:-:S04]  /*22ff0*/  SHF.R.U32.HI R23, RZ, 0x6, R23 ;  /* 0x00000006ff177819 */ /* 0x001fc80000011617 */
[----:B------:R-:W-:Y:S02]  /*23000*/  SGXT.U32 R23, R23, 0x1 ;  /* 0x000000011717781a */ /* 0x000fe40000000000 */
[----:B------:R-:W-:Y:S02]  /*23010*/  PRMT R14, RZ, 0x7610, R14 ;  /* 0x00007610ff0e7816 */ /* 0x000fe4000000000e */
[----:B------:R-:W-:-:S04]  /*23020*/  LOP3.LUT R23, R23, 0x36, RZ, 0xfc, !PT ;  /* 0x0000003617177812 */ /* 0x000fc800078efcff */
[----:B------:R-:W-:Y:S02]  /*23030*/  ISETP.GE.AND P1, PT, R23, UR5, PT ;  /* 0x0000000517007c0c */ /* 0x000fe4000bf26270 */
[----:B------:R-:W2:Y:S01]  /*23040*/  LDL.LU R23, [R1+0x2afc] ;  /* 0x002afc0001177983 */ /* 0x000ea20000300800 */
[----:B---3--:R-:W-:-:S04]  /*23050*/  @!P0 LOP3.LUT R3, R3, R2, RZ, 0x3c, !PT ;  /* 0x0000000203038212 */ /* 0x008fc800078e3cff */
[----:B------:R-:W-:-:S04]  /*23060*/  @!P0 LOP3.LUT R2, R3, R2, RZ, 0x3c, !PT ;  /* 0x0000000203028212 */ /* 0x000fc800078e3cff */
[----:B------:R-:W-:-:S05]  /*23070*/  @!P0 LOP3.LUT R3, R3, R2, RZ, 0x3c, !PT ;  /* 0x0000000203038212 */ /* 0x000fca00078e3cff */
[----:B------:R0:W3:Y:S04]  /*23080*/  @!P0 LDG.E.U16 R14, [R2.64] ;  /* 0x0000000a020e8981 */ /* 0x0000e8000c1e1500 */
[----:B0-----:R-:W2:Y:S04]  /*23090*/  LDL R2, [R1+0x624] ;  /* 0x0006240001027983 */ /* 0x001ea80000100800 */
[----:B------:R-:W2:Y:S01]  /*230a0*/  LDL R3, [R1+0x628] ;  /* 0x0006280001037983 */ /* 0x000ea20000100800 */
[----:B----4-:R-:W-:-:S03]  /*230b0*/  PRMT R28, RZ, 0x7610, R28 ;  /* 0x00007610ff1c7816 */ /* 0x010fc6000000001c */
[----:B------:R-:W0:Y:S01]  /*230c0*/  S2R R24, SR_TID.X ;  /* 0x0000000000187919 */ /* 0x000e220000002100 */
[----:B--2---:R-:W-:-:S04]  /*230d0*/  @!P1 LOP3.LUT R3, R3, R2, RZ, 0x3c, !PT ;  /* 0x0000000203039212 */ /* 0x004fc800078e3cff */
[----:B------:R-:W-:-:S04]  /*230e0*/  @!P1 LOP3.LUT R2, R3, R2, RZ, 0x3c, !PT ;  /* 0x0000000203029212 */ /* 0x000fc800078e3cff */
[----:B------:R-:W-:-:S05]  /*230f0*/  @!P1 LOP3.LUT R3, R3, R2, RZ, 0x3c, !PT ;  /* 0x0000000203039212 */ /* 0x000fca00078e3cff */
[----:B------:R1:W2:Y:S04]  /*23100*/  @!P1 LDG.E.U16 R28, [R2.64] ;  /* 0x0000000a021c9981 */ /* 0x0002a8000c1e1500 */
[----:B-1----:R-:W4:Y:S04]  /*23110*/  LDL R2, [R1+0x61c] ;  /* 0x00061c0001027983 */ /* 0x002f280000100800 */
[----:B------:R-:W4:Y:S01]  /*23120*/  LDL R3, [R1+0x620] ;  /* 0x0006200001037983 */ /* 0x000f220000100800 */
[----:B0-----:R-:W-:-:S04]  /*23130*/  SHF.R.U32.HI R24, RZ, 0x6, R24 ;  /* 0x00000006ff187819 */ /* 0x001fc80000011618 */
[----:B------:R-:W-:-:S04]  /*23140*/  SGXT.U32 R24, R24, 0x1 ;  /* 0x000000011818781a */ /* 0x000fc80000000000 */
[----:B------:R-:W-:-:S04]  /*23150*/  LOP3.LUT R24, R24, 0x38, RZ, 0xfc, !PT ;  /* 0x0000003818187812 */ /* 0x000fc800078efcff */
[----:B------:R-:W-:Y:S02]  /*23160*/  ISETP.GE.AND P0, PT, R24, UR5, PT ;  /* 0x0000000518007c0c */ /* 0x000fe4000bf06270 */
[----:B------:R-:W0:Y:S01]  /*23170*/  S2R R24, SR_TID.X ;  /* 0x0000000000187919 */ /* 0x000e220000002100 */
[----:B------:R-:W-:Y:S02]  /*23180*/  PRMT R4, RZ, 0x7610, R4 ;  /* 0x00007610ff047816 */ /* 0x000fe40000000004 */
[----:B0-----:R-:W-:-:S04]  /*23190*/  SHF.R.U32.HI R24, RZ, 0x6, R24 ;  /* 0x00000006ff187819 */ /* 0x001fc80000011618 */
[----:B------:R-:W-:-:S04]  /*231a0*/  SGXT.U32 R24, R24, 0x1 ;  /* 0x000000011818781a */ /* 0x000fc80000000000 */
[----:B------:R-:W-:-:S04]  /*231b0*/  LOP3.LUT R24, R24, 0x3a, RZ, 0xfc, !PT ;  /* 0x0000003a18187812 */ /* 0x000fc800078efcff */
[----:B------:R-:W-:Y:S01]  /*231c0*/  ISETP.GE.AND P1, PT, R24, UR5, PT ;  /* 0x0000000518007c0c */ /* 0x000fe2000bf26270 */
[----:B--2---:R-:W-:Y:S01]  /*231d0*/  STL [R1+0x2994], R28 ;  /* 0x0029941c01007387 */ /* 0x004fe20000100800 */
[----:B----4-:R-:W-:-:S04]  /*231e0*/  @!P0 LOP3.LUT R3, R3, R2, RZ, 0x3c, !PT ;  /* 0x0000000203038212 */ /* 0x010fc800078e3cff */
[----:B------:R-:W-:-:S04]  /*231f0*/  @!P0 LOP3.LUT R2, R3, R2, RZ, 0x3c, !PT ;  /* 0x0000000203028212 */ /* 0x000fc800078e3cff */
[----:B------:R-:W-:Y:S01]  /*23200*/  @!P0 LOP3.LUT R3, R3, R2, RZ, 0x3c, !PT ;  /* 0x0000000203038212 */ /* 0x000fe200078e3cff */
[----:B------:R-:W-:Y:S04]  /*23210*/  STL [R1+0x2998], R28 ;  /* 0x0029981c01007387 */ /* 0x000fe80000100800 */
[----:B------:R-:W2:Y:S04]  /*23220*/  LDL.LU R24, [R1+0x2af8] ;  /* 0x002af80001187983 */ /* 0x000ea80000300800 */
[----:B------:R0:W4:Y:S04]  /*23230*/  @!P0 LDG.E.U16 R4, [R2.64] ;  /* 0x0000000a02048981 */ /* 0x000128000c1e1500 */
[----:B0-----:R-:W2:Y:S04]  /*23240*/  LDL R2, [R1+0x614] ;  /* 0x0006140001027983 */ /* 0x001ea80000100800 */
[----:B------:R-:W2:Y:S01]  /*23250*/  LDL R3, [R1+0x618] ;  /* 0x0006180001037983 */ /* 0x000ea20000100800 */
[----:B------:R-:W-:-:S04]  /*23260*/  SHF.R.U32.HI R25, RZ, 0x6, R25 ;  /* 0x00000006ff197819 */ /* 0x000fc80000011619 */
[----:B------:R-:W-:Y:S02]  /*23270*/  SGXT.U32 R25, R25, 0x1 ;  /* 0x000000011919781a */ /* 0x000fe40000000000 */
[----:B------:R-:W-:Y:S02]  /*23280*/  PRMT R7, RZ, 0x7610, R7 ;  /* 0x00007610ff077816 */ /* 0x000fe40000000007 */
[----:B------:R-:W-:-:S04]  /*23290*/  LOP3.LUT R25, R25, 0x3c, RZ, 0xfc, !PT ;  /* 0x0000003c19197812 */ /* 0x000fc800078efcff */
[----:B------:R-:W-:Y:S02]  /*232a0*/  ISETP.GE.AND P0, PT, R25, UR5, PT ;  /* 0x0000000519007c0c */ /* 0x000fe4000bf06270 */
[----:B------:R-:W3:Y:S01]  /*232b0*/  LDL.LU R25, [R1+0x2af4] ;  /* 0x002af40001197983 */ /* 0x000ee20000300800 */
[----:B--2---:R-:W-:-:S04]  /*232c0*/  @!P1 LOP3.LUT R3, R3, R2, RZ, 0x3c, !PT ;  /* 0x0000000203039212 */ /* 0x004fc800078e3cff */
[----:B------:R-:W-:-:S04]  /*232d0*/  @!P1 LOP3.LUT R2, R3, R2, RZ, 0x3c, !PT ;  /* 0x0000000203029212 */ /* 0x000fc800078e3cff */
[----:B------:R-:W-:-:S05]  /*232e0*/  @!P1 LOP3.LUT R3, R3, R2, RZ, 0x3c, !PT ;  /* 0x0000000203039212 */ /* 0x000fca00078e3cff */
[----:B------:R0:W2:Y:S04]  /*232f0*/  @!P1 LDG.E.U16 R7, [R2.64] ;  /* 0x0000000a02079981 */ /* 0x0000a8000c1e1500 */
[----:B0-----:R-:W2:Y:S04]  /*23300*/  LDL R2, [R1+0x60c] ;  /* 0x00060c0001027983 */ /* 0x001ea80000100800 */
[----:B------:R-:W2:Y:S01]  /*23310*/  LDL R3, [R1+0x610] ;  /* 0x0006100001037983 */ /* 0x000ea20000100800 */
[----:B------:R-:W-:Y:S02]  /*23320*/  PRMT R12, RZ, 0x7610, R12 ;  /* 0x00007610ff0c7816 */ /* 0x000fe4000000000c */
[----:B------:R-:W-:-:S02]  /*23330*/  LOP3.LUT R27, R27, 0x3e, RZ, 0xfc, !PT ;  /* 0x0000003e1b1b7812 */ /* 0x000fc400078efcff */
[----:B--2---:R-:W-:-:S04]  /*23340*/  @!P0 LOP3.LUT R3, R3, R2, RZ, 0x3c, !PT ;  /* 0x0000000203038212 */ /* 0x004fc800078e3cff */
[----:B------:R-:W-:-:S04]  /*23350*/  @!P0 LOP3.LUT R2, R3, R2, RZ, 0x3c, !PT ;  /* 0x0000000203028212 */ /* 0x000fc800078e3cff */
[----:B------:R-:W-:-:S05]  /*23360*/  @!P0 LOP3.LUT R3, R3, R2, RZ, 0x3c, !PT ;  /* 0x0000000203038212 */ /* 0x000fca00078e3cff */
[----:B------:R0:W2:Y:S04]  /*23370*/  @!P0 LDG.E.U16 R12, [R2.64] ;  /* 0x0000000a020c8981 */ /* 0x0000a8000c1e1500 */
[----:B0-----:R-:W3:Y:S04]  /*23380*/  LDL R2, [R1+0x604] ;  /* 0x0006040001027983 */ /* 0x001ee80000100800 */
[----:B------:R-:W3:Y:S01]  /*23390*/  LDL R3, [R1+0x608] ;  /* 0x0006080001037983 */ /* 0x000ee20000100800 */
[----:B------:R-:W-:-:S03]  /*233a0*/  ISETP.GE.AND P1, PT, R27, UR5, PT ;  /* 0x000000051b007c0c */ /* 0x000fc6000bf26270 */
[----:B------:R-:W0:Y:S01]  /*233b0*/  S2R R27, SR_TID.X ;  /* 0x00000000001b7919 */ /* 0x000e220000002100 */
[----:B------:R-:W-:Y:S02]  /*233c0*/  PRMT R21, RZ, 0x7610, R21 ;  /* 0x00007610ff157816 */ /* 0x000fe40000000015 */
[----:B0-----:R-:W-:-:S04]  /*233d0*/  LOP3.LUT R27, R27, 0x3f, RZ, 0xc0, !PT ;  /* 0x0000003f1b1b7812 */ /* 0x001fc800078ec0ff */
[----:B------:R-:W-:Y:S01]  /*233e0*/  ISETP.GE.AND P0, PT, R27, UR5, PT ;  /* 0x000000051b007c0c */ /* 0x000fe2000bf06270 */
[----:B--2---:R-:W-:Y:S04]  /*233f0*/  STL [R1+0x29c8], R12 ;  /* 0x0029c80c01007387 */ /* 0x004fe80000100800 */
[----:B------:R-:W2:Y:S01]  /*23400*/  LDL.LU R27, [R1+0x2af0] ;  /* 0x002af000011b7983 */ /* 0x000ea20000300800 */
[----:B---3--:R-:W-:-:S04]  /*23410*/  @!P1 LOP3.LUT R3, R3, R2, RZ, 0x3c, !PT ;  /* 0x0000000203039212 */ /* 0x008fc800078e3cff */
[----:B------:R-:W-:-:S04]  /*23420*/  @!P1 LOP3.LUT R2, R3, R2, RZ, 0x3c, !PT ;  /* 0x0000000203029212 */ /* 0x000fc800078e3cff */
[----:B------:R-:W-:-:S05]  /*23430*/  @!P1 LOP3.LUT R3, R3, R2, RZ, 0x3c, !PT ;  /* 0x0000000203039212 */ /* 0x000fca00078e3cff */
[----:B------:R0:W3:Y:S04]  /*23440*/  @!P1 LDG.E.U16 R21, [R2.64] ;  /* 0x0000000a02159981 */ /* 0x0000e8000c1e1500 */
[----:B0-----:R-:W2:Y:S04]  /*23450*/  LDL R2, [R1+0x718] ;  /* 0x0007180001027983 */ /* 0x001ea80000100800 */
[----:B------:R-:W2:Y:S01]  /*23460*/  LDL R3, [R1+0x71c] ;  /* 0x00071c0001037983 */ /* 0x000ea20000100800 */
[----:B------:R-:W-:-:S03]  /*23470*/  PRMT R20, RZ, 0x7610, R20 ;  /* 0x00007610ff147816 */ /* 0x000fc60000000014 */
[----:B------:R-:W-:Y:S06]  /*23480*/  BAR.SYNC.DEFER_BLOCKING 0x0 ;  /* 0x0000000000007b1d */ /* 0x000fec0000010000 */
[----:B---3--:R-:W-:Y:S01]  /*23490*/  STL [R1+0x2990], R21 ;  /* 0x0029901501007387 */ /* 0x008fe20000100800 */
[----:B--2---:R-:W-:-:S04]  /*234a0*/  @!P0 LOP3.LUT R3, R3, R2, RZ, 0x3c, !PT ;  /* 0x0000000203038212 */ /* 0x004fc800078e3cff */
[----:B------:R-:W-:-:S04]  /*234b0*/  @!P0 LOP3.LUT R2, R3, R2, RZ, 0x3c, !PT ;  /* 0x0000000203028212 */ /* 0x000fc800078e3cff */
[----:B------:R-:W-:Y:S01]  /*234c0*/  @!P0 LOP3.LUT R3, R3, R2, RZ, 0x3c, !PT ;  /* 0x0000000203038212 */ /* 0x000fe200078e3cff */
[----:B------:R-:W-:Y:S04]  /*234d0*/  STL [R1+0x299c], R21 ;  /* 0x00299c1501007387 */ /* 0x000fe80000100800 */
[----:B------:R-:W-:Y:S04]  /*234e0*/  STL [R1+0x29a0], R21 ;  /* 0x0029a01501007387 */ /* 0x000fe80000100800 */
[----:B------:R0:W2:Y:S04]  /*234f0*/  @!P0 LDG.E.U16 R20, [R2.64] ;  /* 0x0000000a02148981 */ /* 0x0000a8000c1e1500 */
[----:B0-----:R-:W3:Y:S04]  /*23500*/  LDL R2, [R1+0x70c] ;  /* 0x00070c0001027983 */ /* 0x001ee80000100800 */
[----:B------:R-:W3:Y:S01]  /*23510*/  LDL R3, [R1+0xe9c] ;  /* 0x000e9c0001037983 */ /* 0x000ee20000100800 */
[----:B------:R-:W-:-:S03]  /*23520*/  PRMT R19, RZ, 0x7610, R19 ;  /* 0x00007610ff137816 */ /* 0x000fc60000000013 */
[----:B--2---:R-:W-:Y:S01]  /*23530*/  STL [R1+0x298c], R20 ;  /* 0x00298c1401007387 */ /* 0x004fe20000100800 */
[----:B---3--:R-:W-:-:S04]  /*23540*/  @!P0 LOP3.LUT R3, R3, R2, RZ, 0x3c, !PT ;  /* 0x0000000203038212 */ /* 0x008fc800078e3cff */
[----:B------:R-:W-:-:S04]  /*23550*/  @!P0 LOP3.LUT R2, R3, R2, RZ, 0x3c, !PT ;  /* 0x0000000203028212 */ /* 0x000fc800078e3cff */
[----:B------:R-:W-:-:S05]  /*23560*/  @!P0 LOP3.LUT R3, R3, R2, RZ, 0x3c, !PT ;  /* 0x0000000203038212 */ /* 0x000fca00078e3cff */
[----:B------:R0:W2:Y:S04]  /*23570*/  @!P0 LDG.E.U16 R19, [R2.64] ;  /* 0x0000000a02138981 */ /* 0x0000a8000c1e1500 */
[----:B0-----:R-:W3:Y:S04]  /*23580*/  LDL R2, [R1+0xe84] ;  /* 0x000e840001027983 */ /* 0x001ee80000100800 */
[----:B------:R-:W3:Y:S01]  /*23590*/  LDL R3, [R1+0xe88] ;  /* 0x000e880001037983 */ /* 0x000ee20000100800 */
[----:B------:R-:W-:-:S03]  /*235a0*/  PRMT R23, RZ, 0x7610, R23 ;  /* 0x00007610ff177816 */ /* 0x000fc60000000017 */
[----:B--2---:R-:W-:Y:S01]  /*235b0*/  STL [R1+0x29a4], R19 ;  /* 0x0029a41301007387 */ /* 0x004fe20000100800 */
[----:B---3--:R-:W-:-:S04]  /*235c0*/  @!P0 LOP3.LUT R3, R3, R2, RZ, 0x3c, !PT ;  /* 0x0000000203038212 */ /* 0x008fc800078e3cff */
[----:B------:R-:W-:-:S04]  /*235d0*/  @!P0 LOP3.LUT R2, R3, R2, RZ, 0x3c, !PT ;  /* 0x0000000203028212 */ /* 0x000fc800078e3cff */
[----:B------:R-:W-:Y:S01]  /*235e0*/  @!P0 LOP3.LUT R3, R3, R2, RZ, 0x3c, !PT ;  /* 0x0000000203038212 */ /* 0x000fe200078e3cff */
        /* <DEDUP_REMOVED lines=31> */
[----:B------:R-:W-:-:S02]  /*237e0*/  PRMT R0, RZ, 0x7610, R0 ;  /* 0x00007610ff007816 */ /* 0x000fc40000000000 */
[----:B---3--:R-:W-:-:S04]  /*237f0*/  @!P0 LOP3.LUT R3, R3, R2, RZ, 0x3c, !PT ;  /* 0x0000000203038212 */ /* 0x008fc800078e3cff */
[----:B------:R-:W-:-:S04]  /*23800*/  @!P0 LOP3.LUT R2, R3, R2, RZ, 0x3c, !PT ;  /* 0x0000000203028212 */ /* 0x000fc800078e3cff */
[----:B------:R-:W-:-:S05]  /*23810*/  @!P0 LOP3.LUT R3, R3, R2, RZ, 0x3c, !PT ;  /* 0x0000000203038212 */ /* 0x000fca00078e3cff */
[----:B------:R-:W3:Y:S04]  /*23820*/  @!P0 LDG.E.U16 R0, [R2.64] ;  /* 0x0000000a02008981 */ /* 0x000ee8000c1e1500 */
[----:B--2---:R-:W-:Y:S04]  /*23830*/  STL [R1+0x29c4], R27 ;  /* 0x0029c41b01007387 */ /* 0x004fe80000100800 */
[----:B---3--:R0:W-:Y:S04]  /*23840*/  STL [R1], R0 ;  /* 0x0000000001007387 */ /* 0x0081e80000100800 */
[----:B0-----:R-:W2:Y:S04]  /*23850*/  LDL.LU R0, [R1+0x2aec] ;  /* 0x002aec0001007983 */ /* 0x001ea80000300800 */
[----:B------:R-:W3:Y:S04]  /*23860*/  LDL R2, [R1+0xde4] ;  /* 0x000de40001027983 */ /* 0x000ee80000100800 */
[----:B------:R-:W3:Y:S01]  /*23870*/  LDL R3, [R1+0xde8] ;  /* 0x000de80001037983 */ /* 0x000ee20000100800 */
[----:B--2---:R-:W-:-:S02]  /*23880*/  PRMT R0, RZ, 0x7610, R0 ;  /* 0x00007610ff007816 */ /* 0x004fc40000000000 */
[----:B---3--:R-:W-:-:S04]  /*23890*/  @!P0 LOP3.LUT R3, R3, R2, RZ, 0x3c, !PT ;  /* 0x0000000203038212 */ /* 0x008fc800078e3cff */
[----:B------:R-:W-:-:S04]  /*238a0*/  @!P0 LOP3.LUT R2, R3, R2, RZ, 0x3c, !PT ;  /* 0x0000000203028212 */ /* 0x000fc800078e3cff */
[----:B------:R-:W-:-:S05]  /*238b0*/  @!P0 LOP3.LUT R3, R3, R2, RZ, 0x3c, !PT ;  /* 0x0000000203038212 */ /* 0x000fca00078e3cff */
[----:B------:R-:W2:Y:S04]  /*238c0*/  @!P0 LDG.E.U16 R0, [R2.64] ;  /* 0x0000000a02008981 */ /* 0x000ea8000c1e1500 */
[----:B--2---:R0:W-:Y:S04]  /*238d0*/  STL [R1+0x4], R0 ;  /* 0x0000040001007387 */ /* 0x0041e80000100800 */
        /* <DEDUP_REMOVED lines=489> */
[----:B------:R-:W-:-:S02]  /*25770*/  PRMT R25, RZ, 0x7610, R25 ;  /* 0x00007610ff197816 */ /* 0x000fc40000000019 */
[----:B---3--:R-:W-:-:S04]  /*25780*/  @!P0 LOP3.LUT R3, R3, R2, RZ, 0x3c, !PT ;  /* 0x0000000203038212 */ /* 0x008fc800078e3cff */
[----:B------:R-:W-:-:S04]  /*25790*/  @!P0 LOP3.LUT R2, R3, R2, RZ, 0x3c, !PT ;  /* 0x0000000203028212 */ /* 0x000fc800078e3cff */
[----:B------:R-:W-:-:S05]  /*257a0*/  @!P0 LOP3.LUT R3, R3, R2, RZ, 0x3c, !PT ;  /* 0x0000000203038212 */ /* 0x000fca00078e3cff */
[----:B------:R0:W3:Y:S04]  /*257b0*/  @!P0 LDG.E.U16 R25, [R2.64] ;  /* 0x0000000a02198981 */ /* 0x0000e8000c1e1500 */
[----:B0-----:R-:W3:Y:S04]  /*257c0*/  LDL R2, [R1+0xec4] ;  /* 0x000ec40001027983 */ /* 0x001ee80000100800 */
[----:B------:R-:W3:Y:S01]  /*257d0*/  LDL R3, [R1+0xef0] ;  /* 0x000ef00001037983 */ /* 0x000ee20000100800 */
[----:B--2---:R-:W-:Y:S02]  /*257e0*/  PRMT R0, RZ, 0x7610, R0 ;  /* 0x00007610ff007816 */ /* 0x004fe40000000000 */
[----:B---3--:R-:W-:-:S04]  /*257f0*/  @!P0 LOP3.LUT R3, R3, R2, RZ, 0x3c, !PT ;  /* 0x0000000203038212 */ /* 0x008fc800078e3cff */
[----:B------:R-:W-:-:S04]  /*25800*/  @!P0 LOP3.LUT R2, R3, R2, RZ, 0x3c, !PT ;  /* 0x0000000203028212 */ /* 0x000fc800078e3cff */
[----:B------:R-:W-:-:S05]  /*25810*/  @!P0 LOP3.LUT R3, R3, R2, RZ, 0x3c, !PT ;  /* 0x0000000203038212 */ /* 0x000fca00078e3cff */
[----:B------:R-:W2:Y:S04]  /*25820*/  @!P0 LDG.E.U16 R0, [R2.64] ;  /* 0x0000000a02008981 */ /* 0x000ea8000c1e1500 */
[----:B------:R0:W-:Y:S04]  /*25830*/  STL [R1+0x5c4], R25 ;  /* 0x0005c41901007387 */ /* 0x0001e80000100800 */
[----:B0-----:R-:W3:Y:S04]  /*25840*/  LDL R25, [R1+0xea8] ;  /* 0x000ea80001197983 */ /* 0x001ee80000100800 */
[----:B--2---:R0:W-:Y:S04]  /*25850*/  STL [R1+0x5c8], R0 ;  /* 0x0005c80001007387 */ /* 0x0041e80000100800 */
[----:B0-----:R-:W2:Y:S04]  /*25860*/  LDL.LU R0, [R1+0x2a0c] ;  /* 0x002a0c0001007983 */ /* 0x001ea80000300800 */
[----:B------:R-:W2:Y:S04]  /*25870*/  LDL R3, [R1+0x600] ;  /* 0x0006000001037983 */ /* 0x000ea80000100800 */
[----:B------:R-:W-:Y:S04]  /*25880*/  STL [R1+0x2900], R22 ;  /* 0x0029001601007387 */ /* 0x000fe80000100800 */
[----:B------:R-:W-:Y:S01]  /*25890*/  STL [R1+0x2904], R22 ;  /* 0x0029041601007387 */ /* 0x000fe20000100800 */
[----:B------:R-:W-:-:S03]  /*258a0*/  PRMT R24, RZ, 0x7610, R24 ;  /* 0x00007610ff187816 */ /* 0x000fc60000000018 */
[----:B------:R-:W-:Y:S01]  /*258b0*/  STL [R1+0x2908], R22 ;  /* 0x0029081601007387 */ /* 0x000fe20000100800 */
[----:B---3--:R-:W-:-:S03]  /*258c0*/  @!P0 IMAD.MOV.U32 R2, RZ, RZ, R25 ;  /* 0x000000ffff028224 */ /* 0x008fc600078e0019 */
        /* <DEDUP_REMOVED lines=9> */
[----:B------:R-:W-:-:S03]  /*25960*/  PRMT R13, RZ, 0x7610, R13 ;  /* 0x00007610ff0d7816 */ /* 0x000fc6000000000d */
[----:B------:R-:W3:Y:S04]  /*25970*/  LDL R25, [R1+0xe5c] ;  /* 0x000e5c0001197983 */ /* 0x000ee80000100800 */
[----:B--2---:R0:W2:Y:S04]  /*25980*/  @!P0 LDG.E.U16 R24, [R2.64] ;  /* 0x0000000a02188981 */ /* 0x0040a8000c1e1500 */
[----:B0-----:R-:W2:Y:S04]  /*25990*/  LDL R2, [R1+0x708] ;  /* 0x0007080001027983 */ /* 0x001ea80000100800 */
[----:B------:R-:W2:Y:S02]  /*259a0*/  LDL R3, [R1+0xe98] ;  /* 0x000e980001037983 */ /* 0x000ea40000100800 */
[----:B--2---:R-:W-:-:S04]  /*259b0*/  @!P0 LOP3.LUT R3, R3, R2, RZ, 0x3c, !PT ;  /* 0x0000000203038212 */ /* 0x004fc800078e3cff */
[----:B------:R-:W-:-:S04]  /*259c0*/  @!P0 LOP3.LUT R2, R3, R2, RZ, 0x3c, !PT ;  /* 0x0000000203028212 */ /* 0x000fc800078e3cff */
[----:B------:R-:W-:-:S05]  /*259d0*/  @!P0 LOP3.LUT R3, R3, R2, RZ, 0x3c, !PT ;  /* 0x0000000203038212 */ /* 0x000fca00078e3cff */
[----:B------:R-:W2:Y:S04]  /*259e0*/  @!P0 LDG.E.U16 R13, [R2.64] ;  /* 0x0000000a020d8981 */ /* 0x000ea8000c1e1500 */
[----:B------:R0:W-:Y:S04]  /*259f0*/  STL [R1+0x5e8], R24 ;  /* 0x0005e81801007387 */ /* 0x0001e80000100800 */
[----:B0-----:R-:W3:Y:S04]  /*25a00*/  LDL R24, [R1+0xe60] ;  /* 0x000e600001187983 */ /* 0x001ee80000100800 */
[----:B------:R-:W-:Y:S04]  /*25a10*/  STL [R1+0x2928], R16 ;  /* 0x0029281001007387 */ /* 0x000fe80000100800 */
[----:B------:R-:W-:Y:S04]  /*25a20*/  STL [R1+0x292c], R16 ;  /* 0x00292c1001007387 */ /* 0x000fe80000100800 */
[----:B------:R-:W-:Y:S04]  /*25a30*/  STL [R1+0x2930], R16 ;  /* 0x0029301001007387 */ /* 0x000fe80000100800 */
[----:B------:R-:W-:Y:S04]  /*25a40*/  STL [R1+0x2934], R16 ;  /* 0x0029341001007387 */ /* 0x000fe80000100800 */
[----:B------:R-:W-:Y:S04]  /*25a50*/  STL [R1+0x2970], R16 ;  /* 0x0029701001007387 */ /* 0x000fe80000100800 */
[----:B------:R-:W-:Y:S04]  /*25a60*/  STL [R1+0x2974], R16 ;  /* 0x0029741001007387 */ /* 0x000fe80000100800 */
[----:B------:R-:W-:Y:S04]  /*25a70*/  STL [R1+0x2978], R16 ;  /* 0x0029781001007387 */ /* 0x000fe80000100800 */
        /* <DEDUP_REMOVED lines=8> */
[----:B------:R3:W2:Y:S01]  /*25b00*/  @!P0 LDG.E.U16 R26, [R2.64] ;  /* 0x0000000a021a8981 */ /* 0x0006a2000c1e1500 */
[----:B------:R-:W-:-:S03]  /*25b10*/  PRMT R20, RZ, 0x7610, R20 ;  /* 0x00007610ff147816 */ /* 0x000fc60000000014 */
[----:B------:R-:W-:Y:S01]  /*25b20*/  STL [R1+0x2964], R13 ;  /* 0x0029640d01007387 */ /* 0x000fe20000100800 */
[----:B---3--:R-:W-:Y:S02]  /*25b30*/  @!P0 IMAD.MOV.U32 R2, RZ, RZ, R24 ;  /* 0x000000ffff028224 */ /* 0x008fe400078e0018 */
[----:B------:R-:W-:-:S05]  /*25b40*/  @!P0 IMAD.MOV.U32 R3, RZ, RZ, R25 ;  /* 0x000000ffff038224 */ /* 0x000fca00078e0019 */
[----:B------:R0:W3:Y:S04]  /*25b50*/  @!P0 LDG.E.U16 R20, [R2.64] ;  /* 0x0000000a02148981 */ /* 0x0000e8000c1e1500 */
[----:B--2---:R1:W-:Y:S04]  /*25b60*/  STL [R1+0x5e0], R26 ;  /* 0x0005e01a01007387 */ /* 0x0043e80000100800 */
[----:B-1----:R-:W2:Y:S04]  /*25b70*/  LDL.LU R26, [R1+0x2a04] ;  /* 0x002a0400011a7983 */ /* 0x002ea80000300800 */
[----:B------:R-:W-:Y:S04]  /*25b80*/  STL [R1+0x2938], R11 ;  /* 0x0029380b01007387 */ /* 0x000fe80000100800 */
[----:B------:R-:W-:Y:S04]  /*25b90*/  STL [R1+0x293c], R11 ;  /* 0x00293c0b01007387 */ /* 0x000fe80000100800 */
[----:B------:R-:W-:Y:S04]  /*25ba0*/  STL [R1+0x2940], R11 ;  /* 0x0029400b01007387 */ /* 0x000fe80000100800 */
[----:B------:R-:W-:Y:S04]  /*25bb0*/  STL [R1+0x2944], R11 ;  /* 0x0029440b01007387 */ /* 0x000fe80000100800 */
[----:B0-----:R-:W3:Y:S04]  /*25bc0*/  LDL R2, [R1+0xe3c] ;  /* 0x000e3c0001027983 */ /* 0x001ee80000100800 */
[----:B------:R-:W3:Y:S01]  /*25bd0*/  LDL R3, [R1+0xe40] ;  /* 0x000e400001037983 */ /* 0x000ee20000100800 */
[----:B--2---:R-:W-:-:S02]  /*25be0*/  PRMT R26, RZ, 0x7610, R26 ;  /* 0x00007610ff1a7816 */ /* 0x004fc4000000001a */
[----:B---3--:R-:W-:-:S04]  /*25bf0*/  @!P0 LOP3.LUT R3, R3, R2, RZ, 0x3c, !PT ;  /* 0x0000000203038212 */ /* 0x008fc800078e3cff */
[----:B------:R-:W-:-:S04]  /*25c00*/  @!P0 LOP3.LUT R2, R3, R2, RZ, 0x3c, !PT ;  /* 0x0000000203028212 */ /* 0x000fc800078e3cff */
[----:B------:R-:W-:-:S05]  /*25c10*/  @!P0 LOP3.LUT R3, R3, R2, RZ, 0x3c, !PT ;  /* 0x0000000203038212 */ /* 0x000fca00078e3cff */
[----:B------:R-:W2:Y:S04]  /*25c20*/  @!P0 LDG.E.U16 R26, [R2.64] ;  /* 0x0000000a021a8981 */ /* 0x000ea8000c1e1500 */
[----:B------:R0:W-:Y:S04]  /*25c30*/  STL [R1+0x5dc], R20 ;  /* 0x0005dc1401007387 */ /* 0x0001e80000100800 */
[----:B0-----:R-:W3:Y:S04]  /*25c40*/  LDL R20, [R1+0xe00] ;  /* 0x000e000001147983 */ /* 0x001ee80000100800 */
[----:B------:R-:W3:Y:S04]  /*25c50*/  LDL.LU R25, [R1+0x24] ;  /* 0x0000240001197983 */ /* 0x000ee80000300800 */
[----:B------:R-:W3:Y:S04]  /*25c60*/  LDL.LU R24, [R1+0x8] ;  /* 0x0000080001187983 */ /* 0x000ee80000300800 */
[----:B------:R-:W-:Y:S04]  /*25c70*/  STL [R1+0x2948], R9 ;  /* 0x0029480901007387 */ /* 0x000fe80000100800 */
[----:B------:R-:W-:Y:S04]  /*25c80*/  STL [R1+0x297c], R9 ;  /* 0x00297c0901007387 */ /* 0x000fe80000100800 */
[----:B------:R-:W-:Y:S04]  /*25c90*/  STL [R1+0x2980], R9 ;  /* 0x0029800901007387 */ /* 0x000fe80000100800 */
[----:B------:R-:W-:Y:S04]  /*25ca0*/  STL [R1+0x2984], R9 ;  /* 0x0029840901007387 */ /* 0x000fe80000100800 */
[----:B------:R-:W-:Y:S04]  /*25cb0*/  STL [R1+0x2988], R9 ;  /* 0x0029880901007387 */ /* 0x000fe80000100800 */
        /* <DEDUP_REMOVED lines=9> */
[----:B------:R-:W-:Y:S04]  /*25d50*/  STL [R1+0x294c], R6 ;  /* 0x00294c0601007387 */ /* 0x000fe80000100800 */
[----:B------:R-:W-:Y:S04]  /*25d60*/  STL [R1+0x2950], R6 ;  /* 0x0029500601007387 */ /* 0x000fe80000100800 */
[----:B------:R-:W-:Y:S04]  /*25d70*/  STL [R1+0x2954], R6 ;  /* 0x0029540601007387 */ /* 0x000fe80000100800 */
[----:B--2---:R0:W-:Y:S04]  /*25d80*/  STL [R1+0x5d4], R26 ;  /* 0x0005d41a01007387 */ /* 0x0041e80000100800 */
[----:B0-----:R-:W2:Y:S04]  /*25d90*/  LDL.LU R26, [R1+0x29fc] ;  /* 0x0029fc00011a7983 */ /* 0x001ea80000300800 */
[----:B------:R-:W3:Y:S01]  /*25da0*/  LDL R3, [R1+0xdfc] ;  /* 0x000dfc0001037983 */ /* 0x000ee20000100800 */
[----:B------:R-:W-:Y:S01]  /*25db0*/  PRMT R19, RZ, 0x7610, R19 ;  /* 0x00007610ff137816 */ /* 0x000fe20000000013 */
[----:B------:R-:W-:-:S02]  /*25dc0*/  @!P0 IMAD.MOV.U32 R2, RZ, RZ, R20 ;  /* 0x000000ffff028224 */ /* 0x000fc400078e0014 */
[----:B------:R-:W-:Y:S04]  /*25dd0*/  STL [R1+0x2958], R5 ;  /* 0x0029580501007387 */ /* 0x000fe80000100800 */
[----:B------:R-:W-:Y:S04]  /*25de0*/  STL [R1+0x2968], R5 ;  /* 0x0029680501007387 */ /* 0x000fe80000100800 */
[----:B------:R-:W-:Y:S04]  /*25df0*/  STL [R1+0x296c], R5 ;  /* 0x00296c0501007387 */ /* 0x000fe80000100800 */
[----:B---3--:R0:W3:Y:S04]  /*25e00*/  @!P0 LDG.E.U16 R19, [R2.64] ;  /* 0x0000000a02138981 */ /* 0x0080e8000c1e1500 */
        /* <DEDUP_REMOVED lines=17> */
[----:B------:R-:W2:Y:S01]  /*25f20*/  @!P0 LDG.E.U16 R26, [R2.64] ;  /* 0x0000000a021a8981 */ /* 0x000ea2000c1e1500 */
[----:B------:R-:W-:-:S03]  /*25f30*/  LOP3.LUT R20, R0, 0x20, RZ, 0x3c, !PT ;  /* 0x0000002000147812 */ /* 0x000fc600078e3cff */
[----:B------:R-:W-:Y:S04]  /*25f40*/  STS.U16 [R0+0x10000], R22 ;  /* 0x0100001600007388 */ /* 0x000fe80000000400 */
[----:B------:R-:W-:Y:S04]  /*25f50*/  STS.U16 [R0+0x10400], R16 ;  /* 0x0104001000007388 */ /* 0x000fe80000000400 */
[----:B------:R-:W-:Y:S04]  /*25f60*/  STS.U16 [R0+0x10800], R13 ;  /* 0x0108000d00007388 */ /* 0x000fe80000000400 */
[----:B------:R-:W-:Y:S04]  /*25f70*/  STS.U16 [R0+0x10c00], R11 ;  /* 0x010c000b00007388 */ /* 0x000fe80000000400 */
[----:B------:R-:W-:Y:S04]  /*25f80*/  STS.U16 [R0+0x11000], R9 ;  /* 0x0110000900007388 */ /* 0x000fe80000000400 */
[----:B------:R-:W-:Y:S04]  /*25f90*/  STS.U16 [R0+0x11400], R6 ;  /* 0x0114000600007388 */ /* 0x000fe80000000400 */
[----:B------:R-:W-:Y:S04]  /*25fa0*/  STS.U16 [R0+0x11800], R5 ;  /* 0x0118000500007388 */ /* 0x000fe80000000400 */
[----:B----4-:R-:W-:Y:S04]  /*25fb0*/  STS.U16 [R0+0x11c00], R4 ;  /* 0x011c000400007388 */ /* 0x010fe80000000400 */
[----:B------:R0:W-:Y:S04]  /*25fc0*/  STS.U16 [R20+0x10100], R25 ;  /* 0x0101001914007388 */ /* 0x0001e80000000400 */
[----:B0-----:R-:W3:Y:S04]  /*25fd0*/  LDL R25, [R1+0xd60] ;  /* 0x000d600001197983 */ /* 0x001ee80000100800 */
[----:B--2---:R0:W-:Y:S04]  /*25fe0*/  STL [R1+0x5bc], R26 ;  /* 0x0005bc1a01007387 */ /* 0x0041e80000100800 */
[----:B0-----:R-:W2:Y:S04]  /*25ff0*/  LDL.LU R26, [R1+0x29f4] ;  /* 0x0029f400011a7983 */ /* 0x001ea80000300800 */
[----:B------:R-:W4:Y:S04]  /*26000*/  LDL R2, [R1+0xd9c] ;  /* 0x000d9c0001027983 */ /* 0x000f280000100800 */
[----:B------:R-:W4:Y:S01]  /*26010*/  LDL R3, [R1+0xda0] ;  /* 0x000da00001037983 */ /* 0x000f220000100800 */
[----:B------:R-:W-:-:S02]  /*26020*/  PRMT R29, RZ, 0x7610, R29 ;  /* 0x00007610ff1d7816 */ /* 0x000fc4000000001d */
[----:B----4-:R-:W-:-:S04]  /*26030*/  @!P0 LOP3.LUT R3, R3, R2, RZ, 0x3c, !PT ;  /* 0x0000000203038212 */ /* 0x010fc800078e3cff */
[----:B------:R-:W-:-:S04]  /*26040*/  @!P0 LOP3.LUT R2, R3, R2, RZ, 0x3c, !PT ;  /* 0x0000000203028212 */ /* 0x000fc800078e3cff */
[----:B------:R-:W-:-:S05]  /*26050*/  @!P0 LOP3.LUT R3, R3, R2, RZ, 0x3c, !PT ;  /* 0x0000000203038212 */ /* 0x000fca00078e3cff */
[----:B------:R0:W4:Y:S04]  /*26060*/  @!P0 LDG.E.U16 R29, [R2.64] ;  /* 0x0000000a021d8981 */ /* 0x000128000c1e1500 */
[----:B0-----:R-:W2:Y:S01]  /*26070*/  LDL R3, [R1+0xd7c] ;  /* 0x000d7c0001037983 */ /* 0x001ea20000100800 */
[----:B------:R-:W-:Y:S01]  /*26080*/  PRMT R18, RZ, 0x7610, R18 ;  /* 0x00007610ff127816 */ /* 0x000fe20000000012 */
[----:B------:R-:W-:Y:S02]  /*26090*/  @!P0 IMAD.MOV.U32 R2, RZ, RZ, R19 ;  /* 0x000000ffff028224 */ /* 0x000fe400078e0013 */
[----:B------:R0:W-:Y:S04]  /*260a0*/  STS.U16 [R20+0x10500], R24 ;  /* 0x0105001814007388 */ /* 0x0001e80000000400 */
[----:B0-----:R-:W3:Y:S04]  /*260b0*/  LDL R24, [R1+0xd40] ;  /* 0x000d400001187983 */ /* 0x001ee80000100800 */
[----:B--2---:R-:W2:Y:S04]  /*260c0*/  @!P0 LDG.E.U16 R18, [R2.64] ;  /* 0x0000000a02128981 */ /* 0x004ea8000c1e1500 */
[----:B----4-:R0:W-:Y:S04]  /*260d0*/  STL [R1+0x5ac], R29 ;  /* 0x0005ac1d01007387 */ /* 0x0101e80000100800 */
[----:B0-----:R-:W4:Y:S04]  /*260e0*/  LDL.LU R29, [R1+0x5c] ;  /* 0x00005c00011d7983 */ /* 0x001f280000300800 */
[----:B------:R-:W4:Y:S04]  /*260f0*/  LDL.LU R19, [R1+0x3c] ;  /* 0x00003c0001137983 */ /* 0x000f280000300800 */
[----:B--2---:R0:W-:Y:S04]  /*26100*/  STL [R1+0x59c], R18 ;  /* 0x00059c1201007387 */ /* 0x0041e80000100800 */
[----:B0-----:R-:W2:Y:S04]  /*26110*/  LDL.LU R18, [R1+0x29f0] ;  /* 0x0029f00001127983 */ /* 0x001ea80000300800 */
[----:B------:R-:W2:Y:S01]  /*26120*/  LDL R3, [R1+0xd5c] ;  /* 0x000d5c0001037983 */ /* 0x000ea20000100800 */
[----:B------:R-:W-:Y:S01]  /*26130*/  PRMT R15, RZ, 0x7610, R15 ;  /* 0x00007610ff0f7816 */ /* 0x000fe2000000000f */
[----:B---3--:R-:W-:-:S02]  /*26140*/  @!P0 IMAD.MOV.U32 R2, RZ, RZ, R25 ;  /* 0x000000ffff028224 */ /* 0x008fc400078e0019 */
[----:B------:R-:W3:Y:S04]  /*26150*/  LDL.LU R25, [R1+0x2c] ;  /* 0x00002c0001197983 */ /* 0x000ee80000300800 */
[----:B--2---:R-:W2:Y:S01]  /*26160*/  @!P0 LDG.E.U16 R15, [R2.64] ;  /* 0x0000000a020f8981 */ /* 0x004ea2000c1e1500 */
[----:B------:R-:W-:-:S03]  /*26170*/  PRMT R10, RZ, 0x7610, R10 ;  /* 0x00007610ff0a7816 */ /* 0x000fc6000000000a */
[----:B--2---:R0:W-:Y:S04]  /*26180*/  STL [R1+0x58c], R15 ;  /* 0x00058c0f01007387 */ /* 0x0041e80000100800 */
[----:B0-----:R-:W2:Y:S04]  /*26190*/  LDL.LU R15, [R1+0x29ec] ;  /* 0x0029ec00010f7983 */ /* 0x001ea80000300800 */
[----:B------:R-:W2:Y:S01]  /*261a0*/  LDL R3, [R1+0xd3c] ;  /* 0x000d3c0001037983 */ /* 0x000ea20000100800 */
[----:B------:R-:W-:-:S03]  /*261b0*/  @!P0 IMAD.MOV.U32 R2, RZ, RZ, R24 ;  /* 0x000000ffff028224 */ /* 0x000fc600078e0018 */
[----:B------:R-:W3:Y:S04]  /*261c0*/  LDL.LU R24, [R1+0x10] ;  /* 0x0000100001187983 */ /* 0x000ee80000300800 */
[----:B--2---:R-:W2:Y:S04]  /*261d0*/  @!P0 LDG.E.U16 R10, [R2.64] ;  /* 0x0000000a020a8981 */ /* 0x004ea8000c1e1500 */
        /* <DEDUP_REMOVED lines=27> */
[----:B------:R-:W-:Y:S04]  /*26390*/  STS.U16 [R20+0x10900], R26 ;  /* 0x0109001a14007388 */ /* 0x000fe80000000400 */
[----:B------:R-:W-:Y:S04]  /*263a0*/  STS.U16 [R20+0x10d00], R18 ;  /* 0x010d001214007388 */ /* 0x000fe80000000400 */
[----:B------:R-:W-:Y:S04]  /*263b0*/  STS.U16 [R20+0x11100], R15 ;  /* 0x0111000f14007388 */ /* 0x000fe80000000400 */
[----:B------:R-:W-:Y:S04]  /*263c0*/  STS.U16 [R20+0x11500], R10 ;  /* 0x0115000a14007388 */ /* 0x000fe80000000400 */
[----:B------:R-:W-:Y:S04]  /*263d0*/  STS.U16 [R20+0x11900], R8 ;  /* 0x0119000814007388 */ /* 0x000fe80000000400 */
[----:B------:R0:W-:Y:S02]  /*263e0*/  STS.U16 [R20+0x11d00], R7 ;  /* 0x011d000714007388 */ /* 0x0001e40000000400 */
[----:B0-----:R-:W-:-:S05]  /*263f0*/  LOP3.LUT R20, R0, 0x40, RZ, 0x3c, !PT ;  /* 0x0000004000147812 */ /* 0x001fca00078e3cff */
[----:B----4-:R-:W-:Y:S04]  /*26400*/  STS.U16 [R20+0x10200], R29 ;  /* 0x0102001d14007388 */ /* 0x010fe80000000400 */
[----:B--2---:R0:W-:Y:S04]  /*26410*/  STL [R1+0x54c], R17 ;  /* 0x00054c1101007387 */ /* 0x0041e80000100800 */
[----:B0-----:R-:W2:Y:S04]  /*26420*/  LDL.LU R17, [R1+0x29dc] ;  /* 0x0029dc0001117983 */ /* 0x001ea80000300800 */
[----:B------:R-:W3:Y:S04]  /*26430*/  LDL R2, [R1+0xcbc] ;  /* 0x000cbc0001027983 */ /* 0x000ee80000100800 */
[----:B------:R-:W3:Y:S04]  /*26440*/  LDL R3, [R1+0xcc0] ;  /* 0x000cc00001037983 */ /* 0x000ee80000100800 */
[----:B------:R-:W4:Y:S01]  /*26450*/  LDL.LU R29, [R1+0x29d8] ;  /* 0x0029d800011d7983 */ /* 0x000f220000300800 */
[----:B---3--:R-:W-:-:S04]  /*26460*/  @!P0 LOP3.LUT R3, R3, R2, RZ, 0x3c, !PT ;  /* 0x0000000203038212 */ /* 0x008fc800078e3cff */
[C---:B------:R-:W-:Y:S02]  /*26470*/  @!P0 LOP3.LUT R2, R3.reuse, R2, RZ, 0x3c, !PT ;  /* 0x0000000203028212 */ /* 0x040fe400078e3cff */
[----:B----4-:R-:W-:Y:S02]  /*26480*/  PRMT R29, RZ, 0x7610, R29 ;  /* 0x00007610ff1d7816 */ /* 0x010fe4000000001d */
[----:B------:R-:W-:-:S05]  /*26490*/  @!P0 LOP3.LUT R3, R3, R2, RZ, 0x3c, !PT ;  /* 0x0000000203038212 */ /* 0x000fca00078e3cff */
[----:B------:R-:W3:Y:S04]  /*264a0*/  @!P0 LDG.E.U16 R29, [R2.64] ;  /* 0x0000000a021d8981 */ /* 0x000ee8000c1e1500 */
[----:B---3--:R0:W-:Y:S04]  /*264b0*/  STL [R1+0x53c], R29 ;  /* 0x00053c1d01007387 */ /* 0x0081e80000100800 */
[----:B0-----:R-:W3:Y:S04]  /*264c0*/  LDL.LU R29, [R1+0x29d4] ;  /* 0x0029d400011d7983 */ /* 0x001ee80000300800 */
[----:B------:R-:W4:Y:S04]  /*264d0*/  LDL R2, [R1+0xc9c] ;  /* 0x000c9c0001027983 */ /* 0x000f280000100800 */
[----:B------:R-:W4:Y:S01]  /*264e0*/  LDL R3, [R1+0xca0] ;  /* 0x000ca00001037983 */ /* 0x000f220000100800 */
[----:B---3--:R-:W-:-:S02]  /*264f0*/  PRMT R29, RZ, 0x7610, R29 ;  /* 0x00007610ff1d7816 */ /* 0x008fc4000000001d */
[----:B----4-:R-:W-:-:S04]  /*26500*/  @!P0 LOP3.LUT R3, R3, R2, RZ, 0x3c, !PT ;  /* 0x0000000203038212 */ /* 0x010fc800078e3cff */
[----:B------:R-:W-:-:S04]  /*26510*/  @!P0 LOP3.LUT R2, R3, R2, RZ, 0x3c, !PT ;  /* 0x0000000203028212 */ /* 0x000fc800078e3cff */
[----:B------:R-:W-:-:S05]  /*26520*/  @!P0 LOP3.LUT R3, R3, R2, RZ, 0x3c, !PT ;  /* 0x0000000203038212 */ /* 0x000fca00078e3cff */
[----:B------:R-:W3:Y:S04]  /*26530*/  @!P0 LDG.E.U16 R29, [R2.64] ;  /* 0x0000000a021d8981 */ /* 0x000ee8000c1e1500 */
[----:B------:R0:W-:Y:S04]  /*26540*/  STS.U16 [R20+0x10600], R19 ;  /* 0x0106001314007388 */ /* 0x0001e80000000400 */
[----:B0-----:R-:W4:Y:S04]  /*26550*/  LDL R19, [R1+0xc40] ;  /* 0x000c400001137983 */ /* 0x001f280000100800 */
[----:B---3--:R0:W-:Y:S04]  /*26560*/  STL [R1+0x52c], R29 ;  /* 0x00052c1d01007387 */ /* 0x0081e80000100800 */
[----:B0-----:R-:W3:Y:S04]  /*26570*/  LDL.LU R29, [R1+0x29d0] ;  /* 0x0029d000011d7983 */ /* 0x001ee80000300800 */
[----:B------:R-:W2:Y:S04]  /*26580*/  LDL R2, [R1+0xc7c] ;  /* 0x000c7c0001027983 */ /* 0x000ea80000100800 */
[----:B------:R-:W2:Y:S01]  /*26590*/  LDL R3, [R1+0xc80] ;  /* 0x000c800001037983 */ /* 0x000ea20000100800 */
[----:B---3--:R-:W-:-:S02]  /*265a0*/  PRMT R29, RZ, 0x7610, R29 ;  /* 0x00007610ff1d7816 */ /* 0x008fc4000000001d */
[----:B--2---:R-:W-:-:S04]  /*265b0*/  @!P0 LOP3.LUT R3, R3, R2, RZ, 0x3c, !PT ;  /* 0x0000000203038212 */ /* 0x004fc800078e3cff */
[----:B------:R-:W-:-:S04]  /*265c0*/  @!P0 LOP3.LUT R2, R3, R2, RZ, 0x3c, !PT ;  /* 0x0000000203028212 */ /* 0x000fc800078e3cff */
[----:B------:R-:W-:-:S05]  /*265d0*/  @!P0 LOP3.LUT R3, R3, R2, RZ, 0x3c, !PT ;  /* 0x0000000203038212 */ /* 0x000fca00078e3cff */
[----:B------:R-:W2:Y:S04]  /*265e0*/  @!P0 LDG.E.U16 R29, [R2.64] ;  /* 0x0000000a021d8981 */ /* 0x000ea8000c1e1500 */
[----:B------:R0:W-:Y:S04]  /*265f0*/  STS.U16 [R20+0x10a00], R25 ;  /* 0x010a001914007388 */ /* 0x0001e80000000400 */
[----:B0-----:R-:W3:Y:S04]  /*26600*/  LDL.LU R25, [R1+0x68] ;  /* 0x0000680001197983 */ /* 0x001ee80000300800 */
[----:B--2---:R0:W-:Y:S04]  /*26610*/  STL [R1+0x51c], R29 ;  /* 0x00051c1d01007387 */ /* 0x0041e80000100800 */
[----:B0-----:R-:W2:Y:S04]  /*26620*/  LDL.LU R29, [R1+0x29cc] ;  /* 0x0029cc00011d7983 */ /* 0x001ea80000300800 */
[----:B------:R-:W2:Y:S04]  /*26630*/  LDL R2, [R1+0xc5c] ;  /* 0x000c5c0001027983 */ /* 0x000ea80000100800 */
[----:B------:R-:W2:Y:S01]  /*26640*/  LDL R3, [R1+0xc60] ;  /* 0x000c600001037983 */ /* 0x000ea20000100800 */
[----:B------:R-:W-:-:S03]  /*26650*/  PRMT R23, RZ, 0x7610, R23 ;  /* 0x00007610ff177816 */ /* 0x000fc60000000017 */
[----:B------:R0:W-:Y:S04]  /*26660*/  STS.U16 [R20+0x10e00], R24 ;  /* 0x010e001814007388 */ /* 0x0001e80000000400 */
[----:B0-----:R-:W3:Y:S01]  /*26670*/  LDL.LU R24, [R1+0x64] ;  /* 0x0000640001187983 */ /* 0x001ee20000300800 */
[----:B--2---:R-:W-:-:S04]  /*26680*/  @!P0 LOP3.LUT R3, R3, R2, RZ, 0x3c, !PT ;  /* 0x0000000203038212 */ /* 0x004fc800078e3cff */
[----:B------:R-:W-:-:S04]  /*26690*/  @!P0 LOP3.LUT R2, R3, R2, RZ, 0x3c, !PT ;  /* 0x0000000203028212 */ /* 0x000fc800078e3cff */
[----:B------:R-:W-:-:S05]  /*266a0*/  @!P0 LOP3.LUT R3, R3, R2, RZ, 0x3c, !PT ;  /* 0x0000000203038212 */ /* 0x000fca00078e3cff */
[----:B------:R0:W2:Y:S04]  /*266b0*/  @!P0 LDG.E.U16 R23, [R2.64] ;  /* 0x0000000a02178981 */ /* 0x0000a8000c1e1500 */
[----:B0-----:R-:W3:Y:S01]  /*266c0*/  LDL R3, [R1+0xc3c] ;  /* 0x000c3c0001037983 */ /* 0x001ee20000100800 */
[----:B------:R-:W-:Y:S01]  /*266d0*/  PRMT R21, RZ, 0x7610, R21 ;  /* 0x00007610ff157816 */ /* 0x000fe20000000015 */
[----:B----4-:R-:W-:Y:S02]  /*266e0*/  @!P0 IMAD.MOV.U32 R2, RZ, RZ, R19 ;  /* 0x000000ffff028224 */ /* 0x010fe400078e0013 */
[----:B--2---:R0:W-:Y:S04]  /*266f0*/  STL [R1+0x50c], R23 ;  /* 0x00050c1701007387 */ /* 0x0041e80000100800 */
[----:B0-----:R-:W2:Y:S04]  /*26700*/  LDL.LU R23, [R1+0x60] ;  /* 0x0000600001177983 */ /* 0x001ea80000300800 */
[----:B------:R-:W4:Y:S04]  /*26710*/  LDL.LU R19, [R1+0x54] ;  /* 0x0000540001137983 */ /* 0x000f280000300800 */
[----:B---3--:R0:W3:Y:S04]  /*26720*/  @!P0 LDG.E.U16 R21, [R2.64] ;  /* 0x0000000a02158981 */ /* 0x0080e8000c1e1500 */
[----:B0-----:R-:W2:Y:S04]  /*26730*/  LDL R2, [R1+0xc1c] ;  /* 0x000c1c0001027983 */ /* 0x001ea80000100800 */
[----:B------:R-:W2:Y:S01]  /*26740*/  LDL R3, [R1+0xc20] ;  /* 0x000c200001037983 */ /* 0x000ea20000100800 */
[----:B------:R-:W-:-:S03]  /*26750*/  PRMT R28, RZ, 0x7610, R28 ;  /* 0x00007610ff1c7816 */ /* 0x000fc6000000001c */
[----:B---3--:R0:W-:Y:S04]  /*26760*/  STL [R1+0x4fc], R21 ;  /* 0x0004fc1501007387 */ /* 0x0081e80000100800 */
[----:B0-----:R-:W3:Y:S01]  /*26770*/  LDL.LU R21, [R1+0x44] ;  /* 0x0000440001157983 */ /* 0x001ee20000300800 */
[----:B--2---:R-:W-:-:S04]  /*26780*/  @!P0 LOP3.LUT R3, R3, R2, RZ, 0x3c, !PT ;  /* 0x0000000203038212 */ /* 0x004fc800078e3cff */
[----:B------:R-:W-:-:S04]  /*26790*/  @!P0 LOP3.LUT R2, R3, R2, RZ, 0x3c, !PT ;  /* 0x0000000203028212 */ /* 0x000fc800078e3cff */
[----:B------:R-:W-:-:S05]  /*267a0*/  @!P0 LOP3.LUT R3, R3, R2, RZ, 0x3c, !PT ;  /* 0x0000000203038212 */ /* 0x000fca00078e3cff */
[----:B------:R0:W2:Y:S04]  /*267b0*/  @!P0 LDG.E.U16 R28, [R2.64] ;  /* 0x0000000a021c8981 */ /* 0x0000a8000c1e1500 */
[----:B0-----:R-:W2:Y:S04]  /*267c0*/  LDL R2, [R1+0xbfc] ;  /* 0x000bfc0001027983 */ /* 0x001ea80000100800 */
[----:B------:R-:W2:Y:S01]  /*267d0*/  LDL R3, [R1+0xc00] ;  /* 0x000c000001037983 */ /* 0x000ea20000100800 */
[----:B------:R-:W-:Y:S02]  /*267e0*/  PRMT R12, RZ, 0x7610, R12 ;  /* 0x00007610ff0c7816 */ /* 0x000fe4000000000c */
[----:B--2---:R-:W-:-:S04]  /*267f0*/  @!P0 LOP3.LUT R3, R3, R2, RZ, 0x3c, !PT ;  /* 0x0000000203038212 */ /* 0x004fc800078e3cff */
[----:B------:R-:W-:-:S04]  /*26800*/  @!P0 LOP3.LUT R2, R3, R2, RZ, 0x3c, !PT ;  /* 0x0000000203028212 */ /* 0x000fc800078e3cff */
[----:B------:R-:W-:-:S05]  /*26810*/  @!P0 LOP3.LUT R3, R3, R2, RZ, 0x3c, !PT ;  /* 0x0000000203038212 */ /* 0x000fca00078e3cff */
[----:B------:R-:W2:Y:S04]  /*26820*/  @!P0 LDG.E.U16 R12, [R2.64] ;  /* 0x0000000a020c8981 */ /* 0x000ea8000c1e1500 */
[----:B------:R0:W-:Y:S04]  /*26830*/  STL [R1+0x4e8], R28 ;  /* 0x0004e81c01007387 */ /* 0x0001e80000100800 */
[----:B0-----:R-:W3:Y:S04]  /*26840*/  LDL.LU R28, [R1+0x18] ;  /* 0x00001800011c7983 */ /* 0x001ee80000300800 */
        /* <DEDUP_REMOVED lines=9> */
[----:B------:R-:W-:Y:S04]  /*268e0*/  STS.U16 [R20+0x11200], R29 ;  /* 0x0112001d14007388 */ /* 0x000fe80000000400 */
[----:B------:R-:W-:Y:S04]  /*268f0*/  STS.U16 [R20+0x11600], R17 ;  /* 0x0116001114007388 */ /* 0x000fe80000000400 */
[----:B------:R-:W-:Y:S04]  /*26900*/  STS.U16 [R20+0x11a00], R14 ;  /* 0x011a000e14007388 */ /* 0x000fe80000000400 */
[----:B------:R0:W-:Y:S02]  /*26910*/  STS.U16 [R20+0x11e00], R12 ;  /* 0x011e000c14007388 */ /* 0x0001e40000000400 */
[----:B0-----:R-:W-:-:S05]  /*26920*/  LOP3.LUT R20, R0, 0x60, RZ, 0x3c, !PT ;  /* 0x0000006000147812 */ /* 0x001fca00078e3cff */
[----:B------:R-:W-:Y:S04]  /*26930*/  STS.U16 [R20+0x10300], R25 ;  /* 0x0103001914007388 */ /* 0x000fe80000000400 */
[----:B--2---:R0:W-:Y:S04]  /*26940*/  STL [R1+0x4e0], R27 ;  /* 0x0004e01b01007387 */ /* 0x0041e80000100800 */
[----:B0-----:R-:W2:Y:S04]  /*26950*/  LDL.LU R27, [R1+0x29c4] ;  /* 0x0029c400011b7983 */ /* 0x001ea80000300800 */
[----:B------:R-:W2:Y:S04]  /*26960*/  LDL R2, [R1+0xbbc] ;  /* 0x000bbc0001027983 */ /* 0x000ea80000100800 */
[----:B------:R-:W2:Y:S04]  /*26970*/  LDL R3, [R1+0xbc0] ;  /* 0x000bc00001037983 */ /* 0x000ea80000100800 */
[----:B------:R-:W3:Y:S01]  /*26980*/  LDL.LU R25, [R1+0x29c0] ;  /* 0x0029c00001197983 */ /* 0x000ee20000300800 */
[----:B--2---:R-:W-:-:S04]  /*26990*/  @!P0 LOP3.LUT R3, R3, R2, RZ, 0x3c, !PT ;  /* 0x0000000203038212 */ /* 0x004fc800078e3cff */
[C---:B------:R-:W-:Y:S02]  /*269a0*/  @!P0 LOP3.LUT R2, R3.reuse, R2, RZ, 0x3c, !PT ;  /* 0x0000000203028212 */ /* 0x040fe400078e3cff */
[----:B---3--:R-:W-:Y:S02]  /*269b0*/  PRMT R25, RZ, 0x7610, R25 ;  /* 0x00007610ff197816 */ /* 0x008fe40000000019 */
[----:B------:R-:W-:-:S05]  /*269c0*/  @!P0 LOP3.LUT R3, R3, R2, RZ, 0x3c, !PT ;  /* 0x0000000203038212 */ /* 0x000fca00078e3cff */
[----:B------:R-:W2:Y:S04]  /*269d0*/  @!P0 LDG.E.U16 R25, [R2.64] ;  /* 0x0000000a02198981 */ /* 0x000ea8000c1e1500 */
[----:B------:R-:W-:Y:S04]  /*269e0*/  STS.U16 [R20+0x10700], R24 ;  /* 0x0107001814007388 */ /* 0x000fe80000000400 */
[----:B--2---:R0:W-:Y:S04]  /*269f0*/  STL [R1+0x4dc], R25 ;  /* 0x0004dc1901007387 */ /* 0x0041e80000100800 */
[----:B0-----:R-:W2:Y:S04]  /*26a00*/  LDL.LU R25, [R1+0x29bc] ;  /* 0x0029bc0001197983 */ /* 0x001ea80000300800 */
[----:B------:R-:W3:Y:S04]  /*26a10*/  LDL R2, [R1+0xb9c] ;  /* 0x000b9c0001027983 */ /* 0x000ee80000100800 */
[----:B------:R-:W3:Y:S04]  /*26a20*/  LDL R3, [R1+0xba0] ;  /* 0x000ba00001037983 */ /* 0x000ee80000100800 */
[----:B------:R-:W2:Y:S01]  /*26a30*/  LDL.LU R24, [R1+0x29b8] ;  /* 0x0029b80001187983 */ /* 0x000ea20000300800 */
[----:B---3--:R-:W-:-:S04]  /*26a40*/  @!P0 LOP3.LUT R3, R3, R2, RZ, 0x3c, !PT ;  /* 0x0000000203038212 */ /* 0x008fc800078e3cff */
[C---:B------:R-:W-:Y:S02]  /*26a50*/  @!P0 LOP3.LUT R2, R3.reuse, R2, RZ, 0x3c, !PT ;  /* 0x0000000203028212 */ /* 0x040fe400078e3cff */
[----:B--2---:R-:W-:Y:S02]  /*26a60*/  PRMT R24, RZ, 0x7610, R24 ;  /* 0x00007610ff187816 */ /* 0x004fe40000000018 */
        /* <DEDUP_REMOVED lines=24> */
[----:B------:R-:W-:Y:S04]  /*26bf0*/  STS.U16 [R20+0x11300], R21 ;  /* 0x0113001514007388 */ /* 0x000fe80000000400 */
[----:B---3--:R0:W-:Y:S04]  /*26c00*/  STL [R1+0x4d0], R19 ;  /* 0x0004d01301007387 */ /* 0x0081e80000100800 */
[----:B0-----:R-:W3:Y:S04]  /*26c10*/  LDL.LU R19, [R1+0x29a4] ;  /* 0x0029a40001137983 */ /* 0x001ee80000300800 */
[----:B------:R-:W4:Y:S04]  /*26c20*/  LDL R2, [R1+0xb3c] ;  /* 0x000b3c0001027983 */ /* 0x000f280000100800 */
[----:B------:R-:W4:Y:S04]  /*26c30*/  LDL R3, [R1+0xb40] ;  /* 0x000b400001037983 */ /* 0x000f280000100800 */
[----:B------:R-:W2:Y:S01]  /*26c40*/  LDL.LU R21, [R1+0x29a0] ;  /* 0x0029a00001157983 */ /* 0x000ea20000300800 */
[----:B----4-:R-:W-:-:S04]  /*26c50*/  @!P0 LOP3.LUT R3, R3, R2, RZ, 0x3c, !PT ;  /* 0x0000000203038212 */ /* 0x010fc800078e3cff */
[C---:B------:R-:W-:Y:S02]  /*26c60*/  @!P0 LOP3.LUT R2, R3.reuse, R2, RZ, 0x3c, !PT ;  /* 0x0000000203028212 */ /* 0x040fe400078e3cff */
[----:B--2---:R-:W-:Y:S02]  /*26c70*/  PRMT R21, RZ, 0x7610, R21 ;  /* 0x00007610ff157816 */ /* 0x004fe40000000015 */
[----:B------:R-:W-:-:S05]  /*26c80*/  @!P0 LOP3.LUT R3, R3, R2, RZ, 0x3c, !PT ;  /* 0x0000000203038212 */ /* 0x000fca00078e3cff */
[----:B------:R-:W2:Y:S04]  /*26c90*/  @!P0 LDG.E.U16 R21, [R2.64] ;  /* 0x0000000a02158981 */ /* 0x000ea8000c1e1500 */
[----:B------:R-:W-:Y:S04]  /*26ca0*/  STS.U16 [R20+0x11700], R28 ;  /* 0x0117001c14007388 */ /* 0x000fe80000000400 */
[----:B--2---:R0:W-:Y:S04]  /*26cb0*/  STL [R1+0x4cc], R21 ;  /* 0x0004cc1501007387 */ /* 0x0041e80000100800 */
[----:B0-----:R-:W2:Y:S04]  /*26cc0*/  LDL.LU R21, [R1+0x299c] ;  /* 0x00299c0001157983 */ /* 0x001ea80000300800 */
        /* <DEDUP_REMOVED lines=16> */
[----:B------:R-:W4:Y:S04]  /*26dd0*/  @!P0 LDG.E.U16 R21, [R2.64] ;  /* 0x0000000a02158981 */ /* 0x000f28000c1e1500 */
[----:B----4-:R0:W-:Y:S04]  /*26de0*/  STL [R1+0xb8], R21 ;  /* 0x0000b81501007387 */ /* 0x0101e80000100800 */
[----:B0-----:R-:W4:Y:S04]  /*26df0*/  LDL.LU R21, [R1+0x2990] ;  /* 0x0029900001157983 */ /* 0x001f280000300800 */
[----:B------:R-:W3:Y:S04]  /*26e00*/  LDL R2, [R1+0xadc] ;  /* 0x000adc0001027983 */ /* 0x000ee80000100800 */
[----:B------:R-:W3:Y:S01]  /*26e10*/  LDL R3, [R1+0xae0] ;  /* 0x000ae00001037983 */ /* 0x000ee20000100800 */
[----:B------:R-:W-:-:S03]  /*26e20*/  PRMT R6, RZ, 0x7610, R6 ;  /* 0x00007610ff067816 */ /* 0x000fc60000000006 */
[----:B--2---:R-:W-:Y:S01]  /*26e30*/  STS.U16 [R20+0x11b00], R28 ;  /* 0x011b001c14007388 */ /* 0x004fe20000000400 */
[----:B---3--:R-:W-:-:S04]  /*26e40*/  @!P0 LOP3.LUT R3, R3, R2, RZ, 0x3c, !PT ;  /* 0x0000000203038212 */ /* 0x008fc800078e3cff */
[----:B------:R-:W-:-:S04]  /*26e50*/  @!P0 LOP3.LUT R2, R3, R2, RZ, 0x3c, !PT ;  /* 0x0000000203028212 */ /* 0x000fc800078e3cff */
[----:B------:R-:W-:Y:S01]  /*26e60*/  @!P0 LOP3.LUT R3, R3, R2, RZ, 0x3c, !PT ;  /* 0x0000000203038212 */ /* 0x000fe200078e3cff */
[----:B----4-:R0:W-:Y:S04]  /*26e70*/  STS.U16 [R20+0x11f00], R21 ;  /* 0x011f001514007388 */ /* 0x0101e80000000400 */
[----:B------:R1:W2:Y:S04]  /*26e80*/  @!P0 LDG.E.U16 R6, [R2.64] ;  /* 0x0000000a02068981 */ /* 0x0002a8000c1e1500 */
[----:B0-----:R-:W3:Y:S04]  /*26e90*/  LDL.LU R20, [R1+0x298c] ;  /* 0x00298c0001147983 */ /* 0x001ee80000300800 */
[----:B-1----:R-:W4:Y:S04]  /*26ea0*/  LDL R2, [R1+0xabc] ;  /* 0x000abc0001027983 */ /* 0x002f280000100800 */
[----:B------:R-:W4:Y:S01]  /*26eb0*/  LDL R3, [R1+0xac0] ;  /* 0x000ac00001037983 */ /* 0x000f220000100800 */
[----:B------:R-:W-:-:S03]  /*26ec0*/  PRMT R5, RZ, 0x7610, R5 ;  /* 0x00007610ff057816 */ /* 0x000fc60000000005 */
[----:B--2---:R0:W-:Y:S04]  /*26ed0*/  STL [R1+0xb4], R6 ;  /* 0x0000b40601007387 */ /* 0x0041e80000100800 */
[----:B0-----:R-:W2:Y:S01]  /*26ee0*/  LDL.LU R6, [R1] ;  /* 0x0000000001067983 */ /* 0x001ea20000300800 */
[----:B----4-:R-:W-:-:S04]  /*26ef0*/  @!P0 LOP3.LUT R3, R3, R2, RZ, 0x3c, !PT ;  /* 0x0000000203038212 */ /* 0x010fc800078e3cff */
[----:B------:R-:W-:-:S04]  /*26f00*/  @!P0 LOP3.LUT R2, R3, R2, RZ, 0x3c, !PT ;  /* 0x0000000203028212 */ /* 0x000fc800078e3cff */
[----:B------:R-:W-:-:S05]  /*26f10*/  @!P0 LOP3.LUT R3, R3, R2, RZ, 0x3c, !PT ;  /* 0x0000000203038212 */ /* 0x000fca00078e3cff */
[----:B------:R0:W4:Y:S04]  /*26f20*/  @!P0 LDG.E.U16 R5, [R2.64] ;  /* 0x0000000a02058981 */ /* 0x000128000c1e1500 */
[----:B0-----:R-:W2:Y:S04]  /*26f30*/  LDL R2, [R1+0xa9c] ;  /* 0x000a9c0001027983 */ /* 0x001ea80000100800 */
[----:B------:R-:W2:Y:S01]  /*26f40*/  LDL R3, [R1+0xaa0] ;  /* 0x000aa00001037983 */ /* 0x000ea20000100800 */
[----:B------:R-:W-:-:S03]  /*26f50*/  PRMT R13, RZ, 0x7610, R13 ;  /* 0x00007610ff0d7816 */ /* 0x000fc6000000000d */
[----:B----4-:R0:W-:Y:S04]  /*26f60*/  STL [R1+0xb0], R5 ;  /* 0x0000b00501007387 */ /* 0x0101e80000100800 */
[----:B0-----:R-:W4:Y:S01]  /*26f70*/  LDL.LU R5, [R1+0x4] ;  /* 0x0000040001057983 */ /* 0x001f220000300800 */
[----:B--2---:R-:W-:-:S04]  /*26f80*/  @!P0 LOP3.LUT R3, R3, R2, RZ, 0x3c, !PT ;  /* 0x0000000203038212 */ /* 0x004fc800078e3cff */
[----:B------:R-:W-:-:S04]  /*26f90*/  @!P0 LOP3.LUT R2, R3, R2, RZ, 0x3c, !PT ;  /* 0x0000000203028212 */ /* 0x000fc800078e3cff */
[----:B------:R-:W-:-:S05]  /*26fa0*/  @!P0 LOP3.LUT R3, R3, R2, RZ, 0x3c, !PT ;  /* 0x0000000203038212 */ /* 0x000fca00078e3cff */
[----:B------:R0:W2:Y:S04]  /*26fb0*/  @!P0 LDG.E.U16 R13, [R2.64] ;  /* 0x0000000a020d8981 */ /* 0x0000a8000c1e1500 */
[----:B0-----:R-:W3:Y:S04]  /*26fc0*/  LDL R2, [R1+0xa7c] ;  /* 0x000a7c0001027983 */ /* 0x001ee80000100800 */
[----:B------:R-:W3:Y:S01]  /*26fd0*/  LDL R3, [R1+0xa80] ;  /* 0x000a800001037983 */ /* 0x000ee20000100800 */
[----:B------:R-:W-:-:S03]  /*26fe0*/  PRMT R22, RZ, 0x7610, R22 ;  /* 0x00007610ff167816 */ /* 0x000fc60000000016 */
[----:B--2---:R0:W-:Y:S04]  /*26ff0*/  STL [R1+0xac], R13 ;  /* 0x0000ac0d01007387 */ /* 0x0041e80000100800 */
[----:B0-----:R-:W2:Y:S01]  /*27000*/  LDL.LU R13, [R1+0xc] ;  /* 0x00000c00010d7983 */ /* 0x001ea20000300800 */
[----:B---3--:R-:W-:-:S04]  /*27010*/  @!P0 LOP3.LUT R3, R3, R2, RZ, 0x3c, !PT ;  /* 0x0000000203038212 */ /* 0x008fc800078e3cff */
[----:B------:R-:W-:-:S04]  /*27020*/  @!P0 LOP3.LUT R2, R3, R2, RZ, 0x3c, !PT ;  /* 0x0000000203028212 */ /* 0x000fc800078e3cff */
[----:B------:R-:W-:-:S05]  /*27030*/  @!P0 LOP3.LUT R3, R3, R2, RZ, 0x3c, !PT ;  /* 0x0000000203038212 */ /* 0x000fca00078e3cff */
[----:B------:R0:W3:Y:S04]  /*27040*/  @!P0 LDG.E.U16 R22, [R2.64] ;  /* 0x0000000a02168981 */ /* 0x0000e8000c1e1500 */
        /* <DEDUP_REMOVED lines=20> */
[----:B------:R-:W-:Y:S02]  /*27190*/  PRMT R9, RZ, 0x7610, R9 ;  /* 0x00007610ff097816 */ /* 0x000fe40000000009 */
[----:B--2---:R-:W-:-:S04]  /*271a0*/  @!P0 LOP3.LUT R3, R3, R2, RZ, 0x3c, !PT ;  /* 0x0000000203038212 */ /* 0x004fc800078e3cff */
[----:B------:R-:W-:-:S04]  /*271b0*/  @!P0 LOP3.LUT R2, R3, R2, RZ, 0x3c, !PT ;  /* 0x0000000203028212 */ /* 0x000fc800078e3cff */
[----:B------:R-:W-:-:S05]  /*271c0*/  @!P0 LOP3.LUT R3, R3, R2, RZ, 0x3c, !PT ;  /* 0x0000000203038212 */ /* 0x000fca00078e3cff */
[----:B------:R-:W2:Y:S04]  /*271d0*/  @!P0 LDG.E.U16 R9, [R2.64] ;  /* 0x0000000a02098981 */ /* 0x000ea8000c1e1500 */
[----:B---3--:R0:W-:Y:S04]  /*271e0*/  STL [R1+0xa0], R11 ;  /* 0x0000a00b01007387 */ /* 0x0081e80000100800 */
[----:B0-----:R-:W3:Y:S04]  /*271f0*/  LDL.LU R11, [R1+0x20] ;  /* 0x00002000010b7983 */ /* 0x001ee80000300800 */
        /* <DEDUP_REMOVED lines=9> */
[----:B------:R0:W-:Y:S04]  /*27290*/  STS.U16 [R0+0x1800], R6 ;  /* 0x0018000600007388 */ /* 0x0001e80000000400 */
        /* <DEDUP_REMOVED lines=10> */
[----:B----4-:R0:W-:Y:S04]  /*27340*/  STS.U16 [R0+0x1c00], R5 ;  /* 0x001c000500007388 */ /* 0x0101e80000000400 */
[----:B0-----:R-:W3:Y:S04]  /*27350*/  LDL.LU R5, [R1+0x30] ;  /* 0x0000300001057983 */ /* 0x001ee80000300800 */
[----:B--2---:R0:W-:Y:S04]  /*27360*/  STL [R1+0x94], R9 ;  /* 0x0000940901007387 */ /* 0x0041e80000100800 */
[----:B0-----:R-:W2:Y:S04]  /*27370*/  LDL.LU R9, [R1+0x2980] ;  /* 0x0029800001097983 */ /* 0x001ea80000300800 */
[----:B------:R-:W4:Y:S04]  /*27380*/  LDL R2, [R1+0x9bc] ;  /* 0x0009bc0001027983 */ /* 0x000f280000100800 */
[----:B------:R-:W4:Y:S01]  /*27390*/  LDL R3, [R1+0x9c0] ;  /* 0x0009c00001037983 */ /* 0x000f220000100800 */
[----:B--2---:R-:W-:-:S02]  /*273a0*/  PRMT R9, RZ, 0x7610, R9 ;  /* 0x00007610ff097816 */ /* 0x004fc40000000009 */
[----:B----4-:R-:W-:-:S04]  /*273b0*/  @!P0 LOP3.LUT R3, R3, R2, RZ, 0x3c, !PT ;  /* 0x0000000203038212 */ /* 0x010fc800078e3cff */
[----:B------:R-:W-:-:S04]  /*273c0*/  @!P0 LOP3.LUT R2, R3, R2, RZ, 0x3c, !PT ;  /* 0x0000000203028212 */ /* 0x000fc800078e3cff */
[----:B------:R-:W-:-:S05]  /*273d0*/  @!P0 LOP3.LUT R3, R3, R2, RZ, 0x3c, !PT ;  /* 0x0000000203038212 */ /* 0x000fca00078e3cff */
[----:B------:R-:W2:Y:S04]  /*273e0*/  @!P0 LDG.E.U16 R9, [R2.64] ;  /* 0x0000000a02098981 */ /* 0x000ea8000c1e1500 */
[----:B------:R0:W-:Y:S04]  /*273f0*/  STS.U16 [R0+0x2000], R13 ;  /* 0x0020000d00007388 */ /* 0x0001e80000000400 */
[----:B0-----:R-:W4:Y:S04]  /*27400*/  LDL.LU R13, [R1+0x34] ;  /* 0x00003400010d7983 */ /* 0x001f280000300800 */
        /* <DEDUP_REMOVED lines=8> */
[----:B------:R0:W2:Y:S04]  /*27490*/  @!P0 LDG.E.U16 R9, [R2.64] ;  /* 0x0000000a02098981 */ /* 0x0000a8000c1e1500 */
[----:B------:R1:W-:Y:S04]  /*274a0*/  STS.U16 [R0+0x2400], R22 ;  /* 0x0024001600007388 */ /* 0x0003e80000000400 */
[----:B-1----:R-:W3:Y:S04]  /*274b0*/  LDL.LU R22, [R1+0x38] ;  /* 0x0000380001167983 */ /* 0x002ee80000300800 */
[----:B0-----:R-:W3:Y:S04]  /*274c0*/  LDL R2, [R1+0x97c] ;  /* 0x00097c0001027983 */ /* 0x001ee80000100800 */
[----:B------:R-:W3:Y:S04]  /*274d0*/  LDL R3, [R1+0x980] ;  /* 0x0009800001037983 */ /* 0x000ee80000100800 */
[----:B------:R-:W-:Y:S04]  /*274e0*/  STS.U16 [R0+0x2800], R16 ;  /* 0x0028001000007388 */ /* 0x000fe80000000400 */
[----:B--2---:R0:W-:Y:S04]  /*274f0*/  STL [R1+0x8c], R9 ;  /* 0x00008c0901007387 */ /* 0x0041e80000100800 */
[----:B0-----:R-:W2:Y:S04]  /*27500*/  LDL.LU R9, [R1+0x40] ;  /* 0x0000400001097983 */ /* 0x001ea80000300800 */
[----:B------:R-:W2:Y:S01]  /*27510*/  LDL.LU R16, [R1+0x2978] ;  /* 0x0029780001107983 */ /* 0x000ea20000300800 */
[----:B---3--:R-:W-:-:S04]  /*27520*/  @!P0 LOP3.LUT R3, R3, R2, RZ, 0x3c, !PT ;  /* 0x0000000203038212 */ /* 0x008fc800078e3cff */
[----:B------:R-:W-:-:S04]  /*27530*/  @!P0 LOP3.LUT R2, R3, R2, RZ, 0x3c, !PT ;  /* 0x0000000203028212 */ /* 0x000fc800078e3cff */
[----:B------:R-:W-:Y:S02]  /*27540*/  @!P0 LOP3.LUT R3, R3, R2, RZ, 0x3c, !PT ;  /* 0x0000000203038212 */ /* 0x000fe400078e3cff */
[----:B--2---:R-:W-:-:S06]  /*27550*/  PRMT R16, RZ, 0x7610, R16 ;  /* 0x00007610ff107816 */ /* 0x004fcc0000000010 */
        /* <DEDUP_REMOVED lines=44> */
[----:B------:R0:W3:Y:S04]  /*27820*/  @!P0 LDG.E.U16 R13, [R2.64] ;  /* 0x0000000a020d8981 */ /* 0x0000e8000c1e1500 */
[----:B------:R-:W-:Y:S04]  /*27830*/  STS.U16 [R0+0x3c00], R22 ;  /* 0x003c001600007388 */ /* 0x000fe80000000400 */
[----:B0-----:R-:W4:Y:S04]  /*27840*/  LDL R2, [R1+0x8dc] ;  /* 0x0008dc0001027983 */ /* 0x001f280000100800 */
[----:B------:R-:W4:Y:S04]  /*27850*/  LDL R3, [R1+0x8e0] ;  /* 0x0008e00001037983 */ /* 0x000f280000100800 */
[----:B---3--:R0:W-:Y:S04]  /*27860*/  STL [R1+0x78], R13 ;  /* 0x0000780d01007387 */ /* 0x0081e80000100800 */
[----:B0-----:R-:W3:Y:S04]  /*27870*/  LDL.LU R13, [R1+0x4ec] ;  /* 0x0004ec00010d7983 */ /* 0x001ee80000300800 */
[----:B------:R-:W2:Y:S01]  /*27880*/  LDL.LU R22, [R1+0x2960] ;  /* 0x0029600001167983 */ /* 0x000ea20000300800 */
[----:B----4-:R-:W-:-:S04]  /*27890*/  @!P0 LOP3.LUT R3, R3, R2, RZ, 0x3c, !PT ;  /* 0x0000000203038212 */ /* 0x010fc800078e3cff */
[----:B------:R-:W-:-:S04]  /*278a0*/  @!P0 LOP3.LUT R2, R3, R2, RZ, 0x3c, !PT ;  /* 0x0000000203028212 */ /* 0x000fc800078e3cff */
[----:B------:R-:W-:Y:S02]  /*278b0*/  @!P0 LOP3.LUT R3, R3, R2, RZ, 0x3c, !PT ;  /* 0x0000000203038212 */ /* 0x000fe400078e3cff */
[----:B--2---:R-:W-:-:S06]  /*278c0*/  PRMT R22, RZ, 0x7610, R22 ;  /* 0x00007610ff167816 */ /* 0x004fcc0000000016 */
[----:B------:R-:W2:Y:S04]  /*278d0*/  @!P0 LDG.E.U16 R22, [R2.64] ;  /* 0x0000000a02168981 */ /* 0x000ea8000c1e1500 */
[----:B--2---:R0:W-:Y:S04]  /*278e0*/  STL [R1+0x74], R22 ;  /* 0x0000741601007387 */ /* 0x0041e80000100800 */
[----:B0-----:R-:W2:Y:S04]  /*278f0*/  LDL.LU R22, [R1+0x295c] ;  /* 0x00295c0001167983 */ /* 0x001ea80000300800 */
[----:B------:R-:W4:Y:S04]  /*27900*/  LDL R2, [R1+0x8bc] ;  /* 0x0008bc0001027983 */ /* 0x000f280000100800 */
[----:B------:R-:W4:Y:S04]  /*27910*/  LDL R3, [R1+0x8c0] ;  /* 0x0008c00001037983 */ /* 0x000f280000100800 */
[----:B------:R0:W-:Y:S04]  /*27920*/  STS.U16 [R0+0x4000], R9 ;  /* 0x0040000900007388 */ /* 0x0001e80000000400 */
[----:B0-----:R-:W3:Y:S01]  /*27930*/  LDL.LU R9, [R1+0x4f0] ;  /* 0x0004f00001097983 */ /* 0x001ee20000300800 */
[----:B--2---:R-:W-:-:S02]  /*27940*/  PRMT R22, RZ, 0x7610, R22 ;  /* 0x00007610ff167816 */ /* 0x004fc40000000016 */
[----:B----4-:R-:W-:-:S04]  /*27950*/  @!P0 LOP3.LUT R3, R3, R2, RZ, 0x3c, !PT ;  /* 0x0000000203038212 */ /* 0x010fc800078e3cff */
[----:B------:R-:W-:-:S04]  /*27960*/  @!P0 LOP3.LUT R2, R3, R2, RZ, 0x3c, !PT ;  /* 0x0000000203028212 */ /* 0x000fc800078e3cff */
[----:B------:R-:W-:-:S05]  /*27970*/  @!P0 LOP3.LUT R3, R3, R2, RZ, 0x3c, !PT ;  /* 0x0000000203038212 */ /* 0x000fca00078e3cff */
[----:B------:R0:W2:Y:S04]  /*27980*/  @!P0 LDG.E.U16 R22, [R2.64] ;  /* 0x0000000a02168981 */ /* 0x0000a8000c1e1500 */
[----:B0-----:R-:W4:Y:S04]  /*27990*/  LDL R2, [R1+0x89c] ;  /* 0x00089c0001027983 */ /* 0x001f280000100800 */
[----:B------:R-:W4:Y:S01]  /*279a0*/  LDL R3, [R1+0x8a0] ;  /* 0x0008a00001037983 */ /* 0x000f220000100800 */
[----:B------:R-:W-:Y:S02]  /*279b0*/  PRMT R5, RZ, 0x7610, R5 ;  /* 0x00007610ff057816 */ /* 0x000fe40000000005 */
[----:B----4-:R-:W-:-:S04]  /*279c0*/  @!P0 LOP3.LUT R3, R3, R2, RZ, 0x3c, !PT ;  /* 0x0000000203038212 */ /* 0x010fc800078e3cff */
[----:B------:R-:W-:-:S04]  /*279d0*/  @!P0 LOP3.LUT R2, R3, R2, RZ, 0x3c, !PT ;  /* 0x0000000203028212 */ /* 0x000fc800078e3cff */
[----:B------:R-:W-:-:S05]  /*279e0*/  @!P0 LOP3.LUT R3, R3, R2, RZ, 0x3c, !PT ;  /* 0x0000000203038212 */ /* 0x000fca00078e3cff */
[----:B------:R-:W4:Y:S04]  /*279f0*/  @!P0 LDG.E.U16 R5, [R2.64] ;  /* 0x0000000a02058981 */ /* 0x000f28000c1e1500 */
[----:B--2---:R0:W-:Y:S04]  /*27a00*/  STL [R1+0x70], R22 ;  /* 0x0000701601007387 */ /* 0x0041e80000100800 */
[----:B------:R1:W-:Y:S04]  /*27a10*/  STS.U16 [R0+0x4400], R11 ;  /* 0x0044000b00007388 */ /* 0x0003e80000000400 */
[----:B0-----:R-:W2:Y:S04]  /*27a20*/  LDL R22, [R1+0x840] ;  /* 0x0008400001167983 */ /* 0x001ea80000100800 */
[----:B-1----:R-:W2:Y:S04]  /*27a30*/  LDL.LU R11, [R1+0x4f4] ;  /* 0x0004f400010b7983 */ /* 0x002ea80000300800 */
[----:B------:R-:W-:Y:S04]  /*27a40*/  STS.U16 [R0+0x4800], R6 ;  /* 0x0048000600007388 */ /* 0x000fe80000000400 */
[----:B----4-:R0:W-:Y:S04]  /*27a50*/  STL [R1+0x6c], R5 ;  /* 0x00006c0501007387 */ /* 0x0101e80000100800 */
[----:B0-----:R-:W4:Y:S04]  /*27a60*/  LDL.LU R5, [R1+0x2958] ;  /* 0x0029580001057983 */ /* 0x001f280000300800 */
        /* <DEDUP_REMOVED lines=21> */
[----:B------:R-:W2:Y:S04]  /*27bc0*/  LDL.LU R2, [R1+0x58] ;  /* 0x0000580001027983 */ /* 0x000ea80000300800 */
[----:B------:R-:W3:Y:S01]  /*27bd0*/  LDL R3, [R1+0x83c] ;  /* 0x00083c0001037983 */ /* 0x000ee20000100800 */
[----:B------:R-:W-:-:S03]  /*27be0*/  PRMT R12, RZ, 0x7610, R12 ;  /* 0x00007610ff0c7816 */ /* 0x000fc6000000000c */
[----:B--2---:R0:W-:Y:S02]  /*27bf0*/  STS.U16 [R0+0x5000], R2 ;  /* 0x0050000200007388 */ /* 0x0041e40000000400 */
[----:B0-----:R-:W-:-:S05]  /*27c00*/  @!P0 IMAD.MOV.U32 R2, RZ, RZ, R22 ;  /* 0x000000ffff028224 */ /* 0x001fca00078e0016 */
[----:B---3--:R0:W2:Y:S04]  /*27c10*/  @!P0 LDG.E.U16 R12, [R2.64] ;  /* 0x0000000a020c8981 */ /* 0x0080a8000c1e1500 */
[----:B0-----:R-:W3:Y:S04]  /*27c20*/  LDL R2, [R1+0x81c] ;  /* 0x00081c0001027983 */ /* 0x001ee80000100800 */
[----:B------:R-:W3:Y:S01]  /*27c30*/  LDL R3, [R1+0x820] ;  /* 0x0008200001037983 */ /* 0x000ee20000100800 */
[----:B------:R-:W-:-:S03]  /*27c40*/  PRMT R14, RZ, 0x7610, R14 ;  /* 0x00007610ff0e7816 */ /* 0x000fc6000000000e */
[----:B------:R-:W4:Y:S04]  /*27c50*/  LDL.LU R22, [R1+0x504] ;  /* 0x0005040001167983 */ /* 0x000f280000300800 */
[----:B------:R0:W-:Y:S04]  /*27c60*/  STS.U16 [R0+0x5400], R13 ;  /* 0x0054000d00007388 */ /* 0x0001e80000000400 */
[----:B0-----:R-:W4:Y:S04]  /*27c70*/  LDL R13, [R1+0x7bc] ;  /* 0x0007bc00010d7983 */ /* 0x001f280000100800 */
[----:B--2---:R0:W-:Y:S01]  /*27c80*/  STL [R1+0x60], R12 ;  /* 0x0000600c01007387 */ /* 0x0041e20000100800 */
[----:B------:R-:W-:-:S03]  /*27c90*/  PRMT R15, RZ, 0x7610, R15 ;  /* 0x00007610ff0f7816 */ /* 0x000fc6000000000f */
[----:B------:R-:W-:Y:S04]  /*27ca0*/  STS.U16 [R0+0x5800], R9 ;  /* 0x0058000900007388 */ /* 0x000fe80000000400 */
[----:B0-----:R-:W2:Y:S01]  /*27cb0*/  LDL R12, [R1+0x7c0] ;  /* 0x0007c000010c7983 */ /* 0x001ea20000100800 */
[----:B---3--:R-:W-:-:S04]  /*27cc0*/  @!P0 LOP3.LUT R3, R3, R2, RZ, 0x3c, !PT ;  /* 0x0000000203038212 */ /* 0x008fc800078e3cff */
[----:B------:R-:W-:-:S04]  /*27cd0*/  @!P0 LOP3.LUT R2, R3, R2, RZ, 0x3c, !PT ;  /* 0x0000000203028212 */ /* 0x000fc800078e3cff */
[----:B------:R-:W-:-:S05]  /*27ce0*/  @!P0 LOP3.LUT R3, R3, R2, RZ, 0x3c, !PT ;  /* 0x0000000203038212 */ /* 0x000fca00078e3cff */
[----:B------:R0:W3:Y:S04]  /*27cf0*/  @!P0 LDG.E.U16 R14, [R2.64] ;  /* 0x0000000a020e8981 */ /* 0x0000e8000c1e1500 */
[----:B0-----:R-:W2:Y:S04]  /*27d00*/  LDL R2, [R1+0x7fc] ;  /* 0x0007fc0001027983 */ /* 0x001ea80000100800 */
[----:B------:R-:W2:Y:S04]  /*27d10*/  LDL R3, [R1+0x800] ;  /* 0x0008000001037983 */ /* 0x000ea80000100800 */
[----:B---3--:R0:W-:Y:S04]  /*27d20*/  STL [R1+0x5c], R14 ;  /* 0x00005c0e01007387 */ /* 0x0081e80000100800 */
[----:B0-----:R-:W3:Y:S01]  /*27d30*/  LDL.LU R14, [R1+0x508] ;  /* 0x00050800010e7983 */ /* 0x001ee20000300800 */
[----:B--2---:R-:W-:-:S03]  /*27d40*/  @!P0 LOP3.LUT R3, R3, R2, RZ, 0x3c, !PT ;  /* 0x0000000203038212 */ /* 0x004fc600078e3cff */
[----:B------:R-:W2:Y:S01]  /*27d50*/  LDL.LU R9, [R1+0x2948] ;  /* 0x0029480001097983 */ /* 0x000ea20000300800 */
[----:B------:R-:W-:-:S04]  /*27d60*/  @!P0 LOP3.LUT R2, R3, R2, RZ, 0x3c, !PT ;  /* 0x0000000203028212 */ /* 0x000fc800078e3cff */
[----:B------:R-:W-:-:S05]  /*27d70*/  @!P0 LOP3.LUT R3, R3, R2, RZ, 0x3c, !PT ;  /* 0x0000000203038212 */ /* 0x000fca00078e3cff */
[----:B------:R0:W2:Y:S04]  /*27d80*/  @!P0 LDG.E.U16 R15, [R2.64] ;  /* 0x0000000a020f8981 */ /* 0x0000a8000c1e1500 */
[----:B0-----:R-:W3:Y:S04]  /*27d90*/  LDL R2, [R1+0x7dc] ;  /* 0x0007dc0001027983 */ /* 0x001ee80000100800 */
[----:B------:R-:W3:Y:S01]  /*27da0*/  LDL R3, [R1+0x7e0] ;  /* 0x0007e00001037983 */ /* 0x000ee20000100800 */
[----:B------:R-:W-:-:S03]  /*27db0*/  PRMT R10, RZ, 0x7610, R10 ;  /* 0x00007610ff0a7816 */ /* 0x000fc6000000000a */
[----:B------:R-:W-:Y:S04]  /*27dc0*/  STS.U16 [R0+0x5c00], R11 ;  /* 0x005c000b00007388 */ /* 0x000fe80000000400 */
[----:B--2---:R0:W-:Y:S04]  /*27dd0*/  STL [R1+0x58], R15 ;  /* 0x0000580f01007387 */ /* 0x0041e80000100800 */
[----:B0-----:R-:W2:Y:S01]  /*27de0*/  LDL R15, [R1+0x7a0] ;  /* 0x0007a000010f7983 */ /* 0x001ea20000100800 */
[----:B---3--:R-:W-:-:S03]  /*27df0*/  @!P0 LOP3.LUT R3, R3, R2, RZ, 0x3c, !PT ;  /* 0x0000000203038212 */ /* 0x008fc600078e3cff */
[----:B------:R-:W3:Y:S01]  /*27e00*/  LDL.LU R11, [R1+0x2944] ;  /* 0x00294400010b7983 */ /* 0x000ee20000300800 */
[----:B------:R-:W-:-:S04]  /*27e10*/  @!P0 LOP3.LUT R2, R3, R2, RZ, 0x3c, !PT ;  /* 0x0000000203028212 */ /* 0x000fc800078e3cff */
[----:B------:R-:W-:-:S05]  /*27e20*/  @!P0 LOP3.LUT R3, R3, R2, RZ, 0x3c, !PT ;  /* 0x0000000203038212 */ /* 0x000fca00078e3cff */
[----:B------:R0:W2:Y:S04]  /*27e30*/  @!P0 LDG.E.U16 R10, [R2.64] ;  /* 0x0000000a020a8981 */ /* 0x0000a8000c1e1500 */
[----:B0-----:R-:W3:Y:S01]  /*27e40*/  LDL.LU R3, [R1+0x4f8] ;  /* 0x0004f80001037983 */ /* 0x001ee20000300800 */
[----:B------:R-:W-:Y:S01]  /*27e50*/  PRMT R9, RZ, 0x7610, R9 ;  /* 0x00007610ff097816 */ /* 0x000fe20000000009 */
[----:B------:R-:W-:Y:S02]  /*27e60*/  @!P0 IMAD.MOV.U32 R2, RZ, RZ, R12 ;  /* 0x000000ffff028224 */ /* 0x000fe400078e000c */
[----:B--2---:R-:W-:Y:S04]  /*27e70*/  STL [R1+0x28d4], R10 ;  /* 0x0028d40a01007387 */ /* 0x004fe80000100800 */
[----:B---3--:R4:W-:Y:S02]  /*27e80*/  STS.U16 [R0+0x6000], R3 ;  /* 0x0060000300007388 */ /* 0x0089e40000000400 */
[----:B----4-:R-:W-:-:S05]  /*27e90*/  @!P0 IMAD.MOV.U32 R3, RZ, RZ, R13 ;  /* 0x000000ffff038224 */ /* 0x010fca00078e000d */
[----:B------:R0:W2:Y:S04]  /*27ea0*/  @!P0 LDG.E.U16 R9, [R2.64] ;  /* 0x0000000a02098981 */ /* 0x0000a8000c1e1500 */
[----:B0-----:R-:W3:Y:S01]  /*27eb0*/  LDL R3, [R1+0x79c] ;  /* 0x00079c0001037983 */ /* 0x001ee20000100800 */
[----:B------:R-:W-:Y:S01]  /*27ec0*/  PRMT R8, RZ, 0x7610, R8 ;  /* 0x00007610ff087816 */ /* 0x000fe20000000008 */
[----:B------:R-:W-:Y:S02]  /*27ed0*/  @!P0 IMAD.MOV.U32 R2, RZ, RZ, R15 ;  /* 0x000000ffff028224 */ /* 0x000fe400078e000f */
[----:B------:R-:W-:Y:S04]  /*27ee0*/  STS.U16 [R0+0x6400], R16 ;  /* 0x0064001000007388 */ /* 0x000fe80000000400 */
[----:B--2---:R0:W-:Y:S04]  /*27ef0*/  STL [R1+0x28d8], R9 ;  /* 0x0028d80901007387 */ /* 0x0041e80000100800 */
[----:B0-----:R-:W2:Y:S04]  /*27f00*/  LDL.LU R9, [R1+0x510] ;  /* 0x0005100001097983 */ /* 0x001ea80000300800 */
[----:B------:R-:W4:Y:S04]  /*27f10*/  LDL R13, [R1+0x75c] ;  /* 0x00075c00010d7983 */ /* 0x000f280000100800 */
[----:B------:R-:W2:Y:S04]  /*27f20*/  LDL R12, [R1+0x760] ;  /* 0x00076000010c7983 */ /* 0x000ea80000100800 */
[----:B------:R-:W2:Y:S04]  /*27f30*/  LDL.LU R16, [R1+0x518] ;  /* 0x0005180001107983 */ /* 0x000ea80000300800 */
[----:B---3--:R0:W3:Y:S04]  /*27f40*/  @!P0 LDG.E.U16 R8, [R2.64] ;  /* 0x0000000a02088981 */ /* 0x0080e8000c1e1500 */
[----:B0-----:R-:W2:Y:S04]  /*27f50*/  LDL R2, [R1+0x77c] ;  /* 0x00077c0001027983 */ /* 0x001ea80000100800 */
[----:B------:R-:W2:Y:S01]  /*27f60*/  LDL R3, [R1+0x780] ;  /* 0x0007800001037983 */ /* 0x000ea20000100800 */
[----:B------:R-:W-:-:S02]  /*27f70*/  PRMT R7, RZ, 0x7610, R7 ;  /* 0x00007610ff077816 */ /* 0x000fc40000000007 */
[----:B--2---:R-:W-:-:S04]  /*27f80*/  @!P0 LOP3.LUT R3, R3, R2, RZ, 0x3c, !PT ;  /* 0x0000000203038212 */ /* 0x004fc800078e3cff */
[----:B------:R-:W-:-:S04]  /*27f90*/  @!P0 LOP3.LUT R2, R3, R2, RZ, 0x3c, !PT ;  /* 0x0000000203028212 */ /* 0x000fc800078e3cff */
[----:B------:R-:W-:-:S05]  /*27fa0*/  @!P0 LOP3.LUT R3, R3, R2, RZ, 0x3c, !PT ;  /* 0x0000000203038212 */ /* 0x000fca00078e3cff */
[----:B------:R0:W2:Y:S01]  /*27fb0*/  @!P0 LDG.E.U16 R7, [R2.64] ;  /* 0x0000000a02078981 */ /* 0x0000a2000c1e1500 */
[----:B------:R-:W-:-:S03]  /*27fc0*/  PRMT R6, RZ, 0x7610, R6 ;  /* 0x00007610ff067816 */ /* 0x000fc60000000006 */
[----:B---3--:R-:W-:Y:S04]  /*27fd0*/  STL [R1+0x28dc], R8 ;  /* 0x0028dc0801007387 */ /* 0x008fe80000100800 */
[----:B------:R1:W-:Y:S01]  /*27fe0*/  STS.U16 [R0+0x6800], R22 ;  /* 0x0068001600007388 */ /* 0x0003e20000000400 */
[----:B0-----:R-:W-:Y:S02]  /*27ff0*/  @!P0 IMAD.MOV.U32 R2, RZ, RZ, R12 ;  /* 0x000000ffff028224 */ /* 0x001fe400078e000c */
[----:B----4-:R-:W-:Y:S01]  /*28000*/  @!P0 IMAD.MOV.U32 R3, RZ, RZ, R13 ;  /* 0x000000ffff038224 */ /* 0x010fe200078e000d */
[----:B------:R0:W-:Y:S04]  /*28010*/  STS.U16 [R0+0x6c00], R14 ;  /* 0x006c000e00007388 */ /* 0x0001e80000000400 */
[----:B------:R3:W4:Y:S04]  /*28020*/  @!P0 LDG.E.U16 R6, [R2.64] ;  /* 0x0000000a02068981 */ /* 0x000728000c1e1500 */
[----:B-1----:R-:W4:Y:S04]  /*28030*/  LDL R22, [R1+0x740] ;  /* 0x0007400001167983 */ /* 0x002f280000100800 */
[----:B------:R-:W4:Y:S04]  /*28040*/  LDL.LU R15, [R1+0x520] ;  /* 0x00052000010f7983 */ /* 0x000f280000300800 */
[----:B--2---:R-:W-:Y:S04]  /*28050*/  STL [R1+0x28e0], R7 ;  /* 0x0028e00701007387 */ /* 0x004fe80000100800 */
[----:B------:R-:W2:Y:S04]  /*28060*/  LDL R8, [R1+0xec8] ;  /* 0x000ec80001087983 */ /* 0x000ea80000100800 */
[----:B0-----:R-:W2:Y:S04]  /*28070*/  LDL.LU R14, [R1+0x524] ;  /* 0x00052400010e7983 */ /* 0x001ea80000300800 */
[----:B---3--:R-:W3:Y:S01]  /*28080*/  LDL R3, [R1+0x73c] ;  /* 0x00073c0001037983 */ /* 0x008ee20000100800 */
[----:B------:R-:W-:-:S03]  /*28090*/  PRMT R5, RZ, 0x7610, R5 ;  /* 0x00007610ff057816 */ /* 0x000fc60000000005 */
[----:B------:R-:W2:Y:S04]  /*280a0*/  LDL R13, [R1+0xeac] ;  /* 0x000eac00010d7983 */ /* 0x000ea80000100800 */
[----:B------:R-:W2:Y:S01]  /*280b0*/  LDL R12, [R1+0xefc] ;  /* 0x000efc00010c7983 */ /* 0x000ea20000100800 */
[----:B----4-:R-:W-:-:S03]  /*280c0*/  @!P0 IMAD.MOV.U32 R2, RZ, RZ, R22 ;  /* 0x000000ffff028224 */ /* 0x010fc600078e0016 */
[----:B------:R-:W-:Y:S04]  /*280d0*/  STL [R1+0x28e4], R6 ;  /* 0x0028e40601007387 */ /* 0x000fe80000100800 */
[----:B------:R0:W-:Y:S04]  /*280e0*/  STS.U16 [R0+0x7000], R9 ;  /* 0x0070000900007388 */ /* 0x0001e80000000400 */
[----:B0-----:R-:W4:Y:S04]  /*280f0*/  LDL.LU R9, [R1+0x528] ;  /* 0x0005280001097983 */ /* 0x001f280000300800 */
[----:B------:R-:W2:Y:S04]  /*28100*/  LDL.LU R22, [R1+0x530] ;  /* 0x0005300001167983 */ /* 0x000ea80000300800 */
[----:B---3--:R0:W3:Y:S04]  /*28110*/  @!P0 LDG.E.U16 R5, [R2.64] ;  /* 0x0000000a02058981 */ /* 0x0080e8000c1e1500 */
[----:B0-----:R-:W2:Y:S04]  /*28120*/  LDL.LU R2, [R1+0x514] ;  /* 0x0005140001027983 */ /* 0x001ea80000300800 */
[----:B------:R-:W3:Y:S01]  /*28130*/  LDL R3, [R1+0x72c] ;  /* 0x00072c0001037983 */ /* 0x000ee20000100800 */
[----:B------:R-:W-:-:S03]  /*28140*/  PRMT R4, RZ, 0x7610, R4 ;  /* 0x00007610ff047816 */ /* 0x000fc60000000004 */
[----:B--2---:R0:W-:Y:S02]  /*28150*/  STS.U16 [R0+0x7400], R2 ;  /* 0x0074000200007388 */ /* 0x0041e40000000400 */
[----:B0-----:R-:W-:-:S05]  /*28160*/  @!P0 IMAD.MOV.U32 R2, RZ, RZ, R8 ;  /* 0x000000ffff028224 */ /* 0x001fca00078e0008 */
[----:B---3--:R0:W2:Y:S04]  /*28170*/  @!P0 LDG.E.U16 R4, [R2.64] ;  /* 0x0000000a02048981 */ /* 0x0080a8000c1e1500 */
[----:B------:R-:W-:Y:S04]  /*28180*/  STL [R1+0x28e8], R5 ;  /* 0x0028e80501007387 */ /* 0x000fe80000100800 */
[----:B------:R-:W3:Y:S01]  /*28190*/  LDL.LU R8, [R1+0x534] ;  /* 0x0005340001087983 */ /* 0x000ee20000300800 */
[----:B0-----:R-:W-:-:S03]  /*281a0*/  PRMT R3, RZ, 0x7610, R3 ;  /* 0x00007610ff037816 */ /* 0x001fc60000000003 */
[----:B------:R0:W-:Y:S04]  /*281b0*/  STS.U16 [R0+0x7800], R16 ;  /* 0x0078001000007388 */ /* 0x0001e80000000400 */
[----:B------:R1:W3:Y:S04]  /*281c0*/  @!P0 LDG.E.U16 R3, [R12.64] ;  /* 0x0000000a0c038981 */ /* 0x0002e8000c1e1500 */
[----:B--2---:R-:W-:Y:S04]  /*281d0*/  STL [R1+0x28d0], R4 ;  /* 0x0028d00401007387 */ /* 0x004fe80000100800 */
[----:B0-----:R-:W2:Y:S04]  /*281e0*/  LDL.LU R16, [R1+0x538] ;  /* 0x0005380001107983 */ /* 0x001ea80000300800 */
[----:B-1----:R-:W2:Y:S04]  /*281f0*/  LDL R12, [R1+0xecc] ;  /* 0x000ecc00010c7983 */ /* 0x002ea80000100800 */
[----:B------:R-:W2:Y:S01]  /*28200*/  LDL R13, [R1+0xeec] ;  /* 0x000eec00010d7983 */ /* 0x000ea20000100800 */
[----:B------:R-:W-:-:S03]  /*28210*/  PRMT R2, RZ, 0x7610, R2 ;  /* 0x00007610ff027816 */ /* 0x000fc60000000002 */
[----:B---3--:R-:W-:Y:S04]  /*28220*/  STL [R1+0x28ec], R3 ;  /* 0x0028ec0301007387 */ /* 0x008fe80000100800 */
[----:B------:R0:W-:Y:S04]  /*28230*/  STS.U16 [R0+0x7c00], R15 ;  /* 0x007c000f00007388 */ /* 0x0001e80000000400 */
        /* <DEDUP_REMOVED lines=12> */
[----:B------:R-:W-:Y:S04]  /*28300*/  STL [R1+0x28f0], R2 ;  /* 0x0028f00201007387 */ /* 0x000fe80000100800 */
        /* <DEDUP_REMOVED lines=78> */
[----:B0-----:R-:W3:Y:S04]  /*287f0*/  LDL R12, [R1+0xdb4] ;  /* 0x000db400010c7983 */ /* 0x001ee80000100800 */
[----:B------:R-:W3:Y:S04]  /*28800*/  LDL R13, [R1+0xdb8] ;  /* 0x000db800010d7983 */ /* 0x000ee80000100800 */
[----:B-1----:R-:W3:Y:S04]  /*28810*/  LDL R9, [R1+0xd78] ;  /* 0x000d780001097983 */ /* 0x002ee80000100800 */
[----:B----4-:R-:W-:Y:S04]  /*28820*/  STS.U16 [R0+0xa000], R22 ;  /* 0x00a0001600007388 */ /* 0x010fe80000000400 */
[----:B--2---:R0:W-:Y:S04]  /*28830*/  STL [R1+0x38], R10 ;  /* 0x0000380a01007387 */ /* 0x0041e80000100800 */
[----:B0-----:R-:W2:Y:S04]  /*28840*/  LDL.LU R10, [R1+0x570] ;  /* 0x00057000010a7983 */ /* 0x001ea80000300800 */
[----:B------:R-:W4:Y:S01]  /*28850*/  LDL.LU R22, [R1+0x2924] ;  /* 0x0029240001167983 */ /* 0x000f220000300800 */
[----:B---3--:R-:W-:-:S04]  /*28860*/  @!P0 LOP3.LUT R13, R13, R12, RZ, 0x3c, !PT ;  /* 0x0000000c0d0d8212 */ /* 0x008fc800078e3cff */
[----:B------:R-:W-:-:S04]  /*28870*/  @!P0 LOP3.LUT R12, R13, R12, RZ, 0x3c, !PT ;  /* 0x0000000c0d0c8212 */ /* 0x000fc800078e3cff */
[----:B------:R-:W-:Y:S02]  /*28880*/  @!P0 LOP3.LUT R13, R13, R12, RZ, 0x3c, !PT ;  /* 0x0000000c0d0d8212 */ /* 0x000fe400078e3cff */
[----:B----4-:R-:W-:-:S06]  /*28890*/  PRMT R22, RZ, 0x7610, R22 ;  /* 0x00007610ff167816 */ /* 0x010fcc0000000016 */
        /* <DEDUP_REMOVED lines=11> */
[----:B0-----:R-:W4:Y:S04]  /*28950*/  LDL.LU R8, [R1+0x574] ;  /* 0x0005740001087983 */ /* 0x001f280000300800 */
[----:B---3--:R0:W-:Y:S04]  /*28960*/  STL [R1+0x30], R22 ;  /* 0x0000301601007387 */ /* 0x0081e80000100800 */
[----:B0-----:R-:W3:Y:S04]  /*28970*/  LDL.LU R22, [R1+0x291c] ;  /* 0x00291c0001167983 */ /* 0x001ee80000300800 */
[----:B------:R-:W2:Y:S01]  /*28980*/  LDL R13, [R1+0xd74] ;  /* 0x000d7400010d7983 */ /* 0x000ea20000100800 */
[----:B------:R-:W-:Y:S01]  /*28990*/  @!P0 IMAD.MOV.U32 R12, RZ, RZ, R9 ;  /* 0x000000ffff0c8224 */ /* 0x000fe200078e0009 */
[----:B---3--:R-:W-:-:S06]  /*289a0*/  PRMT R22, RZ, 0x7610, R22 ;  /* 0x00007610ff167816 */ /* 0x008fcc0000000016 */
[----:B--2---:R-:W2:Y:S04]  /*289b0*/  @!P0 LDG.E.U16 R22, [R12.64] ;  /* 0x0000000a0c168981 */ /* 0x004ea8000c1e1500 */
[----:B------:R0:W-:Y:S04]  /*289c0*/  STS.U16 [R0+0xa800], R5 ;  /* 0x00a8000500007388 */ /* 0x0001e80000000400 */
[----:B0-----:R-:W3:Y:S04]  /*289d0*/  LDL R5, [R1+0xd18] ;  /* 0x000d180001057983 */ /* 0x001ee80000100800 */
[----:B------:R-:W3:Y:S04]  /*289e0*/  LDL.LU R9, [R1+0x578] ;  /* 0x0005780001097983 */ /* 0x000ee80000300800 */
        /* <DEDUP_REMOVED lines=30> */
[----:B0-----:R-:W3:Y:S01]  /*28bd0*/  LDL R13, [R1+0xcf4] ;  /* 0x000cf400010d7983 */ /* 0x001ee20000100800 */
[----:B------:R-:W-:Y:S01]  /*28be0*/  PRMT R7, RZ, 0x7610, R7 ;  /* 0x00007610ff077816 */ /* 0x000fe20000000007 */
[----:B------:R-:W-:Y:S02]  /*28bf0*/  @!P0 IMAD.MOV.U32 R12, RZ, RZ, R15 ;  /* 0x000000ffff0c8224 */ /* 0x000fe400078e000f */
[----:B------:R-:W3:Y:S04]  /*28c00*/  LDL.LU R5, [R1+0x588] ;  /* 0x0005880001057983 */ /* 0x000ee80000300800 */
[----:B------:R0:W-:Y:S04]  /*28c10*/  STS.U16 [R0+0xb800], R10 ;  /* 0x00b8000a00007388 */ /* 0x0001e80000000400 */
[----:B0-----:R-:W4:Y:S04]  /*28c20*/  LDL R10, [R1+0xc94] ;  /* 0x000c9400010a7983 */ /* 0x001f280000100800 */
[----:B--2---:R0:W-:Y:S04]  /*28c30*/  STL [R1+0x20], R3 ;  /* 0x0000200301007387 */ /* 0x0041e80000100800 */
[----:B0-----:R-:W2:Y:S04]  /*28c40*/  LDL R3, [R1+0xc98] ;  /* 0x000c980001037983 */ /* 0x001ea80000100800 */
        /* <DEDUP_REMOVED lines=8> */
[----:B------:R-:W2:Y:S04]  /*28cd0*/  @!P0 LDG.E.U16 R22, [R12.64] ;  /* 0x0000000a0c168981 */ /* 0x000ea8000c1e1500 */
[----:B----4-:R0:W-:Y:S04]  /*28ce0*/  STS.U16 [R0+0xbc00], R8 ;  /* 0x00bc000800007388 */ /* 0x0101e80000000400 */
[----:B0-----:R-:W4:Y:S04]  /*28cf0*/  LDL R8, [R1+0xc74] ;  /* 0x000c740001087983 */ /* 0x001f280000100800 */
[----:B---3--:R0:W-:Y:S04]  /*28d00*/  STL [R1+0x1c], R7 ;  /* 0x00001c0701007387 */ /* 0x0081e80000100800 */
        /* <DEDUP_REMOVED lines=14> */
[----:B------:R-:W2:Y:S01]  /*28df0*/  LDL.LU R13, [R1+0x580] ;  /* 0x00058000010d7983 */ /* 0x000ea20000300800 */
[----:B------:R-:W-:Y:S01]  /*28e00*/  PRMT R2, RZ, 0x7610, R2 ;  /* 0x00007610ff027816 */ /* 0x000fe20000000002 */
[----:B------:R-:W-:-:S02]  /*28e10*/  @!P0 IMAD.MOV.U32 R12, RZ, RZ, R3 ;  /* 0x000000ffff0c8224 */ /* 0x000fc400078e0003 */
[----:B--2---:R0:W-:Y:S02]  /*28e20*/  STS.U16 [R0+0xc400], R13 ;  /* 0x00c4000d00007388 */ /* 0x0041e40000000400 */
[----:B0-----:R-:W-:Y:S01]  /*28e30*/  @!P0 IMAD.MOV.U32 R13, RZ, RZ, R10 ;  /* 0x000000ffff0d8224 */ /* 0x001fe200078e000a */
[----:B------:R-:W-:Y:S01]  /*28e40*/  PRMT R4, RZ, 0x7610, R4 ;  /* 0x00007610ff047816 */ /* 0x000fe20000000004 */
[----:B------:R-:W2:Y:S04]  /*28e50*/  LDL.LU R10, [R1+0x5a0] ;  /* 0x0005a000010a7983 */ /* 0x000ea80000300800 */
[----:B------:R0:W2:Y:S04]  /*28e60*/  @!P0 LDG.E.U16 R2, [R12.64] ;  /* 0x0000000a0c028981 */ /* 0x0000a8000c1e1500 */
[----:B------:R-:W3:Y:S01]  /*28e70*/  LDL R3, [R1+0xc34] ;  /* 0x000c340001037983 */ /* 0x000ee20000100800 */
[----:B0-----:R-:W-:-:S02]  /*28e80*/  @!P0 IMAD.MOV.U32 R12, RZ, RZ, R7 ;  /* 0x000000ffff0c8224 */ /* 0x001fc400078e0007 */
[----:B----4-:R-:W-:-:S05]  /*28e90*/  @!P0 IMAD.MOV.U32 R13, RZ, RZ, R8 ;  /* 0x000000ffff0d8224 */ /* 0x010fca00078e0008 */
[----:B------:R0:W4:Y:S04]  /*28ea0*/  @!P0 LDG.E.U16 R4, [R12.64] ;  /* 0x0000000a0c048981 */ /* 0x000128000c1e1500 */
[----:B--2---:R1:W-:Y:S04]  /*28eb0*/  STL [R1+0x10], R2 ;  /* 0x0000100201007387 */ /* 0x0043e80000100800 */
[----:B0-----:R-:W2:Y:S04]  /*28ec0*/  LDL R12, [R1+0xc54] ;  /* 0x000c5400010c7983 */ /* 0x001ea80000100800 */
[----:B------:R-:W2:Y:S01]  /*28ed0*/  LDL R13, [R1+0xc58] ;  /* 0x000c5800010d7983 */ /* 0x000ea20000100800 */
[----:B------:R-:W-:-:S03]  /*28ee0*/  PRMT R22, RZ, 0x7610, R22 ;  /* 0x00007610ff167816 */ /* 0x000fc60000000016 */
[----:B-1----:R-:W3:Y:S04]  /*28ef0*/  LDL R2, [R1+0xc38] ;  /* 0x000c380001027983 */ /* 0x002ee80000100800 */
[----:B------:R0:W-:Y:S04]  /*28f00*/  STS.U16 [R0+0xc800], R14 ;  /* 0x00c8000e00007388 */ /* 0x0001e80000000400 */
[----:B------:R-:W3:Y:S04]  /*28f10*/  LDL R8, [R1+0xc14] ;  /* 0x000c140001087983 */ /* 0x000ee80000100800 */
[----:B------:R-:W3:Y:S04]  /*28f20*/  LDL R7, [R1+0xc18] ;  /* 0x000c180001077983 */ /* 0x000ee80000100800 */
[----:B0-----:R-:W3:Y:S01]  /*28f30*/  LDL.LU R14, [R1+0x5a4] ;  /* 0x0005a400010e7983 */ /* 0x001ee20000300800 */
[----:B--2---:R-:W-:-:S04]  /*28f40*/  @!P0 LOP3.LUT R13, R13, R12, RZ, 0x3c, !PT ;  /* 0x0000000c0d0d8212 */ /* 0x004fc800078e3cff */
[----:B------:R-:W-:-:S04]  /*28f50*/  @!P0 LOP3.LUT R12, R13, R12, RZ, 0x3c, !PT ;  /* 0x0000000c0d0c8212 */ /* 0x000fc800078e3cff */
[----:B------:R-:W-:-:S05]  /*28f60*/  @!P0 LOP3.LUT R13, R13, R12, RZ, 0x3c, !PT ;  /* 0x0000000c0d0d8212 */ /* 0x000fca00078e3cff */
[----:B------:R-:W2:Y:S04]  /*28f70*/  @!P0 LDG.E.U16 R22, [R12.64] ;  /* 0x0000000a0c168981 */ /* 0x000ea8000c1e1500 */
[----:B------:R0:W-:Y:S04]  /*28f80*/  STS.U16 [R0+0xcc00], R5 ;  /* 0x00cc000500007388 */ /* 0x0001e80000000400 */
[----:B0-----:R-:W3:Y:S04]  /*28f90*/  LDL R5, [R1+0xbf4] ;  /* 0x000bf40001057983 */ /* 0x001ee80000100800 */
[----:B----4-:R0:W-:Y:S04]  /*28fa0*/  STL [R1+0xc], R4 ;  /* 0x00000c0401007387 */ /* 0x0101e80000100800 */
[----:B0-----:R-:W4:Y:S04]  /*28fb0*/  LDL R4, [R1+0xbf8] ;  /* 0x000bf80001047983 */ /* 0x001f280000100800 */
[----:B--2---:R0:W-:Y:S04]  /*28fc0*/  STL [R1+0x8], R22 ;  /* 0x0000081601007387 */ /* 0x0041e80000100800 */
[----:B0-----:R-:W2:Y:S01]  /*28fd0*/  LDL.LU R22, [R1+0x2904] ;  /* 0x0029040001167983 */ /* 0x001ea20000300800 */
[----:B---3--:R-:W-:-:S02]  /*28fe0*/  @!P0 IMAD.MOV.U32 R12, RZ, RZ, R2 ;  /* 0x000000ffff0c8224 */ /* 0x008fc400078e0002 */
[----:B------:R-:W-:Y:S01]  /*28ff0*/  @!P0 IMAD.MOV.U32 R13, RZ, RZ, R3 ;  /* 0x000000ffff0d8224 */ /* 0x000fe200078e0003 */
[----:B--2---:R-:W-:-:S06]  /*29000*/  PRMT R22, RZ, 0x7610, R22 ;  /* 0x00007610ff167816 */ /* 0x004fcc0000000016 */
[----:B------:R-:W2:Y:S04]  /*29010*/  @!P0 LDG.E.U16 R22, [R12.64] ;  /* 0x0000000a0c168981 */ /* 0x000ea8000c1e1500 */
[----:B------:R0:W-:Y:S04]  /*29020*/  STS.U16 [R0+0xd000], R15 ;  /* 0x00d0000f00007388 */ /* 0x0001e80000000400 */
[----:B0-----:R-:W3:Y:S04]  /*29030*/  LDL.LU R15, [R1+0x5a8] ;  /* 0x0005a800010f7983 */ /* 0x001ee80000300800 */
[----:B------:R-:W3:Y:S04]  /*29040*/  LDL R3, [R1+0xbd4] ;  /* 0x000bd40001037983 */ /* 0x000ee80000100800 */
[----:B------:R-:W3:Y:S04]  /*29050*/  LDL R2, [R1+0xbd8] ;  /* 0x000bd80001027983 */ /* 0x000ee80000100800 */
[----:B--2---:R0:W-:Y:S04]  /*29060*/  STL [R1+0x4], R22 ;  /* 0x0000041601007387 */ /* 0x0041e80000100800 */
[----:B0-----:R-:W2:Y:S04]  /*29070*/  LDL.LU R22, [R1+0x2900] ;  /* 0x0029000001167983 */ /* 0x001ea80000300800 */
[----:B------:R-:W2:Y:S01]  /*29080*/  LDL.LU R13, [R1+0x594] ;  /* 0x00059400010d7983 */ /* 0x000ea20000300800 */
[----:B------:R-:W-:Y:S01]  /*29090*/  PRMT R6, RZ, 0x7610, R6 ;  /* 0x00007610ff067816 */ /* 0x000fe20000000006 */
[----:B------:R-:W-:Y:S01]  /*290a0*/  @!P0 IMAD.MOV.U32 R12, RZ, RZ, R7 ;  /* 0x000000ffff0c8224 */ /* 0x000fe200078e0007 */
[----:B------:R-:W-:Y:S01]  /*290b0*/  PRMT R28, RZ, 0x7610, R28 ;  /* 0x00007610ff1c7816 */ /* 0x000fe2000000001c */
[----:B--2---:R0:W-:Y:S02]  /*290c0*/  STS.U16 [R0+0xd400], R13 ;  /* 0x00d4000d00007388 */ /* 0x0041e40000000400 */
[----:B0-----:R-:W-:Y:S01]  /*290d0*/  @!P0 IMAD.MOV.U32 R13, RZ, RZ, R8 ;  /* 0x000000ffff0d8224 */ /* 0x001fe200078e0008 */
[----:B------:R-:W-:Y:S01]  /*290e0*/  PRMT R26, RZ, 0x7610, R26 ;  /* 0x00007610ff1a7816 */ /* 0x000fe2000000001a */
[----:B------:R-:W2:Y:S04]  /*290f0*/  LDL.LU R8, [R1+0x5b0] ;  /* 0x0005b00001087983 */ /* 0x000ea80000300800 */
[----:B------:R4:W2:Y:S02]  /*29100*/  @!P0 LDG.E.U16 R6, [R12.64] ;  /* 0x0000000a0c068981 */ /* 0x0008a4000c1e1500 */
[----:B----4-:R-:W-:-:S02]  /*29110*/  @!P0 IMAD.MOV.U32 R12, RZ, RZ, R4 ;  /* 0x000000ffff0c8224 */ /* 0x010fc400078e0004 */
[----:B------:R-:W-:Y:S01]  /*29120*/  @!P0 IMAD.MOV.U32 R13, RZ, RZ, R5 ;  /* 0x000000ffff0d8224 */ /* 0x000fe200078e0005 */
[----:B------:R-:W4:Y:S04]  /*29130*/  LDL R4, [R1+0xbb8] ;  /* 0x000bb80001047983 */ /* 0x000f280000100800 */
[----:B------:R3:W2:Y:S04]  /*29140*/  @!P0 LDG.E.U16 R28, [R12.64] ;  /* 0x0000000a0c1c8981 */ /* 0x0006a8000c1e1500 */
[----:B------:R-:W4:Y:S04]  /*29150*/  LDL R5, [R1+0xbb4] ;  /* 0x000bb40001057983 */ /* 0x000f280000100800 */
[----:B------:R0:W-:Y:S01]  /*29160*/  STS.U16 [R0+0xd800], R9 ;  /* 0x00d8000900007388 */ /* 0x0001e20000000400 */
[----:B---3--:R-:W-:-:S02]  /*29170*/  @!P0 IMAD.MOV.U32 R12, RZ, RZ, R2 ;  /* 0x000000ffff0c8224 */ /* 0x008fc400078e0002 */
[----:B------:R-:W-:-:S05]  /*29180*/  @!P0 IMAD.MOV.U32 R13, RZ, RZ, R3 ;  /* 0x000000ffff0d8224 */ /* 0x000fca00078e0003 */
[----:B------:R4:W3:Y:S04]  /*29190*/  @!P0 LDG.E.U16 R26, [R12.64] ;  /* 0x0000000a0c1a8981 */ /* 0x0008e8000c1e1500 */
[----:B0-----:R-:W3:Y:S04]  /*291a0*/  LDL.LU R9, [R1+0x5b4] ;  /* 0x0005b40001097983 */ /* 0x001ee80000300800 */
[----:B--2---:R-:W-:Y:S04]  /*291b0*/  STL [R1+0x2880], R28 ;  /* 0x0028801c01007387 */ /* 0x004fe80000100800 */
[----:B------:R-:W2:Y:S04]  /*291c0*/  LDL R7, [R1+0xb94] ;  /* 0x000b940001077983 */ /* 0x000ea80000100800 */
[----:B------:R0:W-:Y:S04]  /*291d0*/  STL [R1], R6 ;  /* 0x0000000601007387 */ /* 0x0001e80000100800 */
[----:B0-----:R-:W2:Y:S01]  /*291e0*/  LDL R6, [R1+0xb98] ;  /* 0x000b980001067983 */ /* 0x001ea20000100800 */
[----:B----4-:R-:W-:-:S03]  /*291f0*/  @!P0 IMAD.MOV.U32 R12, RZ, RZ, R4 ;  /* 0x000000ffff0c8224 */ /* 0x010fc600078e0004 */
[----:B------:R0:W-:Y:S01]  /*29200*/  STS.U16 [R0+0xc00], R24 ;  /* 0x000c001800007388 */ /* 0x0001e20000000400 */
[----:B------:R-:W-:Y:S01]  /*29210*/  @!P0 IMAD.MOV.U32 R13, RZ, RZ, R5 ;  /* 0x000000ffff0d8224 */ /* 0x000fe200078e0005 */
[----:B------:R-:W-:Y:S02]  /*29220*/  PRMT R22, RZ, 0x7610, R22 ;  /* 0x00007610ff167816 */ /* 0x000fe40000000016 */
[----:B------:R1:W-:Y:S01]  /*29230*/  STS.U16 [R0+0xdc00], R10 ;  /* 0x00dc000a00007388 */ /* 0x0003e20000000400 */
[----:B0-----:R-:W-:-:S03]  /*29240*/  PRMT R24, RZ, 0x7610, R24 ;  /* 0x00007610ff187816 */ /* 0x001fc60000000018 */
[----:B-1----:R-:W4:Y:S04]  /*29250*/  LDL.LU R10, [R1+0x5b8] ;  /* 0x0005b800010a7983 */ /* 0x002f280000300800 */
[----:B---3--:R-:W-:Y:S04]  /*29260*/  STL [R1+0x2884], R26 ;  /* 0x0028841a01007387 */ /* 0x008fe80000100800 */
[----:B------:R2:W3:Y:S04]  /*29270*/  @!P0 LDG.E.U16 R24, [R12.64] ;  /* 0x0000000a0c188981 */ /* 0x0004e8000c1e1500 */
[----:B------:R-:W4:Y:S04]  /*29280*/  LDL R3, [R1+0xb74] ;  /* 0x000b740001037983 */ /* 0x000f280000100800 */
[----:B------:R-:W4:Y:S01]  /*29290*/  LDL R2, [R1+0xb78] ;  /* 0x000b780001027983 */ /* 0x000f220000100800 */
[----:B--2---:R-:W-:-:S02]  /*292a0*/  @!P0 IMAD.MOV.U32 R13, RZ, RZ, R7 ;  /* 0x000000ffff0d8224 */ /* 0x004fc400078e0007 */
[----:B------:R-:W-:-:S05]  /*292b0*/  @!P0 IMAD.MOV.U32 R12, RZ, RZ, R6 ;  /* 0x000000ffff0c8224 */ /* 0x000fca00078e0006 */
[----:B------:R4:W2:Y:S04]  /*292c0*/  @!P0 LDG.E.U16 R22, [R12.64] ;  /* 0x0000000a0c168981 */ /* 0x0008a8000c1e1500 */
[----:B------:R0:W-:Y:S04]  /*292d0*/  STS.U16 [R0+0xe000], R14 ;  /* 0x00e0000e00007388 */ /* 0x0001e80000000400 */
[----:B------:R1:W-:Y:S04]  /*292e0*/  STS.U16 [R0], R20 ;  /* 0x0000001400007388 */ /* 0x0003e80000000400 */
[----:B0-----:R-:W2:Y:S01]  /*292f0*/  LDL.LU R14, [R1+0x5c0] ;  /* 0x0005c000010e7983 */ /* 0x001ea20000300800 */
[----:B-1----:R-:W-:-:S03]  /*29300*/  PRMT R20, RZ, 0x7610, R20 ;  /* 0x00007610ff147816 */ /* 0x002fc60000000014 */
[----:B---3--:R-:W-:Y:S04]  /*29310*/  STL [R1+0x2888], R24 ;  /* 0x0028881801007387 */ /* 0x008fe80000100800 */
[----:B------:R-:W3:Y:S01]  /*29320*/  LDL R5, [R1+0xb54] ;  /* 0x000b540001057983 */ /* 0x000ee20000100800 */
[----:B----4-:R-:W-:-:S03]  /*29330*/  @!P0 IMAD.MOV.U32 R13, RZ, RZ, R3 ;  /* 0x000000ffff0d8224 */ /* 0x010fc600078e0003 */
[----:B------:R-:W4:Y:S01]  /*29340*/  LDL R4, [R1+0xb58] ;  /* 0x000b580001047983 */ /* 0x000f220000100800 */
[----:B------:R-:W-:-:S03]  /*29350*/  @!P0 IMAD.MOV.U32 R12, RZ, RZ, R2 ;  /* 0x000000ffff0c8224 */ /* 0x000fc600078e0002 */
[----:B------:R0:W-:Y:S04]  /*29360*/  STS.U16 [R0+0xe400], R15 ;  /* 0x00e4000f00007388 */ /* 0x0001e80000000400 */
[----:B------:R3:W4:Y:S04]  /*29370*/  @!P0 LDG.E.U16 R20, [R12.64] ;  /* 0x0000000a0c148981 */ /* 0x000728000c1e1500 */
[----:B0-----:R-:W4:Y:S04]  /*29380*/  LDL.LU R15, [R1+0x5c4] ;  /* 0x0005c400010f7983 */ /* 0x001f280000300800 */
[----:B------:R-:W4:Y:S04]  /*29390*/  LDL R6, [R1+0xb38] ;  /* 0x000b380001067983 */ /* 0x000f280000100800 */
[----:B--2---:R-:W-:Y:S04]  /*293a0*/  STL [R1+0x288c], R22 ;  /* 0x00288c1601007387 */ /* 0x004fe80000100800 */
[----:B------:R-:W2:Y:S01]  /*293b0*/  LDL R7, [R1+0xb34] ;  /* 0x000b340001077983 */ /* 0x000ea20000100800 */
[----:B------:R-:W-:-:S03]  /*293c0*/  PRMT R18, RZ, 0x7610, R18 ;  /* 0x00007610ff127816 */ /* 0x000fc60000000012 */
[----:B------:R-:W2:Y:S04]  /*293d0*/  LDL R3, [R1+0xb14] ;  /* 0x000b140001037983 */ /* 0x000ea80000100800 */
[----:B------:R-:W2:Y:S01]  /*293e0*/  LDL R2, [R1+0xb18] ;  /* 0x000b180001027983 */ /* 0x000ea20000100800 */
[----:B------:R-:W-:-:S03]  /*293f0*/  PRMT R16, RZ, 0x7610, R16 ;  /* 0x00007610ff107816 */ /* 0x000fc60000000010 */
[----:B------:R0:W-:Y:S01]  /*29400*/  STS.U16 [R0+0xe800], R8 ;  /* 0x00e8000800007388 */ /* 0x0001e20000000400 */
[----:B---3--:R-:W-:-:S03]  /*29410*/  @!P0 IMAD.MOV.U32 R13, RZ, RZ, R5 ;  /* 0x000000ffff0d8224 */ /* 0x008fc600078e0005 */
[----:B0-----:R-:W3:Y:S01]  /*29420*/  LDL.LU R8, [R1+0x5c8] ;  /* 0x0005c80001087983 */ /* 0x001ee20000300800 */
[----:B----4-:R-:W-:-:S05]  /*29430*/  @!P0 IMAD.MOV.U32 R12, RZ, RZ, R4 ;  /* 0x000000ffff0c8224 */ /* 0x010fca00078e0004 */
[----:B------:R0:W4:Y:S04]  /*29440*/  @!P0 LDG.E.U16 R18, [R12.64] ;  /* 0x0000000a0c128981 */ /* 0x000128000c1e1500 */
[----:B------:R-:W-:Y:S04]  /*29450*/  STL [R1+0x2890], R20 ;  /* 0x0028901401007387 */ /* 0x000fe80000100800 */
[----:B------:R-:W3:Y:S04]  /*29460*/  LDL R5, [R1+0xaf4] ;  /* 0x000af40001057983 */ /* 0x000ee80000100800 */
[----:B------:R-:W3:Y:S01]  /*29470*/  LDL R4, [R1+0xaf8] ;  /* 0x000af80001047983 */ /* 0x000ee20000100800 */
[----:B0-----:R-:W-:-:S02]  /*29480*/  @!P0 IMAD.MOV.U32 R12, RZ, RZ, R6 ;  /* 0x000000ffff0c8224 */ /* 0x001fc400078e0006 */
[----:B--2---:R-:W-:-:S05]  /*29490*/  @!P0 IMAD.MOV.U32 R13, RZ, RZ, R7 ;  /* 0x000000ffff0d8224 */ /* 0x004fca00078e0007 */
[----:B------:R0:W2:Y:S01]  /*294a0*/  @!P0 LDG.E.U16 R16, [R12.64] ;  /* 0x0000000a0c108981 */ /* 0x0000a2000c1e1500 */
[----:B------:R-:W-:-:S03]  /*294b0*/  PRMT R11, RZ, 0x7610, R11 ;  /* 0x00007610ff0b7816 */ /* 0x000fc6000000000b */
[----:B------:R-:W-:Y:S01]  /*294c0*/  STS.U16 [R0+0xf400], R14 ;  /* 0x00f4000e00007388 */ /* 0x000fe20000000400 */
[----:B0-----:R-:W-:Y:S02]  /*294d0*/  @!P0 IMAD.MOV.U32 R12, RZ, RZ, R2 ;  /* 0x000000ffff0c8224 */ /* 0x001fe400078e0002 */
[----:B------:R-:W-:Y:S01]  /*294e0*/  @!P0 IMAD.MOV.U32 R13, RZ, RZ, R3 ;  /* 0x000000ffff0d8224 */ /* 0x000fe200078e0003 */
[----:B------:R3:W-:Y:S04]  /*294f0*/  STS.U16 [R0+0xf800], R15 ;  /* 0x00f8000f00007388 */ /* 0x0007e80000000400 */
[----:B------:R0:W2:Y:S04]  /*29500*/  @!P0 LDG.E.U16 R11, [R12.64] ;  /* 0x0000000a0c0b8981 */ /* 0x0000a8000c1e1500 */
[----:B------:R1:W-:Y:S01]  /*29510*/  STS.U16 [R0+0xf000], R10 ;  /* 0x00f0000a00007388 */ /* 0x0003e20000000400 */
[----:B0-----:R-:W-:-:S03]  /*29520*/  PRMT R12, RZ, 0x7610, R12 ;  /* 0x00007610ff0c7816 */ /* 0x001fc6000000000c */
[----:B----4-:R-:W-:Y:S01]  /*29530*/  STL [R1+0x2894], R18 ;  /* 0x0028941201007387 */ /* 0x010fe20000100800 */
[----:B---3--:R-:W-:Y:S02]  /*29540*/  @!P0 IMAD.MOV.U32 R15, RZ, RZ, R5 ;  /* 0x000000ffff0f8224 */ /* 0x008fe400078e0005 */
[----:B------:R-:W-:-:S05]  /*29550*/  @!P0 IMAD.MOV.U32 R14, RZ, RZ, R4 ;  /* 0x000000ffff0e8224 */ /* 0x000fca00078e0004 */
[----:B------:R-:W3:Y:S04]  /*29560*/  @!P0 LDG.E.U16 R12, [R14.64] ;  /* 0x0000000a0e0c8981 */ /* 0x000ee8000c1e1500 */
[----:B--2---:R-:W-:Y:S04]  /*29570*/  STL [R1+0x2898], R16 ;  /* 0x0028981001007387 */ /* 0x004fe80000100800 */
[----:B-1----:R-:W2:Y:S04]  /*29580*/  LDL.LU R10, [R1+0x5e8] ;  /* 0x0005e800010a7983 */ /* 0x002ea80000300800 */
[----:B------:R-:W4:Y:S04]  /*29590*/  LDL R3, [R1+0xad4] ;  /* 0x000ad40001037983 */ /* 0x000f280000100800 */
[----:B------:R-:W2:Y:S04]  /*295a0*/  LDL R2, [R1+0xad8] ;  /* 0x000ad80001027983 */ /* 0x000ea80000100800 */
[----:B------:R0:W-:Y:S04]  /*295b0*/  STL [R1+0x289c], R11 ;  /* 0x00289c0b01007387 */ /* 0x0001e80000100800 */
[----:B------:R-:W2:Y:S04]  /*295c0*/  LDL.LU R6, [R1+0x5e4] ;  /* 0x0005e40001067983 */ /* 0x000ea80000300800 */
[----:B------:R-:W2:Y:S04]  /*295d0*/  LDL R7, [R1+0xab8] ;  /* 0x000ab80001077983 */ /* 0x000ea80000100800 */
[----:B0-----:R-:W2:Y:S04]  /*295e0*/  LDL R11, [R1+0xab4] ;  /* 0x000ab400010b7983 */ /* 0x001ea80000100800 */
[----:B------:R-:W2:Y:S04]  /*295f0*/  LDL.LU R4, [R1+0x5e0] ;  /* 0x0005e00001047983 */ /* 0x000ea80000300800 */
[----:B---3--:R-:W-:Y:S04]  /*29600*/  STL [R1+0x28a0], R12 ;  /* 0x0028a00c01007387 */ /* 0x008fe80000100800 */
[----:B------:R-:W-:Y:S04]  /*29610*/  STL [R1+0x1394], R0 ;  /* 0x0013940001007387 */ /* 0x000fe80000100800 */
[----:B------:R-:W3:Y:S04]  /*29620*/  LDL.LU R26, [R1+0x5dc] ;  /* 0x0005dc00011a7983 */ /* 0x000ee80000300800 */
[----:B------:R-:W3:Y:S01]  /*29630*/  LDL R5, [R1+0xa94] ;  /* 0x000a940001057983 */ /* 0x000ee20000100800 */
[----:B----4-:R-:W-:-:S03]  /*29640*/  @!P0 IMAD.MOV.U32 R15, RZ, RZ, R3 ;  /* 0x000000ffff0f8224 */ /* 0x010fc600078e0003 */
[----:B------:R-:W4:Y:S01]  /*29650*/  LDL R3, [R1+0xa98] ;  /* 0x000a980001037983 */ /* 0x000f220000100800 */
[----:B------:R-:W-:Y:S01]  /*29660*/  PRMT R13, RZ, 0x7610, R13 ;  /* 0x00007610ff0d7816 */ /* 0x000fe2000000000d */
[----:B--2---:R-:W-:Y:S01]  /*29670*/  @!P0 IMAD.MOV.U32 R14, RZ, RZ, R2 ;  /* 0x000000ffff0e8224 */ /* 0x004fe200078e0002 */
[----:B------:R-:W-:Y:S01]  /*29680*/  PRMT R17, RZ, 0x7610, R17 ;  /* 0x00007610ff117816 */ /* 0x000fe20000000011 */
[----:B------:R0:W-:Y:S04]  /*29690*/  STS.U16 [R0+0x400], R19 ;  /* 0x0004001300007388 */ /* 0x0001e80000000400 */
[----:B------:R1:W2:Y:S04]  /*296a0*/  @!P0 LDG.E.U16 R13, [R14.64] ;  /* 0x0000000a0e0d8981 */ /* 0x0002a8000c1e1500 */
[----:B------:R3:W-:Y:S04]  /*296b0*/  STS.U16 [R0+0xec00], R9 ;  /* 0x00ec000900007388 */ /* 0x0007e80000000400 */
[----:B------:R3:W-:Y:S01]  /*296c0*/  STS.U16 [R0+0xfc00], R8 ;  /* 0x00fc000800007388 */ /* 0x0007e20000000400 */
[----:B-1----:R-:W-:-:S02]  /*296d0*/  @!P0 IMAD.MOV.U32 R14, RZ, RZ, R7 ;  /* 0x000000ffff0e8224 */ /* 0x002fc400078e0007 */
[----:B------:R-:W-:Y:S01]  /*296e0*/  @!P0 IMAD.MOV.U32 R15, RZ, RZ, R11 ;  /* 0x000000ffff0f8224 */ /* 0x000fe200078e000b */
[----:B0-----:R-:W-:Y:S01]  /*296f0*/  PRMT R19, RZ, 0x7610, R19 ;  /* 0x00007610ff137816 */ /* 0x001fe20000000013 */
[----:B------:R-:W-:Y:S04]  /*29700*/  STS.U16 [R0+0x800], R23 ;  /* 0x0008001700007388 */ /* 0x000fe80000000400 */
[----:B------:R3:W2:Y:S04]  /*29710*/  @!P0 LDG.E.U16 R17, [R14.64] ;  /* 0x0000000a0e118981 */ /* 0x0006a8000c1e1500 */
[----:B------:R-:W-:Y:S04]  /*29720*/  STS.U16 [R0+0x1000], R25 ;  /* 0x0010001900007388 */ /* 0x000fe80000000400 */
[----:B------:R0:W-:Y:S04]  /*29730*/  STS.U16 [R0+0x1400], R27 ;  /* 0x0014001b00007388 */ /* 0x0001e80000000400 */
[----:B------:R-:W2:Y:S01]  /*29740*/  LDL R2, [R1+0xa74] ;  /* 0x000a740001027983 */ /* 0x000ea20000100800 */
[----:B---3--:R-:W-:-:S03]  /*29750*/  @!P0 IMAD.MOV.U32 R15, RZ, RZ, R5 ;  /* 0x000000ffff0f8224 */ /* 0x008fc600078e0005 */
[----:B------:R-:W1:Y:S04]  /*29760*/  S2R R9, SR_TID.X ;  /* 0x0000000000097919 */ /* 0x000e680000002100 */
[----:B------:R-:W3:Y:S04]  /*29770*/  S2R R8, SR_TID.X ;  /* 0x0000000000087919 */ /* 0x000ee80000002100 */
[----:B0-----:R-:W2:Y:S01]  /*29780*/  LDL R0, [R1+0xa78] ;  /* 0x000a780001007983 */ /* 0x001ea20000100800 */
[----:B----4-:R-:W-:-:S05]  /*29790*/  @!P0 IMAD.MOV.U32 R14, RZ, RZ, R3 ;  /* 0x000000ffff0e8224 */ /* 0x010fca00078e0003 */
[----:B------:R-:W4:Y:S01]  /*297a0*/  @!P0 LDG.E.U16 R19, [R14.64] ;  /* 0x0000000a0e138981 */ /* 0x000f22000c1e1500 */
[----:B-1----:R-:W-:Y:S02]  /*297b0*/  LOP3.LUT R9, R9, 0x3f, RZ, 0xc0, !PT ;  /* 0x0000003f09097812 */ /* 0x002fe400078ec0ff */
[----:B---3--:R-:W-:Y:S02]  /*297c0*/  LOP3.LUT P1, RZ, R8, 0x40, RZ, 0xc0, !PT ;  /* 0x0000004008ff7812 */ /* 0x008fe4000782c0ff */
[----:B------:R-:W3:Y:S01]  /*297d0*/  LDL.LU R8, [R1+0x5d8] ;  /* 0x0005d80001087983 */ /* 0x000ee20000300800 */
[----:B------:R-:W-:Y:S01]  /*297e0*/  IMAD.SHL.U32 R9, R9, 0x2, RZ ;  /* 0x0000000209097824 */ /* 0x000fe200078e00ff */
[----:B------:R-:W-:-:S04]  /*297f0*/  SEL R28, RZ, 0x90, !P1 ;  /* 0x00000090ff1c7807 */ /* 0x000fc80004800000 */
[----:B------:R-:W-:Y:S02]  /*29800*/  LOP3.LUT R28, R28, R9, RZ, 0x3c, !PT ;  /* 0x000000091c1c7212 */ /* 0x000fe400078e3cff */
[----:B------:R-:W3:Y:S02]  /*29810*/  LDL.LU R9, [R1+0x5d4] ;  /* 0x0005d40001097983 */ /* 0x000ee40000300800 */
[----:B------:R-:W-:Y:S02]  /*29820*/  LOP3.LUT R28, R28, 0x20, RZ, 0x3c, !PT ;  /* 0x000000201c1c7812 */ /* 0x000fe400078e3cff */
[----:B--2---:R-:W-:Y:S04]  /*29830*/  STL [R1+0x28a4], R13 ;  /* 0x0028a40d01007387 */ /* 0x004fe80000100800 */
[----:B------:R0:W-:Y:S04]  /*29840*/  STS.U16 [R28+0x100], R10 ;  /* 0x0001000a1c007388 */ /* 0x0001e80000000400 */
[----:B------:R1:W-:Y:S04]  /*29850*/  STS.U16 [R28+0x500], R6 ;  /* 0x000500061c007388 */ /* 0x0003e80000000400 */
[----:B0-----:R-:W2:Y:S04]  /*29860*/  LDL.LU R10, [R1+0x5d0] ;  /* 0x0005d000010a7983 */ /* 0x001ea80000300800 */
[----:B------:R-:W2:Y:S04]  /*29870*/  LDL R11, [R1+0xa54] ;  /* 0x000a5400010b7983 */ /* 0x000ea80000100800 */
[----:B------:R-:W3:Y:S04]  /*29880*/  LDL R7, [R1+0xa58] ;  /* 0x000a580001077983 */ /* 0x000ee80000100800 */
[----:B------:R-:W-:Y:S04]  /*29890*/  STL [R1+0x28a8], R17 ;  /* 0x0028a81101007387 */ /* 0x000fe80000100800 */
[----:B-1----:R-:W3:Y:S04]  /*298a0*/  LDL R6, [R1+0xa34] ;  /* 0x000a340001067983 */ /* 0x002ee80000100800 */
[----:B------:R-:W3:Y:S04]  /*298b0*/  LDL R5, [R1+0xa38] ;  /* 0x000a380001057983 */ /* 0x000ee80000100800 */
[----:B------:R0:W-:Y:S04]  /*298c0*/  STS.U16 [R28+0x900], R4 ;  /* 0x000900041c007388 */ /* 0x0001e80000000400 */
[----:B----4-:R-:W-:Y:S04]  /*298d0*/  STL [R1+0x28ac], R19 ;  /* 0x0028ac1301007387 */ /* 0x010fe80000100800 */
[----:B0-----:R-:W4:Y:S04]  /*298e0*/  LDL R4, [R1+0xa14] ;  /* 0x000a140001047983 */ /* 0x001f280000100800 */
[----:B------:R-:W4:Y:S01]  /*298f0*/  LDL R3, [R1+0xa18] ;  /* 0x000a180001037983 */ /* 0x000f220000100800 */
[----:B------:R-:W-:-:S02]  /*29900*/  @!P0 IMAD.MOV.U32 R14, RZ, RZ, R0 ;  /* 0x000000ffff0e8224 */ /* 0x000fc400078e0000 */
[----:B------:R-:W-:Y:S01]  /*29910*/  @!P0 IMAD.MOV.U32 R15, RZ, RZ, R2 ;  /* 0x000000ffff0f8224 */ /* 0x000fe200078e0002 */
[----:B------:R-:W4:Y:S04]  /*29920*/  LDL R0, [R1+0x9f8] ;  /* 0x0009f80001007983 */ /* 0x000f280000100800 */
[----:B------:R-:W4:Y:S01]  /*29930*/  LDL R2, [R1+0x9f4] ;  /* 0x0009f40001027983 */ /* 0x000f220000100800 */
[----:B------:R-:W-:Y:S02]  /*29940*/  PRMT R21, RZ, 0x7610, R21 ;  /* 0x00007610ff157816 */ /* 0x000fe40000000015 */
[----:B------:R-:W-:-:S04]  /*29950*/  PRMT R23, RZ, 0x7610, R23 ;  /* 0x00007610ff177816 */ /* 0x000fc80000000017 */
[----:B------:R2:W4:Y:S01]  /*29960*/  @!P0 LDG.E.U16 R21, [R14.64] ;  /* 0x0000000a0e158981 */ /* 0x000522000c1e1500 */
[----:B------:R-:W-:Y:S01]  /*29970*/  PRMT R25, RZ, 0x7610, R25 ;  /* 0x00007610ff197816 */ /* 0x000fe20000000019 */
[----:B--2---:R-:W-:Y:S02]  /*29980*/  @!P0 IMAD.MOV.U32 R15, RZ, RZ, R11 ;  /* 0x000000ffff0f8224 */ /* 0x004fe400078e000b */
[----:B---3--:R-:W-:-:S05]  /*29990*/  @!P0 IMAD.MOV.U32 R14, RZ, RZ, R7 ;  /* 0x000000ffff0e8224 */ /* 0x008fca00078e0007 */
[----:B------:R0:W2:Y:S01]  /*299a0*/  @!P0 LDG.E.U16 R23, [R14.64] ;  /* 0x0000000a0e178981 */ /* 0x0000a2000c1e1500 */
[----:B------:R-:W-:Y:S01]  /*299b0*/  PRMT R27, RZ, 0x7610, R27 ;  /* 0x00007610ff1b7816 */ /* 0x000fe2000000001b */
[----:B0-----:R-:W-:Y:S02]  /*299c0*/  @!P0 IMAD.MOV.U32 R14, RZ, RZ, R5 ;  /* 0x000000ffff0e8224 */ /* 0x001fe400078e0005 */
[----:B------:R-:W-:-:S05]  /*299d0*/  @!P0 IMAD.MOV.U32 R15, RZ, RZ, R6 ;  /* 0x000000ffff0f8224 */ /* 0x000fca00078e0006 */
[----:B------:R4:W3:Y:S02]  /*299e0*/  @!P0 LDG.E.U16 R25, [R14.64] ;  /* 0x0000000a0e198981 */ /* 0x0008e4000c1e1500 */
[----:B----4-:R-:W-:Y:S02]  /*299f0*/  @!P0 IMAD.MOV.U32 R15, RZ, RZ, R4 ;  /* 0x000000ffff0f8224 */ /* 0x010fe400078e0004 */
[----:B------:R-:W-:-:S05]  /*29a00*/  @!P0 IMAD.MOV.U32 R14, RZ, RZ, R3 ;  /* 0x000000ffff0e8224 */ /* 0x000fca00078e0003 */
[----:B------:R0:W4:Y:S01]  /*29a10*/  @!P0 LDG.E.U16 R27, [R14.64] ;  /* 0x0000000a0e1b8981 */ /* 0x000122000c1e1500 */
[----:B------:R-:W-:Y:S01]  /*29a20*/  PRMT R29, RZ, 0x7610, R29 ;  /* 0x00007610ff1d7816 */ /* 0x000fe2000000001d */
[----:B0-----:R-:W-:Y:S02]  /*29a30*/  @!P0 IMAD.MOV.U32 R14, RZ, RZ, R0 ;  /* 0x000000ffff0e8224 */ /* 0x001fe400078e0000 */
[----:B------:R-:W-:-:S05]  /*29a40*/  @!P0 IMAD.MOV.U32 R15, RZ, RZ, R2 ;  /* 0x000000ffff0f8224 */ /* 0x000fca00078e0002 */
[----:B------:R-:W4:Y:S04]  /*29a50*/  @!P0 LDG.E.U16 R29, [R14.64] ;  /* 0x0000000a0e1d8981 */ /* 0x000f28000c1e1500 */
[----:B------:R-:W-:Y:S04]  /*29a60*/  STL [R1+0x28b0], R21 ;  /* 0x0028b01501007387 */ /* 0x000fe80000100800 */
[----:B--2---:R-:W-:Y:S04]  /*29a70*/  STL [R1+0x28b4], R23 ;  /* 0x0028b41701007387 */ /* 0x004fe80000100800 */
[----:B------:R0:W-:Y:S04]  /*29a80*/  STS.U16 [R28+0xd00], R26 ;  /* 0x000d001a1c007388 */ /* 0x0001e80000000400 */
[----:B---3--:R-:W-:Y:S04]  /*29a90*/  STL [R1+0x28b8], R25 ;  /* 0x0028b81901007387 */ /* 0x008fe80000100800 */
[----:B----4-:R-:W-:Y:S04]  /*29aa0*/  STL [R1+0x28bc], R27 ;  /* 0x0028bc1b01007387 */ /* 0x010fe80000100800 */
[----:B------:R-:W2:Y:S04]  /*29ab0*/  LDL.LU R12, [R1+0x5cc] ;  /* 0x0005cc00010c7983 */ /* 0x000ea80000300800 */
[----:B------:R-:W3:Y:S04]  /*29ac0*/  LDL.LU R11, [R1+0x5bc] ;  /* 0x0005bc00010b7983 */ /* 0x000ee80000300800 */
[----:B------:R-:W4:Y:S04]  /*29ad0*/  LDL.LU R16, [R1+0x5ac] ;  /* 0x0005ac0001107983 */ /* 0x000f280000300800 */
[----:B------:R-:W4:Y:S04]  /*29ae0*/  LDL.LU R18, [R1+0x59c] ;  /* 0x00059c0001127983 */ /* 0x000f280000300800 */
[----:B------:R-:W4:Y:S04]  /*29af0*/  LDL.LU R20, [R1+0x58c] ;  /* 0x00058c0001147983 */ /* 0x000f280000300800 */
[----:B------:R-:W4:Y:S04]  /*29b00*/  LDL.LU R22, [R1+0x57c] ;  /* 0x00057c0001167983 */ /* 0x000f280000300800 */
[----:B------:R-:W4:Y:S04]  /*29b10*/  LDL.LU R24, [R1+0x56c] ;  /* 0x00056c0001187983 */ /* 0x000f280000300800 */
[----:B0-----:R-:W4:Y:S04]  /*29b20*/  LDL.LU R26, [R1+0x55c] ;  /* 0x00055c00011a7983 */ /* 0x001f280000300800 */
[----:B------:R-:W4:Y:S04]  /*29b30*/  LDL.LU R2, [R1+0x54c] ;  /* 0x00054c0001027983 */ /* 0x000f280000300800 */
[----:B------:R-:W4:Y:S04]  /*29b40*/  LDL.LU R3, [R1+0x53c] ;  /* 0x00053c0001037983 */ /* 0x000f280000300800 */
[----:B------:R-:W4:Y:S04]  /*29b50*/  LDL.LU R4, [R1+0x52c] ;  /* 0x00052c0001047983 */ /* 0x000f280000300800 */
[----:B------:R-:W4:Y:S04]  /*29b60*/  LDL.LU R5, [R1+0x51c] ;  /* 0x00051c0001057983 */ /* 0x000f280000300800 */
[----:B------:R-:W4:Y:S04]  /*29b70*/  LDL.LU R6, [R1+0x50c] ;  /* 0x00050c0001067983 */ /* 0x000f280000300800 */
[----:B------:R0:W-:Y:S04]  /*29b80*/  STS.U16 [R28+0x1100], R8 ;  /* 0x001100081c007388 */ /* 0x0001e80000000400 */
[----:B------:R-:W4:Y:S04]  /*29b90*/  LDL.LU R7, [R1+0x4fc] ;  /* 0x0004fc0001077983 */ /* 0x000f280000300800 */
[----:B------:R1:W-:Y:S04]  /*29ba0*/  STS.U16 [R28+0x1500], R9 ;  /* 0x001500091c007388 */ /* 0x0003e80000000400 */
[----:B0-----:R-:W4:Y:S04]  /*29bb0*/  LDL.LU R8, [R1+0x4e8] ;  /* 0x0004e80001087983 */ /* 0x001f280000300800 */
[----:B------:R0:W-:Y:S04]  /*29bc0*/  STS.U16 [R28+0x1900], R10 ;  /* 0x0019000a1c007388 */ /* 0x0001e80000000400 */
[----:B-1----:R-:W4:Y:S04]  /*29bd0*/  LDL.LU R9, [R1+0x4e4] ;  /* 0x0004e40001097983 */ /* 0x002f280000300800 */
[----:B0-----:R-:W4:Y:S04]  /*29be0*/  LDL.LU R10, [R1+0x4e0] ;  /* 0x0004e000010a7983 */ /* 0x001f280000300800 */
        /* <DEDUP_REMOVED lines=53> */
[----:B--2---:R-:W-:Y:S04]  /*29f40*/  STS.U16 [R28+0x1d00], R12 ;  /* 0x001d000c1c007388 */ /* 0x004fe80000000400 */
[----:B---3--:R-:W-:Y:S04]  /*29f50*/  STS.U16 [R28+0x2100], R11 ;  /* 0x0021000b1c007388 */ /* 0x008fe80000000400 */
[----:B----4-:R-:W-:Y:S04]  /*29f60*/  STS.U16 [R28+0x2500], R16 ;  /* 0x002500101c007388 */ /* 0x010fe80000000400 */
[----:B------:R-:W-:Y:S04]  /*29f70*/  STS.U16 [R28+0x2900], R18 ;  /* 0x002900121c007388 */ /* 0x000fe80000000400 */
[----:B------:R-:W-:Y:S04]  /*29f80*/  STS.U16 [R28+0x2d00], R20 ;  /* 0x002d00141c007388 */ /* 0x000fe80000000400 */
[----:B------:R-:W-:Y:S04]  /*29f90*/  STS.U16 [R28+0x3100], R22 ;  /* 0x003100161c007388 */ /* 0x000fe80000000400 */
[----:B------:R-:W-:Y:S04]  /*29fa0*/  STS.U16 [R28+0x3500], R24 ;  /* 0x003500181c007388 */ /* 0x000fe80000000400 */
[----:B------:R-:W-:Y:S04]  /*29fb0*/  STS.U16 [R28+0x3900], R26 ;  /* 0x0039001a1c007388 */ /* 0x000fe80000000400 */
[----:B------:R0:W-:Y:S04]  /*29fc0*/  STS.U16 [R28+0x3d00], R2 ;  /* 0x003d00021c007388 */ /* 0x0001e80000000400 */
[----:B0-----:R-:W2:Y:S04]  /*29fd0*/  LDL.LU R2, [R1+0x4d0] ;  /* 0x0004d00001027983 */ /* 0x001ea80000300800 */
[----:B--2---:R0:W-:Y:S04]  /*29fe0*/  STL [R1+0x28f4], R2 ;  /* 0x0028f40201007387 */ /* 0x0041e80000100800 */
[----:B0-----:R-:W2:Y:S04]  /*29ff0*/  LDL.LU R2, [R1+0x4d4] ;  /* 0x0004d40001027983 */ /* 0x001ea80000300800 */
[----:B--2---:R0:W-:Y:S04]  /*2a000*/  STL [R1+0x28f8], R2 ;  /* 0x0028f80201007387 */ /* 0x0041e80000100800 */
[----:B0-----:R-:W2:Y:S04]  /*2a010*/  LDL.LU R2, [R1+0x4d8] ;  /* 0x0004d80001027983 */ /* 0x001ea80000300800 */
[----:B------:R-:W-:Y:S04]  /*2a020*/  STS.U16 [R28+0x4100], R3 ;  /* 0x004100031c007388 */ /* 0x000fe80000000400 */
[----:B------:R-:W-:Y:S04]  /*2a030*/  STS.U16 [R28+0x4500], R4 ;  /* 0x004500041c007388 */ /* 0x000fe80000000400 */
[----:B------:R-:W-:Y:S04]  /*2a040*/  STS.U16 [R28+0x4900], R5 ;  /* 0x004900051c007388 */ /* 0x000fe80000000400 */
[----:B------:R-:W-:Y:S04]  /*2a050*/  STS.U16 [R28+0x4d00], R6 ;  /* 0x004d00061c007388 */ /* 0x000fe80000000400 */
[----:B------:R-:W-:Y:S04]  /*2a060*/  STS.U16 [R28+0x5100], R7 ;  /* 0x005100071c007388 */ /* 0x000fe80000000400 */
[----:B--2---:R0:W-:Y:S04]  /*2a070*/  STL [R1+0x28fc], R2 ;  /* 0x0028fc0201007387 */ /* 0x0041e80000100800 */
[----:B0-----:R-:W2:Y:S04]  /*2a080*/  LDL.LU R2, [R1+0x4dc] ;  /* 0x0004dc0001027983 */ /* 0x001ea80000300800 */
[----:B------:R-:W3:Y:S04]  /*2a090*/  LDL.LU R3, [R1+0x4cc] ;  /* 0x0004cc0001037983 */ /* 0x000ee80000300800 */
[----:B------:R-:W4:Y:S04]  /*2a0a0*/  LDL.LU R5, [R1+0xbc] ;  /* 0x0000bc0001057983 */ /* 0x000f280000300800 */
[----:B------:R-:W3:Y:S04]  /*2a0b0*/  LDL.LU R6, [R1+0xb8] ;  /* 0x0000b80001067983 */ /* 0x000ee80000300800 */
[----:B------:R0:W-:Y:S04]  /*2a0c0*/  STS.U16 [R28+0x5500], R8 ;  /* 0x005500081c007388 */ /* 0x0001e80000000400 */
[----:B------:R-:W3:Y:S04]  /*2a0d0*/  LDL.LU R7, [R1+0xb4] ;  /* 0x0000b40001077983 */ /* 0x000ee80000300800 */
[----:B------:R1:W-:Y:S04]  /*2a0e0*/  STS.U16 [R28+0x5900], R9 ;  /* 0x005900091c007388 */ /* 0x0003e80000000400 */
[----:B0-----:R-:W3:Y:S04]  /*2a0f0*/  LDL.LU R8, [R1+0xb0] ;  /* 0x0000b00001087983 */ /* 0x001ee80000300800 */
[----:B------:R0:W-:Y:S04]  /*2a100*/  STS.U16 [R28+0x5d00], R10 ;  /* 0x005d000a1c007388 */ /* 0x0001e80000000400 */
[----:B-1----:R-:W3:Y:S04]  /*2a110*/  LDL.LU R9, [R1+0xac] ;  /* 0x0000ac0001097983 */ /* 0x002ee80000300800 */
[----:B0-----:R-:W3:Y:S04]  /*2a120*/  LDL.LU R10, [R1+0xa8] ;  /* 0x0000a800010a7983 */ /* 0x001ee80000300800 */
        /* <DEDUP_REMOVED lines=20> */
[----:B--2---:R0:W-:Y:S04]  /*2a270*/  STS.U16 [R28+0x6100], R2 ;  /* 0x006100021c007388 */ /* 0x0041e80000000400 */
[----:B0-----:R-:W2:Y:S04]  /*2a280*/  LDL.LU R2, [R1+0x28fc] ;  /* 0x0028fc0001027983 */ /* 0x001ea80000300800 */
[----:B--2---:R0:W-:Y:S04]  /*2a290*/  STS.U16 [R28+0x6500], R2 ;  /* 0x006500021c007388 */ /* 0x0041e80000000400 */
[----:B0-----:R-:W2:Y:S04]  /*2a2a0*/  LDL.LU R2, [R1+0x28f8] ;  /* 0x0028f80001027983 */ /* 0x001ea80000300800 */
[----:B--2---:R0:W-:Y:S04]  /*2a2b0*/  STS.U16 [R28+0x6900], R2 ;  /* 0x006900021c007388 */ /* 0x0041e80000000400 */
[----:B0-----:R-:W2:Y:S04]  /*2a2c0*/  LDL.LU R2, [R1+0x28f4] ;  /* 0x0028f40001027983 */ /* 0x001ea80000300800 */
[----:B--2---:R0:W-:Y:S01]  /*2a2d0*/  STS.U16 [R28+0x6d00], R2 ;  /* 0x006d00021c007388 */ /* 0x0041e20000000400 */
[----:B---3--:R1:W-:Y:S02]  /*2a2e0*/  STS.U16 [R28+0x7100], R3 ;  /* 0x007100031c007388 */ /* 0x0083e40000000400 */
[----:B----4-:R2:W-:Y:S02]  /*2a2f0*/  STS.U16 [R28+0x7500], R5 ;  /* 0x007500051c007388 */ /* 0x0105e40000000400 */
[----:B------:R3:W-:Y:S01]  /*2a300*/  STS.U16 [R28+0x7900], R6 ;  /* 0x007900061c007388 */ /* 0x0007e20000000400 */
[----:B------:R3:W-:Y:S01]  /*2a310*/  STS.U16 [R28+0x7d00], R7 ;  /* 0x007d00071c007388 */ /* 0x0007e20000000400 */
[----:B------:R3:W-:Y:S03]  /*2a320*/  STS.U16 [R28+0x8100], R8 ;  /* 0x008100081c007388 */ /* 0x0007e60000000400 */
[----:B0-----:R-:W4:Y:S01]  /*2a330*/  LDL.LU R2, [R1+0x28f0] ;  /* 0x0028f00001027983 */ /* 0x001f220000300800 */
[----:B-1----:R-:W4:Y:S02]  /*2a340*/  LDL.LU R3, [R1+0x28ec] ;  /* 0x0028ec0001037983 */ /* 0x002f240000300800 */
[----:B--2---:R-:W2:Y:S02]  /*2a350*/  LDL.LU R5, [R1+0x28e8] ;  /* 0x0028e80001057983 */ /* 0x004ea40000300800 */
[----:B---3--:R-:W3:Y:S01]  /*2a360*/  LDL.LU R6, [R1+0x28e4] ;  /* 0x0028e40001067983 */ /* 0x008ee20000300800 */
[----:B------:R-:W2:Y:S01]  /*2a370*/  LDL.LU R7, [R1+0x28e0] ;  /* 0x0028e00001077983 */ /* 0x000ea20000300800 */
[----:B------:R-:W2:Y:S03]  /*2a380*/  LDL.LU R8, [R1+0x28dc] ;  /* 0x0028dc0001087983 */ /* 0x000ea60000300800 */
[----:B------:R0:W-:Y:S01]  /*2a390*/  STS.U16 [R28+0x8500], R9 ;  /* 0x008500091c007388 */ /* 0x0001e20000000400 */
[----:B------:R1:W-:Y:S02]  /*2a3a0*/  STS.U16 [R28+0x8900], R10 ;  /* 0x0089000a1c007388 */ /* 0x0003e40000000400 */
[----:B------:R1:W-:Y:S01]  /*2a3b0*/  STS.U16 [R28+0x8d00], R15 ;  /* 0x008d000f1c007388 */ /* 0x0003e20000000400 */
[----:B0-----:R-:W2:Y:S01]  /*2a3c0*/  LDL.LU R9, [R1+0x28d8] ;  /* 0x0028d80001097983 */ /* 0x001ea20000300800 */
[----:B-1----:R-:W2:Y:S02]  /*2a3d0*/  LDL.LU R10, [R1+0x28d4] ;  /* 0x0028d400010a7983 */ /* 0x002ea40000300800 */
[----:B------:R-:W2:Y:S02]  /*2a3e0*/  LDL.LU R15, [R1+0x50] ;  /* 0x00005000010f7983 */ /* 0x000ea40000300800 */
[----:B------:R-:W-:Y:S01]  /*2a3f0*/  STS.U16 [R28+0x9100], R14 ;  /* 0x0091000e1c007388 */ /* 0x000fe20000000400 */
[----:B------:R-:W-:Y:S01]  /*2a400*/  STS.U16 [R28+0x9500], R29 ;  /* 0x0095001d1c007388 */ /* 0x000fe20000000400 */
[----:B------:R-:W-:Y:S02]  /*2a410*/  STS.U16 [R28+0x9900], R27 ;  /* 0x0099001b1c007388 */ /* 0x000fe40000000400 */
[----:B------:R-:W-:Y:S02]  /*2a420*/  STS.U16 [R28+0x9d00], R25 ;  /* 0x009d00191c007388 */ /* 0x000fe40000000400 */
        /* <DEDUP_REMOVED lines=13> */
[----:B--2---:R0:W-:Y:S04]  /*2a500*/  STL [R1+0x28c8], R15 ;  /* 0x0028c80f01007387 */ /* 0x0041e80000100800 */
[----:B0-----:R-:W2:Y:S04]  /*2a510*/  LDL.LU R15, [R1+0x54] ;  /* 0x00005400010f7983 */ /* 0x001ea80000300800 */
[----:B------:R-:W-:Y:S01]  /*2a520*/  STS.U16 [R28+0xd500], R26 ;  /* 0x00d5001a1c007388 */ /* 0x000fe20000000400 */
[----:B------:R0:W-:Y:S03]  /*2a530*/  STS.U16 [R28+0xd900], R4 ;  /* 0x00d900041c007388 */ /* 0x0001e60000000400 */
[----:B------:R-:W1:Y:S04]  /*2a540*/  S2R R14, SR_TID.X ;  /* 0x00000000000e7919 */ /* 0x000e680000002100 */
[----:B0-----:R-:W0:Y:S01]  /*2a550*/  S2R R4, SR_TID.X ;  /* 0x0000000000047919 */ /* 0x001e220000002100 */
[----:B-1----:R-:W-:-:S02]  /*2a560*/  LOP3.LUT P2, RZ, R14, 0x40, RZ, 0xc0, !PT ;  /* 0x000000400eff7812 */ /* 0x002fc4000784c0ff */
[----:B------:R-:W-:Y:S02]  /*2a570*/  LOP3.LUT P1, RZ, R14, 0x40, RZ, 0xc0, !PT ;  /* 0x000000400eff7812 */ /* 0x000fe4000782c0ff */
[----:B0-----:R-:W-:Y:S02]  /*2a580*/  LOP3.LUT R4, R4, 0x3f, RZ, 0xc0, !PT ;  /* 0x0000003f04047812 */ /* 0x001fe400078ec0ff */
[----:B------:R-:W-:-:S03]  /*2a590*/  SEL R14, RZ, 0x90, !P1 ;  /* 0x00000090ff0e7807 */ /* 0x000fc60004800000 */
[----:B------:R-:W-:-:S05]  /*2a5a0*/  IMAD.SHL.U32 R4, R4, 0x2, RZ ;  /* 0x0000000204047824 */ /* 0x000fca00078e00ff */
[-C--:B------:R-:W-:Y:S01]  /*2a5b0*/  LOP3.LUT R14, R14, R4.reuse, RZ, 0x3c, !PT ;  /* 0x000000040e0e7212 */ /* 0x080fe200078e3cff */
[----:B--2---:R0:W-:Y:S01]  /*2a5c0*/  STL [R1+0x28cc], R15 ;  /* 0x0028cc0f01007387 */ /* 0x0041e20000100800 */
[----:B------:R-:W2:Y:S02]  /*2a5d0*/  LDL.LU R29, [R1+0x4c] ;  /* 0x00004c00011d7983 */ /* 0x000ea40000300800 */
[----:B------:R-:W2:Y:S02]  /*2a5e0*/  LDL.LU R27, [R1+0x48] ;  /* 0x00004800011b7983 */ /* 0x000ea40000300800 */
[----:B------:R-:W2:Y:S01]  /*2a5f0*/  LDL.LU R25, [R1+0x44] ;  /* 0x0000440001197983 */ /* 0x000ea20000300800 */
[----:B------:R-:W2:Y:S01]  /*2a600*/  LDL.LU R23, [R1+0x40] ;  /* 0x0000400001177983 */ /* 0x000ea20000300800 */
        /* <DEDUP_REMOVED lines=11> */
[----:B0-----:R-:W-:Y:S01]  /*2a6c0*/  SEL R15, RZ, 0x90, !P2 ;  /* 0x00000090ff0f7807 */ /* 0x001fe20005000000 */
[----:B------:R-:W2:Y:S01]  /*2a6d0*/  LDL.LU R26, [R1+0x10] ;  /* 0x00001000011a7983 */ /* 0x000ea20000300800 */
[----:B------:R-:W2:Y:S02]  /*2a6e0*/  LDL.LU R28, [R1+0xc] ;  /* 0x00000c00011c7983 */ /* 0x000ea40000300800 */
[----:B------:R-:W2:Y:S01]  /*2a6f0*/  LDL.LU R0, [R1] ;  /* 0x0000000001007983 */ /* 0x000ea20000300800 */
[----:B------:R-:W-:Y:S01]  /*2a700*/  LOP3.LUT R15, R15, R4, RZ, 0x3c, !PT ;  /* 0x000000040f0f7212 */ /* 0x000fe200078e3cff */
[----:B------:R-:W-:Y:S01]  /*2a710*/  STL [R1+0x2878], R10 ;  /* 0x0028780a01007387 */ /* 0x000fe20000100800 */
[----:B------:R-:W2:Y:S02]  /*2a720*/  LDL.LU R4, [R1+0x28d0] ;  /* 0x0028d00001047983 */ /* 0x000ea40000300800 */
[----:B------:R-:W-:-:S05]  /*2a730*/  LOP3.LUT R15, R15, 0x20, RZ, 0x3c, !PT ;  /* 0x000000200f0f7812 */ /* 0x000fca00078e3cff */
[----:B------:R-:W-:Y:S01]  /*2a740*/  STS.U16 [R15+0xdd00], R10 ;  /* 0x00dd000a0f007388 */ /* 0x000fe20000000400 */
[----:B------:R-:W-:Y:S02]  /*2a750*/  STS.U16 [R15+0xe100], R9 ;  /* 0x00e100090f007388 */ /* 0x000fe40000000400 */
[----:B------:R-:W-:Y:S02]  /*2a760*/  STS.U16 [R15+0xe500], R8 ;  /* 0x00e500080f007388 */ /* 0x000fe40000000400 */
[----:B------:R-:W-:Y:S01]  /*2a770*/  STS.U16 [R15+0xe900], R7 ;  /* 0x00e900070f007388 */ /* 0x000fe20000000400 */
[----:B---3--:R-:W-:Y:S01]  /*2a780*/  STS.U16 [R15+0xed00], R6 ;  /* 0x00ed00060f007388 */ /* 0x008fe20000000400 */
[----:B------:R-:W-:Y:S03]  /*2a790*/  STS.U16 [R15+0xf100], R5 ;  /* 0x00f100050f007388 */ /* 0x000fe60000000400 */
[----:B--2---:R-:W-:Y:S01]  /*2a7a0*/  STS.U16 [R15+0xf500], R4 ;  /* 0x00f500040f007388 */ /* 0x004fe20000000400 */
[----:B----4-:R0:W-:Y:S02]  /*2a7b0*/  STS.U16 [R15+0xf900], R3 ;  /* 0x00f900030f007388 */ /* 0x0101e40000000400 */
[----:B------:R1:W-:Y:S01]  /*2a7c0*/  STS.U16 [R15+0xfd00], R2 ;  /* 0x00fd00020f007388 */ /* 0x0003e20000000400 */
[----:B0-----:R-:W2:Y:S01]  /*2a7d0*/  LDL.LU R3, [R1+0x4] ;  /* 0x0000040001037983 */ /* 0x001ea20000300800 */
[----:B-1----:R-:W3:Y:S01]  /*2a7e0*/  LDL.LU R15, [R1+0x28cc] ;  /* 0x0028cc00010f7983 */ /* 0x002ee20000300800 */
[----:B------:R-:W-:Y:S01]  /*2a7f0*/  LOP3.LUT R14, R14, 0x40, RZ, 0x3c, !PT ;  /* 0x000000400e0e7812 */ /* 0x000fe200078e3cff */
[----:B------:R-:W2:Y:S04]  /*2a800*/  LDL.LU R2, [R1+0x8] ;  /* 0x0000080001027983 */ /* 0x000ea80000300800 */
[----:B---3--:R0:W-:Y:S04]  /*2a810*/  STS.U16 [R14+0x200], R15 ;  /* 0x0002000f0e007388 */ /* 0x0081e80000000400 */
[----:B0-----:R-:W3:Y:S04]  /*2a820*/  LDL.LU R15, [R1+0x28c8] ;  /* 0x0028c800010f7983 */ /* 0x001ee80000300800 */
[----:B---3--:R0:W-:Y:S01]  /*2a830*/  STS.U16 [R14+0x600], R15 ;  /* 0x0006000f0e007388 */ /* 0x0081e20000000400 */
[----:B------:R1:W-:Y:S02]  /*2a840*/  STS.U16 [R14+0xa00], R29 ;  /* 0x000a001d0e007388 */ /* 0x0003e40000000400 */
[----:B------:R3:W-:Y:S02]  /*2a850*/  STS.U16 [R14+0xe00], R27 ;  /* 0x000e001b0e007388 */ /* 0x0007e40000000400 */
[----:B------:R2:W-:Y:S01]  /*2a860*/  STS.U16 [R14+0x1200], R25 ;  /* 0x001200190e007388 */ /* 0x0005e20000000400 */
[----:B------:R2:W-:Y:S01]  /*2a870*/  STS.U16 [R14+0x1600], R23 ;  /* 0x001600170e007388 */ /* 0x0005e20000000400 */
[----:B------:R2:W-:Y:S02]  /*2a880*/  STS.U16 [R14+0x1a00], R21 ;  /* 0x001a00150e007388 */ /* 0x0005e40000000400 */
[----:B------:R2:W-:Y:S01]  /*2a890*/  STS.U16 [R14+0x1e00], R19 ;  /* 0x001e00130e007388 */ /* 0x0005e20000000400 */
[----:B0-----:R-:W4:Y:S01]  /*2a8a0*/  LDL.LU R15, [R1+0x28c4] ;  /* 0x0028c400010f7983 */ /* 0x001f220000300800 */
[----:B-1----:R-:W4:Y:S02]  /*2a8b0*/  LDL.LU R29, [R1+0x28c0] ;  /* 0x0028c000011d7983 */ /* 0x002f240000300800 */
[----:B---3--:R-:W3:Y:S02]  /*2a8c0*/  LDL.LU R27, [R1+0x28bc] ;  /* 0x0028bc00011b7983 */ /* 0x008ee40000300800 */
[----:B--2---:R-:W2:Y:S01]  /*2a8d0*/  LDL.LU R25, [R1+0x28b8] ;  /* 0x0028b80001197983 */ /* 0x004ea20000300800 */
[----:B------:R-:W2:Y:S01]  /*2a8e0*/  LDL.LU R23, [R1+0x28b4] ;  /* 0x0028b40001177983 */ /* 0x000ea20000300800 */
[----:B------:R-:W2:Y:S03]  /*2a8f0*/  LDL.LU R21, [R1+0x28b0] ;  /* 0x0028b00001157983 */ /* 0x000ea60000300800 */
[----:B------:R0:W-:Y:S01]  /*2a900*/  STS.U16 [R14+0x2200], R17 ;  /* 0x002200110e007388 */ /* 0x0001e20000000400 */
[----:B------:R-:W2:Y:S02]  /*2a910*/  LDL.LU R19, [R1+0x28ac] ;  /* 0x0028ac0001137983 */ /* 0x000ea40000300800 */
[----:B------:R1:W-:Y:S02]  /*2a920*/  STS.U16 [R14+0x2600], R13 ;  /* 0x0026000d0e007388 */ /* 0x0003e40000000400 */
[----:B------:R1:W-:Y:S01]  /*2a930*/  STS.U16 [R14+0x2a00], R12 ;  /* 0x002a000c0e007388 */ /* 0x0003e20000000400 */
[----:B------:R1:W-:Y:S01]  /*2a940*/  STS.U16 [R14+0x2e00], R11 ;  /* 0x002e000b0e007388 */ /* 0x0003e20000000400 */
[----:B------:R1:W-:Y:S02]  /*2a950*/  STS.U16 [R14+0x3200], R16 ;  /* 0x003200100e007388 */ /* 0x0003e40000000400 */
[----:B------:R1:W-:Y:S01]  /*2a960*/  STS.U16 [R14+0x3600], R18 ;  /* 0x003600120e007388 */ /* 0x0003e20000000400 */
[----:B0-----:R-:W2:Y:S01]  /*2a970*/  LDL.LU R17, [R1+0x28a8] ;  /* 0x0028a80001117983 */ /* 0x001ea20000300800 */
[----:B-1----:R-:W2:Y:S03]  /*2a980*/  LDL.LU R13, [R1+0x28a4] ;  /* 0x0028a400010d7983 */ /* 0x002ea60000300800 */
[----:B------:R-:W2:Y:S01]  /*2a990*/  LDL.LU R12, [R1+0x28a0] ;  /* 0x0028a000010c7983 */ /* 0x000ea20000300800 */
[----:B------:R0:W-:Y:S03]  /*2a9a0*/  STS.U16 [R14+0x3a00], R20 ;  /* 0x003a00140e007388 */ /* 0x0001e60000000400 */
[----:B------:R-:W2:Y:S01]  /*2a9b0*/  LDL.LU R11, [R1+0x289c] ;  /* 0x00289c00010b7983 */ /* 0x000ea20000300800 */
[----:B------:R-:W2:Y:S02]  /*2a9c0*/  LDL.LU R16, [R1+0x2898] ;  /* 0x0028980001107983 */ /* 0x000ea40000300800 */
[----:B------:R-:W2:Y:S01]  /*2a9d0*/  LDL.LU R18, [R1+0x2894] ;  /* 0x0028940001127983 */ /* 0x000ea20000300800 */
[----:B------:R1:W-:Y:S01]  /*2a9e0*/  STS.U16 [R14+0x3e00], R22 ;  /* 0x003e00160e007388 */ /* 0x0003e20000000400 */
[----:B------:R1:W-:Y:S02]  /*2a9f0*/  STS.U16 [R14+0x4200], R24 ;  /* 0x004200180e007388 */ /* 0x0003e40000000400 */
[----:B------:R1:W-:Y:S02]  /*2aa00*/  STS.U16 [R14+0x4600], R26 ;  /* 0x0046001a0e007388 */ /* 0x0003e40000000400 */
[----:B------:R1:W-:Y:S01]  /*2aa10*/  STS.U16 [R14+0x4a00], R28 ;  /* 0x004a001c0e007388 */ /* 0x0003e20000000400 */
[----:B0-----:R-:W2:Y:S04]  /*2aa20*/  LDL.LU R20, [R1+0x2890] ;  /* 0x0028900001147983 */ /* 0x001ea80000300800 */
[----:B------:R0:W-:Y:S04]  /*2aa30*/  STS.U16 [R14+0x4e00], R2 ;  /* 0x004e00020e007388 */ /* 0x0001e80000000400 */
[----:B-1----:R-:W2:Y:S01]  /*2aa40*/  LDL.LU R22, [R1+0x288c] ;  /* 0x00288c0001167983 */ /* 0x002ea20000300800 */
[----:B------:R-:W2:Y:S02]  /*2aa50*/  LDL.LU R24, [R1+0x2888] ;  /* 0x0028880001187983 */ /* 0x000ea40000300800 */
[----:B------:R1:W-:Y:S01]  /*2aa60*/  STS.U16 [R14+0x5200], R3 ;  /* 0x005200030e007388 */ /* 0x0003e20000000400 */
[----:B------:R-:W2:Y:S01]  /*2aa70*/  LDL.LU R26, [R1+0x2884] ;  /* 0x00288400011a7983 */ /* 0x000ea20000300800 */
[----:B------:R-:W2:Y:S03]  /*2aa80*/  LDL.LU R28, [R1+0x2880] ;  /* 0x00288000011c7983 */ /* 0x000ea60000300800 */
[----:B0-----:R-:W2:Y:S04]  /*2aa90*/  LDL R2, [R1+0xea0] ;  /* 0x000ea00001027983 */ /* 0x001ea80000100800 */
[----:B-1----:R-:W2:Y:S01]  /*2aaa0*/  LDL R3, [R1+0x710] ;  /* 0x0007100001037983 */ /* 0x002ea20000100800 */
[----:B------:R-:W-:Y:S01]  /*2aab0*/  PRMT R10, RZ, 0x7610, R10 ;  /* 0x00007610ff0a7816 */ /* 0x000fe2000000000a */
[----:B------:R0:W-:Y:S02]  /*2aac0*/  STS.U16 [R14+0x5600], R0 ;  /* 0x005600000e007388 */ /* 0x0001e40000000400 */
[----:B0-----:R-:W3:Y:S04]  /*2aad0*/  LDL.LU R0, [R1+0xedc] ;  /* 0x000edc0001007983 */ /* 0x001ee80000300800 */
[----:B--2---:R-:W2:Y:S04]  /*2aae0*/  @!P0 LDG.E.U16 R10, [R2.64] ;  /* 0x0000000a020a8981 */ /* 0x004ea8000c1e1500 */
        /* <DEDUP_REMOVED lines=15> */
[----:B---3--:R-:W-:Y:S01]  /*2abe0*/  STS.U16 [R14+0x9600], R27 ;  /* 0x0096001b0e007388 */ /* 0x008fe20000000400 */
[----:B----4-:R0:W-:Y:S04]  /*2abf0*/  STS.U16 [R14+0x9a00], R29 ;  /* 0x009a001d0e007388 */ /* 0x0101e80000000400 */
[----:B0-----:R-:W3:Y:S04]  /*2ac00*/  LDL.LU R14, [R1+0x287c] ;  /* 0x00287c00010e7983 */ /* 0x001ee80000300800 */
[----:B--2---:R0:W-:Y:S04]  /*2ac10*/  STL [R1+0x504], R10 ;  /* 0x0005040a01007387 */ /* 0x0041e80000100800 */
[----:B0-----:R-:W2:Y:S01]  /*2ac20*/  LDL.LU R10, [R1+0x2878] ;  /* 0x00287800010a7983 */ /* 0x001ea20000300800 */
[----:B------:R-:W4:Y:S02]  /*2ac30*/  LDL R2, [R1+0xe8c] ;  /* 0x000e8c0001027983 */ /* 0x000f240000100800 */
[----:B------:R-:W4:Y:S01]  /*2ac40*/  LDL R3, [R1+0xe90] ;  /* 0x000e900001037983 */ /* 0x000f220000100800 */
[----:B---3--:R-:W-:-:S02]  /*2ac50*/  PRMT R14, RZ, 0x7610, R14 ;  /* 0x00007610ff0e7816 */ /* 0x008fc4000000000e */
[----:B----4-:R-:W-:-:S04]  /*2ac60*/  @!P0 LOP3.LUT R3, R3, R2, RZ, 0x3c, !PT ;  /* 0x0000000203038212 */ /* 0x010fc800078e3cff */
[----:B------:R-:W-:-:S04]  /*2ac70*/  @!P0 LOP3.LUT R2, R3, R2, RZ, 0x3c, !PT ;  /* 0x0000000203028212 */ /* 0x000fc800078e3cff */
[----:B------:R-:W-:-:S05]  /*2ac80*/  @!P0 LOP3.LUT R3, R3, R2, RZ, 0x3c, !PT ;  /* 0x0000000203038212 */ /* 0x000fca00078e3cff */
[----:B------:R-:W3:Y:S04]  /*2ac90*/  @!P0 LDG.E.U16 R14, [R2.64] ;  /* 0x0000000a020e8981 */ /* 0x000ee8000c1e1500 */
[----:B---3--:R0:W-:Y:S04]  /*2aca0*/  STL [R1+0x500], R14 ;  /* 0x0005000e01007387 */ /* 0x0081e80000100800 */
[----:B0-----:R-:W3:Y:S01]  /*2acb0*/  LDL.LU R14, [R1+0x2874] ;  /* 0x00287400010e7983 */ /* 0x001ee20000300800 */
[----:B------:R-:W4:Y:S02]  /*2acc0*/  LDL R2, [R1+0xe6c] ;  /* 0x000e6c0001027983 */ /* 0x000f240000100800 */
[----:B------:R-:W4:Y:S01]  /*2acd0*/  LDL R3, [R1+0xe70] ;  /* 0x000e700001037983 */ /* 0x000f220000100800 */
[----:B------:R-:W-:-:S02]  /*2ace0*/  PRMT R15, RZ, 0x7610, R15 ;  /* 0x00007610ff0f7816 */ /* 0x000fc4000000000f */
[----:B----4-:R-:W-:-:S04]  /*2acf0*/  @!P0 LOP3.LUT R3, R3, R2, RZ, 0x3c, !PT ;  /* 0x0000000203038212 */ /* 0x010fc800078e3cff */
[----:B------:R-:W-:-:S04]  /*2ad00*/  @!P0 LOP3.LUT R2, R3, R2, RZ, 0x3c, !PT ;  /* 0x0000000203028212 */ /* 0x000fc800078e3cff */
[----:B------:R-:W-:-:S05]  /*2ad10*/  @!P0 LOP3.LUT R3, R3, R2, RZ, 0x3c, !PT ;  /* 0x0000000203038212 */ /* 0x000fca00078e3cff */
[----:B------:R-:W4:Y:S04]  /*2ad20*/  @!P0 LDG.E.U16 R15, [R2.64] ;  /* 0x0000000a020f8981 */ /* 0x000f28000c1e1500 */
[----:B----4-:R0:W-:Y:S04]  /*2ad30*/  STL [R1+0x4fc], R15 ;  /* 0x0004fc0f01007387 */ /* 0x0101e80000100800 */
[----:B0-----:R-:W4:Y:S01]  /*2ad40*/  LDL.LU R15, [R1+0x2870] ;  /* 0x00287000010f7983 */ /* 0x001f220000300800 */
[----:B------:R-:W2:Y:S02]  /*2ad50*/  LDL R2, [R1+0xe4c] ;  /* 0x000e4c0001027983 */ /* 0x000ea40000100800 */
[----:B------:R-:W2:Y:S01]  /*2ad60*/  LDL R3, [R1+0xe50] ;  /* 0x000e500001037983 */ /* 0x000ea20000100800 */
[----:B---3--:R-:W-:-:S02]  /*2ad70*/  PRMT R14, RZ, 0x7610, R14 ;  /* 0x00007610ff0e7816 */ /* 0x008fc4000000000e */
[----:B--2---:R-:W-:-:S04]  /*2ad80*/  @!P0 LOP3.LUT R3, R3, R2, RZ, 0x3c, !PT ;  /* 0x0000000203038212 */ /* 0x004fc800078e3cff */
[----:B------:R-:W-:-:S04]  /*2ad90*/  @!P0 LOP3.LUT R2, R3, R2, RZ, 0x3c, !PT ;  /* 0x0000000203028212 */ /* 0x000fc800078e3cff */
[----:B------:R-:W-:-:S05]  /*2ada0*/  @!P0 LOP3.LUT R3, R3, R2, RZ, 0x3c, !PT ;  /* 0x0000000203038212 */ /* 0x000fca00078e3cff */
[----:B------:R-:W2:Y:S04]  /*2adb0*/  @!P0 LDG.E.U16 R14, [R2.64] ;  /* 0x0000000a020e8981 */ /* 0x000ea8000c1e1500 */
[----:B--2---:R0:W-:Y:S04]  /*2adc0*/  STL [R1+0x4f8], R14 ;  /* 0x0004f80e01007387 */ /* 0x0041e80000100800 */
[----:B0-----:R-:W2:Y:S01]  /*2add0*/  LDL.LU R14, [R1+0x286c] ;  /* 0x00286c00010e7983 */ /* 0x001ea20000300800 */
[----:B------:R-:W3:Y:S02]  /*2ade0*/  LDL R2, [R1+0xe2c] ;  /* 0x000e2c0001027983 */ /* 0x000ee40000100800 */
[----:B------:R-:W3:Y:S01]  /*2adf0*/  LDL R3, [R1+0xe30] ;  /* 0x000e300001037983 */ /* 0x000ee20000100800 */
[----:B----4-:R-:W-:-:S02]  /*2ae00*/  PRMT R15, RZ, 0x7610, R15 ;  /* 0x00007610ff0f7816 */ /* 0x010fc4000000000f */
[----:B---3--:R-:W-:-:S04]  /*2ae10*/  @!P0 LOP3.LUT R3, R3, R2, RZ, 0x3c, !PT ;  /* 0x0000000203038212 */ /* 0x008fc800078e3cff */
[----:B------:R-:W-:-:S04]  /*2ae20*/  @!P0 LOP3.LUT R2, R3, R2, RZ, 0x3c, !PT ;  /* 0x0000000203028212 */ /* 0x000fc800078e3cff */
[----:B------:R-:W-:-:S05]  /*2ae30*/  @!P0 LOP3.LUT R3, R3, R2, RZ, 0x3c, !PT ;  /* 0x0000000203038212 */ /* 0x000fca00078e3cff */
[----:B------:R-:W3:Y:S04]  /*2ae40*/  @!P0 LDG.E.U16 R15, [R2.64] ;  /* 0x0000000a020f8981 */ /* 0x000ee8000c1e1500 */
[----:B---3--:R0:W-:Y:S04]  /*2ae50*/  STL [R1+0x4f4], R15 ;  /* 0x0004f40f01007387 */ /* 0x0081e80000100800 */
[----:B0-----:R-:W3:Y:S01]  /*2ae60*/  LDL.LU R15, [R1+0x2868] ;  /* 0x00286800010f7983 */ /* 0x001ee20000300800 */
[----:B------:R-:W4:Y:S02]  /*2ae70*/  LDL R2, [R1+0xe0c] ;  /* 0x000e0c0001027983 */ /* 0x000f240000100800 */
[----:B------:R-:W4:Y:S01]  /*2ae80*/  LDL R3, [R1+0xe10] ;  /* 0x000e100001037983 */ /* 0x000f220000100800 */
[----:B--2---:R-:W-:-:S02]  /*2ae90*/  PRMT R14, RZ, 0x7610, R14 ;  /* 0x00007610ff0e7816 */ /* 0x004fc4000000000e */
[----:B----4-:R-:W-:-:S04]  /*2aea0*/  @!P0 LOP3.LUT R3, R3, R2, RZ, 0x3c, !PT ;  /* 0x0000000203038212 */ /* 0x010fc800078e3cff */
[----:B------:R-:W-:-:S04]  /*2aeb0*/  @!P0 LOP3.LUT R2, R3, R2, RZ, 0x3c, !PT ;  /* 0x0000000203028212 */ /* 0x000fc800078e3cff */
[----:B------:R-:W-:-:S05]  /*2aec0*/  @!P0 LOP3.LUT R3, R3, R2, RZ, 0x3c, !PT ;  /* 0x0000000203038212 */ /* 0x000fca00078e3cff */
[----:B------:R-:W2:Y:S04]  /*2aed0*/  @!P0 LDG.E.U16 R14, [R2.64] ;  /* 0x0000000a020e8981 */ /* 0x000ea8000c1e1500 */
        /* <DEDUP_REMOVED lines=129> */
[----:B------:R-:W4:Y:S02]  /*2b6f0*/  LDL R3, [R1+0xc30] ;  /* 0x000c300001037983 */ /* 0x000f240000100800 */
[----:B----4-:R-:W-:-:S02]  /*2b700*/  @!P0 LOP3.LUT R3, R3, R2, RZ, 0x3c, !PT ;  /* 0x0000000203038212 */ /* 0x010fc400078e3cff */
[----:B--2---:R-:W-:Y:S02]  /*2b710*/  PRMT R14, RZ, 0x7610, R14 ;  /* 0x00007610ff0e7816 */ /* 0x004fe4000000000e */
        /* <DEDUP_REMOVED lines=186> */
[----:B------:R-:W4:Y:S01]  /*2c2c0*/  LDL R3, [R1+0x9b8] ;  /* 0x0009b80001037983 */ /* 0x000f220000100800 */
[----:B------:R-:W-:-:S02]  /*2c2d0*/  PRMT R12, RZ, 0x7610, R12 ;  /* 0x00007610ff0c7816 */ /* 0x000fc4000000000c */
[----:B----4-:R-:W-:-:S04]  /*2c2e0*/  @!P0 LOP3.LUT R3, R3, R2, RZ, 0x3c, !PT ;  /* 0x0000000203038212 */ /* 0x010fc800078e3cff */
[----:B------:R-:W-:-:S04]  /*2c2f0*/  @!P0 LOP3.LUT R2, R3, R2, RZ, 0x3c, !PT ;  /* 0x0000000203028212 */ /* 0x000fc800078e3cff */
[----:B------:R-:W-:-:S05]  /*2c300*/  @!P0 LOP3.LUT R3, R3, R2, RZ, 0x3c, !PT ;  /* 0x0000000203038212 */ /* 0x000fca00078e3cff */
[----:B------:R0:W4:Y:S04]  /*2c310*/  @!P0 LDG.E.U16 R12, [R2.64] ;  /* 0x0000000a020c8981 */ /* 0x000128000c1e1500 */
[----:B0-----:R-:W3:Y:S04]  /*2c320*/  LDL R2, [R1+0x9ac] ;  /* 0x0009ac0001027983 */ /* 0x001ee80000100800 */
[----:B------:R-:W3:Y:S01]  /*2c330*/  LDL R3, [R1+0x9b0] ;  /* 0x0009b00001037983 */ /* 0x000ee20000100800 */
[----:B--2---:R-:W-:Y:S02]  /*2c340*/  PRMT R14, RZ, 0x7610, R14 ;  /* 0x00007610ff0e7816 */ /* 0x004fe4000000000e */
[----:B---3--:R-:W-:-:S04]  /*2c350*/  @!P0 LOP3.LUT R3, R3, R2, RZ, 0x3c, !PT ;  /* 0x0000000203038212 */ /* 0x008fc800078e3cff */
[----:B------:R-:W-:-:S04]  /*2c360*/  @!P0 LOP3.LUT R2, R3, R2, RZ, 0x3c, !PT ;  /* 0x0000000203028212 */ /* 0x000fc800078e3cff */
[----:B------:R-:W-:-:S05]  /*2c370*/  @!P0 LOP3.LUT R3, R3, R2, RZ, 0x3c, !PT ;  /* 0x0000000203038212 */ /* 0x000fca00078e3cff */
[----:B------:R-:W2:Y:S04]  /*2c380*/  @!P0 LDG.E.U16 R14, [R2.64] ;  /* 0x0000000a020e8981 */ /* 0x000ea8000c1e1500 */
[----:B----4-:R0:W-:Y:S04]  /*2c390*/  STL [R1+0x54], R12 ;  /* 0x0000540c01007387 */ /* 0x0101e80000100800 */
[----:B0-----:R-:W3:Y:S04]  /*2c3a0*/  LDL R12, [R1+0x958] ;  /* 0x00095800010c7983 */ /* 0x001ee80000100800 */
        /* <DEDUP_REMOVED lines=39> */
[----:B------:R-:W-:-:S02]  /*2c620*/  @!P0 IMAD.MOV.U32 R2, RZ, RZ, R12 ;  /* 0x000000ffff028224 */ /* 0x000fc400078e000c */
[----:B------:R-:W3:Y:S01]  /*2c630*/  LDL R12, [R1+0x910] ;  /* 0x00091000010c7983 */ /* 0x000ee20000100800 */
[----:B--2---:R-:W-:-:S06]  /*2c640*/  PRMT R14, RZ, 0x7610, R14 ;  /* 0x00007610ff0e7816 */ /* 0x004fcc000000000e */
[----:B----4-:R-:W2:Y:S04]  /*2c650*/  @!P0 LDG.E.U16 R14, [R2.64] ;  /* 0x0000000a020e8981 */ /* 0x010ea8000c1e1500 */
        /* <DEDUP_REMOVED lines=26> */
[----:B------:R-:W2:Y:S01]  /*2c800*/  @!P0 LDG.E.U16 R14, [R2.64] ;  /* 0x0000000a020e8981 */ /* 0x000ea2000c1e1500 */
[----:B------:R-:W-:-:S03]  /*2c810*/  PRMT R9, RZ, 0x7610, R9 ;  /* 0x00007610ff097816 */ /* 0x000fc60000000009 */
[----:B--2---:R0:W-:Y:S04]  /*2c820*/  STL [R1+0x30], R14 ;  /* 0x0000300e01007387 */ /* 0x0041e80000100800 */
[----:B0-----:R-:W2:Y:S01]  /*2c830*/  LDL.LU R14, [R1+0x27b8] ;  /* 0x0027b800010e7983 */ /* 0x001ea20000300800 */
[----:B------:R-:W4:Y:S02]  /*2c840*/  LDL R3, [R1+0x914] ;  /* 0x0009140001037983 */ /* 0x000f240000100800 */
[----:B---3--:R-:W-:Y:S01]  /*2c850*/  @!P0 IMAD.MOV.U32 R2, RZ, RZ, R13 ;  /* 0x000000ffff028224 */ /* 0x008fe200078e000d */
[----:B------:R-:W-:Y:S01]  /*2c860*/  PRMT R5, RZ, 0x7610, R5 ;  /* 0x00007610ff057816 */ /* 0x000fe20000000005 */
[----:B------:R-:W3:Y:S04]  /*2c870*/  LDL R13, [R1+0x8cc] ;  /* 0x0008cc00010d7983 */ /* 0x000ee80000100800 */
[----:B----4-:R0:W4:Y:S04]  /*2c880*/  @!P0 LDG.E.U16 R9, [R2.64] ;  /* 0x0000000a02098981 */ /* 0x010128000c1e1500 */
[----:B0-----:R-:W3:Y:S01]  /*2c890*/  LDL R3, [R1+0x90c] ;  /* 0x00090c0001037983 */ /* 0x001ee20000100800 */
[----:B------:R-:W-:-:S03]  /*2c8a0*/  @!P0 IMAD.MOV.U32 R2, RZ, RZ, R12 ;  /* 0x000000ffff028224 */ /* 0x000fc600078e000c */
[----:B----4-:R0:W-:Y:S01]  /*2c8b0*/  STL [R1+0x2c], R9 ;  /* 0x00002c0901007387 */ /* 0x0101e20000100800 */
[----:B--2---:R-:W-:Y:S01]  /*2c8c0*/  PRMT R14, RZ, 0x7610, R14 ;  /* 0x00007610ff0e7816 */ /* 0x004fe2000000000e */
[----:B------:R-:W2:Y:S02]  /*2c8d0*/  LDL R12, [R1+0x8b4] ;  /* 0x0008b400010c7983 */ /* 0x000ea40000100800 */
[----:B---3--:R1:W3:Y:S04]  /*2c8e0*/  @!P0 LDG.E.U16 R5, [R2.64] ;  /* 0x0000000a02058981 */ /* 0x0082e8000c1e1500 */
[----:B0-----:R-:W4:Y:S04]  /*2c8f0*/  LDL R9, [R1+0x8d0] ;  /* 0x0008d00001097983 */ /* 0x001f280000100800 */
[----:B-1----:R-:W2:Y:S04]  /*2c900*/  LDL R2, [R1+0x8f4] ;  /* 0x0008f40001027983 */ /* 0x002ea80000100800 */
[----:B------:R-:W2:Y:S02]  /*2c910*/  LDL R3, [R1+0x8f8] ;  /* 0x0008f80001037983 */ /* 0x000ea40000100800 */
[----:B--2---:R-:W-:-:S04]  /*2c920*/  @!P0 LOP3.LUT R3, R3, R2, RZ, 0x3c, !PT ;  /* 0x0000000203038212 */ /* 0x004fc800078e3cff */
[----:B------:R-:W-:-:S04]  /*2c930*/  @!P0 LOP3.LUT R2, R3, R2, RZ, 0x3c, !PT ;  /* 0x0000000203028212 */ /* 0x000fc800078e3cff */
[----:B------:R-:W-:-:S05]  /*2c940*/  @!P0 LOP3.LUT R3, R3, R2, RZ, 0x3c, !PT ;  /* 0x0000000203038212 */ /* 0x000fca00078e3cff */
[----:B------:R-:W2:Y:S04]  /*2c950*/  @!P0 LDG.E.U16 R14, [R2.64] ;  /* 0x0000000a020e8981 */ /* 0x000ea8000c1e1500 */
[----:B---3--:R0:W-:Y:S04]  /*2c960*/  STL [R1+0x28], R5 ;  /* 0x0000280501007387 */ /* 0x0081e80000100800 */
[----:B0-----:R-:W3:Y:S04]  /*2c970*/  LDL R5, [R1+0x8b8] ;  /* 0x0008b80001057983 */ /* 0x001ee80000100800 */
[----:B--2---:R0:W-:Y:S04]  /*2c980*/  STL [R1+0x24], R14 ;  /* 0x0000240e01007387 */ /* 0x0041e80000100800 */
[----:B0-----:R-:W2:Y:S01]  /*2c990*/  LDL.LU R14, [R1+0x27b4] ;  /* 0x0027b400010e7983 */ /* 0x001ea20000300800 */
[----:B------:R-:W2:Y:S02]  /*2c9a0*/  LDL R2, [R1+0x8ec] ;  /* 0x0008ec0001027983 */ /* 0x000ea40000100800 */
        /* <DEDUP_REMOVED lines=8> */
[----:B------:R-:W-:Y:S02]  /*2ca30*/  PRMT R15, RZ, 0x7610, R15 ;  /* 0x00007610ff0f7816 */ /* 0x000fe4000000000f */
[----:B------:R-:W-:-:S02]  /*2ca40*/  PRMT R8, RZ, 0x7610, R8 ;  /* 0x00007610ff087816 */ /* 0x000fc40000000008 */
[----:B--2---:R-:W-:-:S04]  /*2ca50*/  @!P0 LOP3.LUT R3, R3, R2, RZ, 0x3c, !PT ;  /* 0x0000000203038212 */ /* 0x004fc800078e3cff */
[----:B------:R-:W-:-:S04]  /*2ca60*/  @!P0 LOP3.LUT R2, R3, R2, RZ, 0x3c, !PT ;  /* 0x0000000203028212 */ /* 0x000fc800078e3cff */
[----:B------:R-:W-:-:S05]  /*2ca70*/  @!P0 LOP3.LUT R3, R3, R2, RZ, 0x3c, !PT ;  /* 0x0000000203038212 */ /* 0x000fca00078e3cff */
[----:B------:R4:W2:Y:S02]  /*2ca80*/  @!P0 LDG.E.U16 R15, [R2.64] ;  /* 0x0000000a020f8981 */ /* 0x0008a4000c1e1500 */
[----:B----4-:R-:W-:Y:S02]  /*2ca90*/  @!P0 IMAD.MOV.U32 R2, RZ, RZ, R9 ;  /* 0x000000ffff028224 */ /* 0x010fe400078e0009 */
[----:B------:R-:W-:-:S05]  /*2caa0*/  @!P0 IMAD.MOV.U32 R3, RZ, RZ, R13 ;  /* 0x000000ffff038224 */ /* 0x000fca00078e000d */
[----:B------:R3:W4:Y:S01]  /*2cab0*/  @!P0 LDG.E.U16 R8, [R2.64] ;  /* 0x0000000a02088981 */ /* 0x000722000c1e1500 */
[----:B------:R-:W-:-:S03]  /*2cac0*/  PRMT R4, RZ, 0x7610, R4 ;  /* 0x00007610ff047816 */ /* 0x000fc60000000004 */
[----:B------:R0:W-:Y:S01]  /*2cad0*/  STL [R1+0x20], R7 ;  /* 0x0000200701007387 */ /* 0x0001e20000100800 */
[----:B---3--:R-:W-:Y:S02]  /*2cae0*/  @!P0 IMAD.MOV.U32 R2, RZ, RZ, R5 ;  /* 0x000000ffff028224 */ /* 0x008fe400078e0005 */
[----:B------:R-:W-:Y:S01]  /*2caf0*/  @!P0 IMAD.MOV.U32 R3, RZ, RZ, R12 ;  /* 0x000000ffff038224 */ /* 0x000fe200078e000c */
[----:B0-----:R-:W3:Y:S04]  /*2cb00*/  LDL R7, [R1+0x8b0] ;  /* 0x0008b00001077983 */ /* 0x001ee80000100800 */
[----:B------:R0:W3:Y:S04]  /*2cb10*/  @!P0 LDG.E.U16 R4, [R2.64] ;  /* 0x0000000a02048981 */ /* 0x0000e8000c1e1500 */
[----:B--2---:R1:W-:Y:S04]  /*2cb20*/  STL [R1+0x1c], R15 ;  /* 0x00001c0f01007387 */ /* 0x0043e80000100800 */
[----:B-1----:R-:W2:Y:S01]  /*2cb30*/  LDL.LU R15, [R1+0x27b0] ;  /* 0x0027b000010f7983 */ /* 0x002ea20000300800 */
[----:B------:R-:W2:Y:S03]  /*2cb40*/  LDL R9, [R1+0x88c] ;  /* 0x00088c0001097983 */ /* 0x000ea60000100800 */
[----:B----4-:R1:W-:Y:S01]  /*2cb50*/  STL [R1+0x18], R8 ;  /* 0x0000180801007387 */ /* 0x0103e20000100800 */
[----:B0-----:R-:W4:Y:S01]  /*2cb60*/  LDL R3, [R1+0x8ac] ;  /* 0x0008ac0001037983 */ /* 0x001f220000100800 */
[----:B------:R-:W-:Y:S01]  /*2cb70*/  PRMT R6, RZ, 0x7610, R6 ;  /* 0x00007610ff067816 */ /* 0x000fe20000000006 */
[----:B------:R-:W2:Y:S01]  /*2cb80*/  LDL R13, [R1+0x874] ;  /* 0x00087400010d7983 */ /* 0x000ea20000100800 */
[----:B------:R-:W2:Y:S04]  /*2cb90*/  LDL R12, [R1+0x878] ;  /* 0x00087800010c7983 */ /* 0x000ea80000100800 */
[----:B------:R-:W2:Y:S04]  /*2cba0*/  LDL R5, [R1+0x86c] ;  /* 0x00086c0001057983 */ /* 0x000ea80000100800 */
[----:B-1----:R-:W2:Y:S01]  /*2cbb0*/  LDL R8, [R1+0x890] ;  /* 0x0008900001087983 */ /* 0x002ea20000100800 */
[----:B---3--:R-:W-:-:S03]  /*2cbc0*/  @!P0 IMAD.MOV.U32 R2, RZ, RZ, R7 ;  /* 0x000000ffff028224 */ /* 0x008fc600078e0007 */
[----:B------:R0:W-:Y:S01]  /*2cbd0*/  STL [R1+0x14], R4 ;  /* 0x0000140401007387 */ /* 0x0001e20000100800 */
[----:B------:R-:W3:Y:S03]  /*2cbe0*/  LDL R7, [R1+0x854] ;  /* 0x0008540001077983 */ /* 0x000ee60000100800 */
[----:B0-----:R-:W3:Y:S04]  /*2cbf0*/  LDL R4, [R1+0x870] ;  /* 0x0008700001047983 */ /* 0x001ee80000100800 */
[----:B----4-:R0:W4:Y:S04]  /*2cc00*/  @!P0 LDG.E.U16 R6, [R2.64] ;  /* 0x0000000a02068981 */ /* 0x010128000c1e1500 */
[----:B0-----:R-:W3:Y:S04]  /*2cc10*/  LDL R2, [R1+0x894] ;  /* 0x0008940001027983 */ /* 0x001ee80000100800 */
[----:B------:R-:W3:Y:S01]  /*2cc20*/  LDL R3, [R1+0x898] ;  /* 0x0008980001037983 */ /* 0x000ee20000100800 */
[----:B--2---:R-:W-:-:S02]  /*2cc30*/  PRMT R15, RZ, 0x7610, R15 ;  /* 0x00007610ff0f7816 */ /* 0x004fc4000000000f */
[----:B------:R-:W-:Y:S01]  /*2cc40*/  PRMT R14, RZ, 0x7610, R14 ;  /* 0x00007610ff0e7816 */ /* 0x000fe2000000000e */
[----:B----4-:R0:W-:Y:S04]  /*2cc50*/  STL [R1+0x10], R6 ;  /* 0x0000100601007387 */ /* 0x0101e80000100800 */
[----:B0-----:R-:W2:Y:S01]  /*2cc60*/  LDL R6, [R1+0x858] ;  /* 0x0008580001067983 */ /* 0x001ea20000100800 */
[----:B---3--:R-:W-:-:S04]  /*2cc70*/  @!P0 LOP3.LUT R3, R3, R2, RZ, 0x3c, !PT ;  /* 0x0000000203038212 */ /* 0x008fc800078e3cff */
[----:B------:R-:W-:-:S04]  /*2cc80*/  @!P0 LOP3.LUT R2, R3, R2, RZ, 0x3c, !PT ;  /* 0x0000000203028212 */ /* 0x000fc800078e3cff */
[----:B------:R-:W-:-:S05]  /*2cc90*/  @!P0 LOP3.LUT R3, R3, R2, RZ, 0x3c, !PT ;  /* 0x0000000203038212 */ /* 0x000fca00078e3cff */
[----:B------:R0:W3:Y:S02]  /*2cca0*/  @!P0 LDG.E.U16 R15, [R2.64] ;  /* 0x0000000a020f8981 */ /* 0x0000e4000c1e1500 */
[----:B0-----:R-:W-:Y:S02]  /*2ccb0*/  @!P0 IMAD.MOV.U32 R2, RZ, RZ, R8 ;  /* 0x000000ffff028224 */ /* 0x001fe400078e0008 */
[----:B------:R-:W-:Y:S01]  /*2ccc0*/  @!P0 IMAD.MOV.U32 R3, RZ, RZ, R9 ;  /* 0x000000ffff038224 */ /* 0x000fe200078e0009 */
[----:B------:R-:W4:Y:S04]  /*2ccd0*/  LDL R8, [R1+0x850] ;  /* 0x0008500001087983 */ /* 0x000f280000100800 */
[----:B------:R-:W3:Y:S04]  /*2cce0*/  LDL R9, [R1+0x84c] ;  /* 0x00084c0001097983 */ /* 0x000ee80000100800 */
[----:B------:R0:W3:Y:S01]  /*2ccf0*/  @!P0 LDG.E.U16 R14, [R2.64] ;  /* 0x0000000a020e8981 */ /* 0x0000e2000c1e1500 */
[----:B------:R-:W-:-:S02]  /*2cd00*/  PRMT R11, RZ, 0x7610, R11 ;  /* 0x00007610ff0b7816 */ /* 0x000fc4000000000b */
[----:B------:R-:W-:Y:S01]  /*2cd10*/  PRMT R10, RZ, 0x7610, R10 ;  /* 0x00007610ff0a7816 */ /* 0x000fe2000000000a */
[----:B0-----:R-:W-:Y:S02]  /*2cd20*/  @!P0 IMAD.MOV.U32 R2, RZ, RZ, R12 ;  /* 0x000000ffff028224 */ /* 0x001fe400078e000c */
[----:B------:R-:W-:-:S05]  /*2cd30*/  @!P0 IMAD.MOV.U32 R3, RZ, RZ, R13 ;  /* 0x000000ffff038224 */ /* 0x000fca00078e000d */
[----:B------:R0:W3:Y:S01]  /*2cd40*/  @!P0 LDG.E.U16 R11, [R2.64] ;  /* 0x0000000a020b8981 */ /* 0x0000e2000c1e1500 */
[----:B------:R-:W-:Y:S01]  /*2cd50*/  PRMT R28, RZ, 0x7610, R28 ;  /* 0x00007610ff1c7816 */ /* 0x000fe2000000001c */
[----:B0-----:R-:W-:Y:S02]  /*2cd60*/  @!P0 IMAD.MOV.U32 R2, RZ, RZ, R4 ;  /* 0x000000ffff028224 */ /* 0x001fe400078e0004 */
[----:B------:R-:W-:Y:S01]  /*2cd70*/  @!P0 IMAD.MOV.U32 R3, RZ, RZ, R5 ;  /* 0x000000ffff038224 */ /* 0x000fe200078e0005 */
[----:B------:R-:W3:Y:S04]  /*2cd80*/  LDL R4, [R1+0x838] ;  /* 0x0008380001047983 */ /* 0x000ee80000100800 */
[----:B------:R-:W3:Y:S04]  /*2cd90*/  LDL R5, [R1+0x834] ;  /* 0x0008340001057983 */ /* 0x000ee80000100800 */
[----:B------:R0:W3:Y:S02]  /*2cda0*/  @!P0 LDG.E.U16 R10, [R2.64] ;  /* 0x0000000a020a8981 */ /* 0x0000e4000c1e1500 */
[----:B0-----:R-:W-:-:S02]  /*2cdb0*/  @!P0 IMAD.MOV.U32 R3, RZ, RZ, R7 ;  /* 0x000000ffff038224 */ /* 0x001fc400078e0007 */
[----:B------:R-:W3:Y:S01]  /*2cdc0*/  LDL R7, [R1+0x82c] ;  /* 0x00082c0001077983 */ /* 0x000ee20000100800 */
[----:B------:R-:W-:Y:S01]  /*2cdd0*/  PRMT R26, RZ, 0x7610, R26 ;  /* 0x00007610ff1a7816 */ /* 0x000fe2000000001a */
[----:B--2---:R-:W-:Y:S02]  /*2cde0*/  @!P0 IMAD.MOV.U32 R2, RZ, RZ, R6 ;  /* 0x000000ffff028224 */ /* 0x004fe400078e0006 */
[----:B------:R-:W2:Y:S04]  /*2cdf0*/  LDL R6, [R1+0x830] ;  /* 0x0008300001067983 */ /* 0x000ea80000100800 */
[----:B------:R4:W2:Y:S02]  /*2ce00*/  @!P0 LDG.E.U16 R28, [R2.64] ;  /* 0x0000000a021c8981 */ /* 0x0008a4000c1e1500 */
[----:B----4-:R-:W-:-:S02]  /*2ce10*/  @!P0 IMAD.MOV.U32 R2, RZ, RZ, R8 ;  /* 0x000000ffff028224 */ /* 0x010fc400078e0008 */
[----:B---3--:R-:W-:-:S05]  /*2ce20*/  @!P0 IMAD.MOV.U32 R3, RZ, RZ, R9 ;  /* 0x000000ffff038224 */ /* 0x008fca00078e0009 */
[----:B------:R0:W3:Y:S01]  /*2ce30*/  @!P0 LDG.E.U16 R26, [R2.64] ;  /* 0x0000000a021a8981 */ /* 0x0000e2000c1e1500 */
[----:B------:R-:W-:Y:S02]  /*2ce40*/  PRMT R24, RZ, 0x7610, R24 ;  /* 0x00007610ff187816 */ /* 0x000fe40000000018 */
[----:B------:R-:W-:Y:S01]  /*2ce50*/  PRMT R22, RZ, 0x7610, R22 ;  /* 0x00007610ff167816 */ /* 0x000fe20000000016 */
[----:B0-----:R-:W-:Y:S02]  /*2ce60*/  @!P0 IMAD.MOV.U32 R2, RZ, RZ, R4 ;  /* 0x000000ffff028224 */ /* 0x001fe400078e0004 */
[----:B------:R-:W-:-:S05]  /*2ce70*/  @!P0 IMAD.MOV.U32 R3, RZ, RZ, R5 ;  /* 0x000000ffff038224 */ /* 0x000fca00078e0005 */
[----:B------:R0:W4:Y:S02]  /*2ce80*/  @!P0 LDG.E.U16 R24, [R2.64] ;  /* 0x0000000a02188981 */ /* 0x000124000c1e1500 */
[----:B0-----:R-:W-:Y:S02]  /*2ce90*/  @!P0 IMAD.MOV.U32 R3, RZ, RZ, R7 ;  /* 0x000000ffff038224 */ /* 0x001fe400078e0007 */
[----:B--2---:R-:W-:Y:S01]  /*2cea0*/  STL [R1+0x27ac], R28 ;  /* 0x0027ac1c01007387 */ /* 0x004fe20000100800 */
[----:B------:R-:W2:Y:S02]  /*2ceb0*/  LDL R13, [R1+0x814] ;  /* 0x00081400010d7983 */ /* 0x000ea40000100800 */
[----:B------:R-:W4:Y:S02]  /*2cec0*/  LDL R12, [R1+0x818] ;  /* 0x00081800010c7983 */ /* 0x000f240000100800 */
[----:B------:R-:W-:Y:S01]  /*2ced0*/  @!P0 IMAD.MOV.U32 R2, RZ, RZ, R6 ;  /* 0x000000ffff028224 */ /* 0x000fe200078e0006 */
[----:B------:R0:W-:Y:S04]  /*2cee0*/  STL [R1+0x4], R11 ;  /* 0x0000040b01007387 */ /* 0x0001e80000100800 */
[----:B------:R2:W4:Y:S04]  /*2cef0*/  @!P0 LDG.E.U16 R22, [R2.64] ;  /* 0x0000000a02168981 */ /* 0x000528000c1e1500 */
[----:B0-----:R-:W4:Y:S01]  /*2cf00*/  LDL R11, [R1+0x7f4] ;  /* 0x0007f400010b7983 */ /* 0x001f220000100800 */
[----:B------:R0:W-:Y:S03]  /*2cf10*/  STL [R1], R10 ;  /* 0x0000000a01007387 */ /* 0x0001e60000100800 */
[----:B0-----:R-:W4:Y:S04]  /*2cf20*/  LDL R10, [R1+0x7f8] ;  /* 0x0007f800010a7983 */ /* 0x001f280000100800 */
[----:B---3--:R0:W-:Y:S01]  /*2cf30*/  STL [R1+0x2768], R26 ;  /* 0x0027681a01007387 */ /* 0x0081e20000100800 */
[----:B------:R-:W-:Y:S02]  /*2cf40*/  STL [R1+0xc], R15 ;  /* 0x00000c0f01007387 */ /* 0x000fe40000100800 */
[----:B------:R-:W3:Y:S02]  /*2cf50*/  LDL R5, [R1+0x7d4] ;  /* 0x0007d40001057983 */ /* 0x000ee40000100800 */
[----:B------:R-:W3:Y:S01]  /*2cf60*/  LDL R4, [R1+0x7d8] ;  /* 0x0007d80001047983 */ /* 0x000ee20000100800 */
[----:B------:R-:W-:Y:S01]  /*2cf70*/  STL [R1+0x8], R14 ;  /* 0x0000080e01007387 */ /* 0x000fe20000100800 */
[----:B------:R-:W3:Y:S02]  /*2cf80*/  LDL R9, [R1+0x7b4] ;  /* 0x0007b40001097983 */ /* 0x000ee40000100800 */
[----:B------:R-:W3:Y:S02]  /*2cf90*/  LDL R8, [R1+0x7b8] ;  /* 0x0007b80001087983 */ /* 0x000ee40000100800 */
[----:B------:R-:W3:Y:S01]  /*2cfa0*/  LDL R7, [R1+0x794] ;  /* 0x0007940001077983 */ /* 0x000ee20000100800 */
[----:B------:R-:W3:Y:S01]  /*2cfb0*/  LDL R6, [R1+0x798] ;  /* 0x0007980001067983 */ /* 0x000ee20000100800 */
[----:B------:R-:W-:-:S02]  /*2cfc0*/  PRMT R20, RZ, 0x7610, R20 ;  /* 0x00007610ff147816 */ /* 0x000fc40000000014 */
[----:B------:R-:W-:Y:S01]  /*2cfd0*/  PRMT R16, RZ, 0x7610, R16 ;  /* 0x00007610ff107816 */ /* 0x000fe20000000010 */
[----:B--2---:R-:W-:Y:S02]  /*2cfe0*/  @!P0 IMAD.MOV.U32 R3, RZ, RZ, R13 ;  /* 0x000000ffff038224 */ /* 0x004fe400078e000d */
[----:B----4-:R-:W-:-:S05]  /*2cff0*/  @!P0 IMAD.MOV.U32 R2, RZ, RZ, R12 ;  /* 0x000000ffff028224 */ /* 0x010fca00078e000c */
[----:B------:R1:W2:Y:S04]  /*2d000*/  @!P0 LDG.E.U16 R20, [R2.64] ;  /* 0x0000000a02148981 */ /* 0x0002a8000c1e1500 */
[----:B------:R4:W-:Y:S01]  /*2d010*/  STL [R1+0x276c], R22 ;  /* 0x00276c1601007387 */ /* 0x0009e20000100800 */
[----:B------:R-:W2:Y:S02]  /*2d020*/  LDL R13, [R1+0x774] ;  /* 0x00077400010d7983 */ /* 0x000ea40000100800 */
[----:B------:R-:W2:Y:S02]  /*2d030*/  LDL R12, [R1+0x778] ;  /* 0x00077800010c7983 */ /* 0x000ea40000100800 */
[----:B0-----:R-:W2:Y:S02]  /*2d040*/  LDL R26, [R1+0x738] ;  /* 0x00073800011a7983 */ /* 0x001ea40000100800 */
[----:B-1----:R-:W-:Y:S01]  /*2d050*/  @!P0 IMAD.MOV.U32 R3, RZ, RZ, R11 ;  /* 0x000000ffff038224 */ /* 0x002fe200078e000b */
[----:B----4-:R-:W4:Y:S04]  /*2d060*/  LDL R22, [R1+0xeb0] ;  /* 0x000eb00001167983 */ /* 0x010f280000100800 */
[----:B------:R-:W4:Y:S01]  /*2d070*/  LDL R11, [R1+0x728] ;  /* 0x00072800010b7983 */ /* 0x000f220000100800 */
[----:B------:R-:W-:-:S03]  /*2d080*/  @!P0 IMAD.MOV.U32 R2, RZ, RZ, R10 ;  /* 0x000000ffff028224 */ /* 0x000fc600078e000a */
[----:B------:R-:W4:Y:S04]  /*2d090*/  LDL R10, [R1+0xed0] ;  /* 0x000ed000010a7983 */ /* 0x000f280000100800 */
[----:B------:R0:W4:Y:S02]  /*2d0a0*/  @!P0 LDG.E.U16 R16, [R2.64] ;  /* 0x0000000a02108981 */ /* 0x000124000c1e1500 */
[----:B0-----:R-:W-:Y:S02]  /*2d0b0*/  PRMT R2, RZ, 0x7610, R2 ;  /* 0x00007610ff027816 */ /* 0x001fe40000000002 */
[----:B------:R-:W-:-:S04]  /*2d0c0*/  PRMT R3, RZ, 0x7610, R3 ;  /* 0x00007610ff037816 */ /* 0x000fc80000000003 */
[----:B---3--:R0:W3:Y:S02]  /*2d0d0*/  @!P0 LDG.E.U16 R2, [R4.64] ;  /* 0x0000000a04028981 */ /* 0x0080e4000c1e1500 */
[----:B0-----:R-:W-:Y:S02]  /*2d0e0*/  @!P0 IMAD.MOV.U32 R4, RZ, RZ, R8 ;  /* 0x000000ffff048224 */ /* 0x001fe400078e0008 */
[----:B------:R-:W-:Y:S01]  /*2d0f0*/  @!P0 IMAD.MOV.U32 R5, RZ, RZ, R9 ;  /* 0x000000ffff058224 */ /* 0x000fe200078e0009 */
[----:B------:R-:W3:Y:S04]  /*2d100*/  LDL R8, [R1+0x758] ;  /* 0x0007580001087983 */ /* 0x000ee80000100800 */
[----:B------:R-:W3:Y:S04]  /*2d110*/  LDL R9, [R1+0x754] ;  /* 0x0007540001097983 */ /* 0x000ee80000100800 */
[----:B------:R0:W3:Y:S02]  /*2d120*/  @!P0 LDG.E.U16 R3, [R4.64] ;  /* 0x0000000a04038981 */ /* 0x0000e4000c1e1500 */
[----:B0-----:R-:W-:-:S06]  /*2d130*/  PRMT R4, RZ, 0x7610, R4 ;  /* 0x00007610ff047816 */ /* 0x001fcc0000000004 */
[----:B------:R2:W3:Y:S01]  /*2d140*/  @!P0 LDG.E.U16 R4, [R6.64] ;  /* 0x0000000a06048981 */ /* 0x0004e2000c1e1500 */
[----:B------:R-:W-:Y:S01]  /*2d150*/  PRMT R5, RZ, 0x7610, R5 ;  /* 0x00007610ff057816 */ /* 0x000fe20000000005 */
[----:B--2---:R-:W-:Y:S02]  /*2d160*/  @!P0 IMAD.MOV.U32 R7, RZ, RZ, R13 ;  /* 0x000000ffff078224 */ /* 0x004fe400078e000d */
[----:B------:R-:W-:-:S05]  /*2d170*/  @!P0 IMAD.MOV.U32 R6, RZ, RZ, R12 ;  /* 0x000000ffff068224 */ /* 0x000fca00078e000c */
[----:B------:R0:W2:Y:S04]  /*2d180*/  @!P0 LDG.E.U16 R5, [R6.64] ;  /* 0x0000000a06058981 */ /* 0x0000a8000c1e1500 */
[----:B---3--:R1:W-:Y:S01]  /*2d190*/  STL [R1+0x27a4], R4 ;  /* 0x0027a40401007387 */ /* 0x0083e20000100800 */
[----:B------:R-:W3:Y:S02]  /*2d1a0*/  LDL R15, [R1+0xeb4] ;  /* 0x000eb400010f7983 */ /* 0x000ee40000100800 */
[----:B------:R-:W3:Y:S01]  /*2d1b0*/  LDL R14, [R1+0xef8] ;  /* 0x000ef800010e7983 */ /* 0x000ee20000100800 */
[----:B0-----:R-:W-:Y:S02]  /*2d1c0*/  PRMT R6, RZ, 0x7610, R6 ;  /* 0x00007610ff067816 */ /* 0x001fe40000000006 */
[----:B------:R-:W-:-:S04]  /*2d1d0*/  PRMT R7, RZ, 0x7610, R7 ;  /* 0x00007610ff077816 */ /* 0x000fc80000000007 */
[----:B------:R4:W3:Y:S02]  /*2d1e0*/  @!P0 LDG.E.U16 R6, [R8.64] ;  /* 0x0000000a08068981 */ /* 0x0008e4000c1e1500 */
[----:B----4-:R-:W-:Y:S02]  /*2d1f0*/  @!P0 IMAD.MOV.U32 R8, RZ, RZ, R22 ;  /* 0x000000ffff088224 */ /* 0x010fe400078e0016 */
[----:B------:R-:W-:-:S05]  /*2d200*/  @!P0 IMAD.MOV.U32 R9, RZ, RZ, R26 ;  /* 0x000000ffff098224 */ /* 0x000fca00078e001a */
[----:B------:R0:W4:Y:S02]  /*2d210*/  @!P0 LDG.E.U16 R7, [R8.64] ;  /* 0x0000000a08078981 */ /* 0x000124000c1e1500 */
[----:B0-----:R-:W-:-:S06]  /*2d220*/  PRMT R8, RZ, 0x7610, R8 ;  /* 0x00007610ff087816 */ /* 0x001fcc0000000008 */
[----:B------:R3:W4:Y:S04]  /*2d230*/  @!P0 LDG.E.U16 R8, [R10.64] ;  /* 0x0000000a0a088981 */ /* 0x000728000c1e1500 */
[----:B--2---:R0:W-:Y:S01]  /*2d240*/  STL [R1+0x27a8], R5 ;  /* 0x0027a80501007387 */ /* 0x0041e20000100800 */
[----:B------:R-:W2:Y:S02]  /*2d250*/  LDL R13, [R1+0xed4] ;  /* 0x000ed400010d7983 */ /* 0x000ea40000100800 */
[----:B------:R-:W2:Y:S02]  /*2d260*/  LDL R12, [R1+0xee8] ;  /* 0x000ee800010c7983 */ /* 0x000ea40000100800 */
[----:B-1----:R-:W4:Y:S01]  /*2d270*/  LDL R4, [R1+0x810] ;  /* 0x0008100001047983 */ /* 0x002f220000100800 */
[----:B------:R-:W4:Y:S04]  /*2d280*/  LDL R26, [R1+0x7ec] ;  /* 0x0007ec00011a7983 */ /* 0x000f280000100800 */
[----:B------:R-:W4:Y:S04]  /*2d290*/  LDL R22, [R1+0x7f0] ;  /* 0x0007f00001167983 */ /* 0x000f280000100800 */
[----:B0-----:R-:W4:Y:S01]  /*2d2a0*/  LDL R5, [R1+0x80c] ;  /* 0x00080c0001057983 */ /* 0x001f220000100800 */
[----:B---3--:R-:W-:-:S02]  /*2d2b0*/  @!P0 IMAD.MOV.U32 R11, RZ, RZ, R15 ;  /* 0x000000ffff0b8224 */ /* 0x008fc400078e000f */
[----:B------:R-:W-:Y:S01]  /*2d2c0*/  @!P0 IMAD.MOV.U32 R10, RZ, RZ, R14 ;  /* 0x000000ffff0a8224 */ /* 0x000fe200078e000e */
[----:B------:R-:W3:Y:S04]  /*2d2d0*/  LDL R15, [R1+0x7cc] ;  /* 0x0007cc00010f7983 */ /* 0x000ee80000100800 */
[----:B------:R-:W3:Y:S01]  /*2d2e0*/  LDL R14, [R1+0x7d0] ;  /* 0x0007d000010e7983 */ /* 0x000ee20000100800 */
[----:B------:R-:W-:-:S06]  /*2d2f0*/  PRMT R9, RZ, 0x7610, R9 ;  /* 0x00007610ff097816 */ /* 0x000fcc0000000009 */
[----:B------:R0:W3:Y:S01]  /*2d300*/  @!P0 LDG.E.U16 R9, [R10.64] ;  /* 0x0000000a0a098981 */ /* 0x0000e2000c1e1500 */
[----:B------:R-:W-:Y:S02]  /*2d310*/  PRMT R18, RZ, 0x7610, R18 ;  /* 0x00007610ff127816 */ /* 0x000fe40000000012 */
[----:B0-----:R-:W-:Y:S02]  /*2d320*/  PRMT R10, RZ, 0x7610, R10 ;  /* 0x00007610ff0a7816 */ /* 0x001fe4000000000a */
[----:B------:R-:W-:-:S04]  /*2d330*/  PRMT R11, RZ, 0x7610, R11 ;  /* 0x00007610ff0b7816 */ /* 0x000fc8000000000b */
[----:B--2---:R4:W2:Y:S02]  /*2d340*/  @!P0 LDG.E.U16 R10, [R12.64] ;  /* 0x0000000a0c0a8981 */ /* 0x0048a4000c1e1500 */
[----:B----4-:R-:W-:Y:S02]  /*2d350*/  @!P0 IMAD.MOV.U32 R12, RZ, RZ, R4 ;  /* 0x000000ffff0c8224 */ /* 0x010fe400078e0004 */
[----:B------:R-:W-:Y:S01]  /*2d360*/  @!P0 IMAD.MOV.U32 R13, RZ, RZ, R5 ;  /* 0x000000ffff0d8224 */ /* 0x000fe200078e0005 */
[----:B------:R-:W4:Y:S04]  /*2d370*/  LDL R4, [R1+0x7b0] ;  /* 0x0007b00001047983 */ /* 0x000f280000100800 */
[----:B------:R-:W2:Y:S04]  /*2d380*/  LDL R5, [R1+0x7ac] ;  /* 0x0007ac0001057983 */ /* 0x000ea80000100800 */
[----:B------:R0:W2:Y:S02]  /*2d390*/  @!P0 LDG.E.U16 R18, [R12.64] ;  /* 0x0000000a0c128981 */ /* 0x0000a4000c1e1500 */
[----:B0-----:R-:W-:-:S02]  /*2d3a0*/  @!P0 IMAD.MOV.U32 R12, RZ, RZ, R22 ;  /* 0x000000ffff0c8224 */ /* 0x001fc400078e0016 */
[----:B------:R-:W-:-:S05]  /*2d3b0*/  @!P0 IMAD.MOV.U32 R13, RZ, RZ, R26 ;  /* 0x000000ffff0d8224 */ /* 0x000fca00078e001a */
[----:B------:R0:W4:Y:S02]  /*2d3c0*/  @!P0 LDG.E.U16 R11, [R12.64] ;  /* 0x0000000a0c0b8981 */ /* 0x000124000c1e1500 */
[----:B0-----:R-:W-:-:S06]  /*2d3d0*/  PRMT R12, RZ, 0x7610, R12 ;  /* 0x00007610ff0c7816 */ /* 0x001fcc000000000c */
[----:B---3--:R-:W3:Y:S04]  /*2d3e0*/  @!P0 LDG.E.U16 R12, [R14.64] ;  /* 0x0000000a0e0c8981 */ /* 0x008ee8000c1e1500 */
[----:B--2---:R0:W-:Y:S01]  /*2d3f0*/  STL [R1+0x2770], R18 ;  /* 0x0027701201007387 */ /* 0x0041e20000100800 */
[----:B------:R-:W2:Y:S02]  /*2d400*/  LDL R28, [R1+0x790] ;  /* 0x00079000011c7983 */ /* 0x000ea40000100800 */
[----:B------:R-:W2:Y:S02]  /*2d410*/  LDL R26, [R1+0x76c] ;  /* 0x00076c00011a7983 */ /* 0x000ea40000100800 */
[----:B------:R-:W2:Y:S01]  /*2d420*/  LDL R22, [R1+0x770] ;  /* 0x0007700001167983 */ /* 0x000ea20000100800 */
[----:B----4-:R1:W-:Y:S01]  /*2d430*/  STL [R1+0x2774], R11 ;  /* 0x0027740b01007387 */ /* 0x0103e20000100800 */
[----:B0-----:R-:W4:Y:S03]  /*2d440*/  LDL R18, [R1+0x74c] ;  /* 0x00074c0001127983 */ /* 0x001f260000100800 */
[----:B-1----:R-:W4:Y:S04]  /*2d450*/  LDL R11, [R1+0x750] ;  /* 0x00075000010b7983 */ /* 0x002f280000100800 */
[----:B---3--:R0:W-:Y:S04]  /*2d460*/  STL [R1+0x2778], R12 ;  /* 0x0027780c01007387 */ /* 0x0081e80000100800 */
[----:B0-----:R-:W3:Y:S01]  /*2d470*/  LDL R12, [R1+0x78c] ;  /* 0x00078c00010c7983 */ /* 0x001ee20000100800 */
[----:B------:R-:W-:Y:S01]  /*2d480*/  PRMT R13, RZ, 0x7610, R13 ;  /* 0x00007610ff0d7816 */ /* 0x000fe2000000000d */
[----:B------:R-:W-:-:S02]  /*2d490*/  @!P0 IMAD.MOV.U32 R14, RZ, RZ, R4 ;  /* 0x000000ffff0e8224 */ /* 0x000fc400078e0004 */
[----:B------:R-:W-:Y:S01]  /*2d4a0*/  @!P0 IMAD.MOV.U32 R15, RZ, RZ, R5 ;  /* 0x000000ffff0f8224 */ /* 0x000fe200078e0005 */
[----:B------:R-:W-:Y:S02]  /*2d4b0*/  PRMT R17, RZ, 0x7610, R17 ;  /* 0x00007610ff117816 */ /* 0x000fe40000000011 */
[----:B------:R-:W-:Y:S02]  /*2d4c0*/  PRMT R19, RZ, 0x7610, R19 ;  /* 0x00007610ff137816 */ /* 0x000fe40000000013 */
[----:B------:R-:W-:Y:S01]  /*2d4d0*/  PRMT R21, RZ, 0x7610, R21 ;  /* 0x00007610ff157816 */ /* 0x000fe20000000015 */
[----:B------:R-:W4:Y:S04]  /*2d4e0*/  LDL R5, [R1+0x734] ;  /* 0x0007340001057983 */ /* 0x000f280000100800 */
[----:B------:R2:W4:Y:S04]  /*2d4f0*/  @!P0 LDG.E.U16 R13, [R14.64] ;  /* 0x0000000a0e0d8981 */ /* 0x000528000c1e1500 */
[----:B------:R-:W4:Y:S01]  /*2d500*/  LDL R4, [R1+0xeb8] ;  /* 0x000eb80001047983 */ /* 0x000f220000100800 */
[----:B--2---:R-:W-:-:S02]  /*2d510*/  @!P0 IMAD.MOV.U32 R14, RZ, RZ, R28 ;  /* 0x000000ffff0e8224 */ /* 0x004fc400078e001c */
[----:B---3--:R-:W-:-:S05]  /*2d520*/  @!P0 IMAD.MOV.U32 R15, RZ, RZ, R12 ;  /* 0x000000ffff0f8224 */ /* 0x008fca00078e000c */
[----:B------:R0:W2:Y:S02]  /*2d530*/  @!P0 LDG.E.U16 R17, [R14.64] ;  /* 0x0000000a0e118981 */ /* 0x0000a4000c1e1500 */
[----:B0-----:R-:W-:Y:S02]  /*2d540*/  @!P0 IMAD.MOV.U32 R14, RZ, RZ, R22 ;  /* 0x000000ffff0e8224 */ /* 0x001fe400078e0016 */
[----:B------:R-:W-:-:S05]  /*2d550*/  @!P0 IMAD.MOV.U32 R15, RZ, RZ, R26 ;  /* 0x000000ffff0f8224 */ /* 0x000fca00078e001a */
[----:B------:R4:W3:Y:S02]  /*2d560*/  @!P0 LDG.E.U16 R19, [R14.64] ;  /* 0x0000000a0e138981 */ /* 0x0008e4000c1e1500 */
[----:B----4-:R-:W-:Y:S02]  /*2d570*/  @!P0 IMAD.MOV.U32 R14, RZ, RZ, R11 ;  /* 0x000000ffff0e8224 */ /* 0x010fe400078e000b */
[----:B------:R-:W-:-:S05]  /*2d580*/  @!P0 IMAD.MOV.U32 R15, RZ, RZ, R18 ;  /* 0x000000ffff0f8224 */ /* 0x000fca00078e0012 */
[----:B------:R0:W4:Y:S04]  /*2d590*/  @!P0 LDG.E.U16 R21, [R14.64] ;  /* 0x0000000a0e158981 */ /* 0x000128000c1e1500 */
[----:B------:R-:W-:Y:S01]  /*2d5a0*/  STL [R1+0x277c], R13 ;  /* 0x00277c0d01007387 */ /* 0x000fe20000100800 */
[----:B------:R-:W-:Y:S01]  /*2d5b0*/  PRMT R23, RZ, 0x7610, R23 ;  /* 0x00007610ff177816 */ /* 0x000fe20000000017 */
[----:B0-----:R-:W-:Y:S02]  /*2d5c0*/  @!P0 IMAD.MOV.U32 R14, RZ, RZ, R4 ;  /* 0x000000ffff0e8224 */ /* 0x001fe400078e0004 */
[----:B------:R-:W-:-:S05]  /*2d5d0*/  @!P0 IMAD.MOV.U32 R15, RZ, RZ, R5 ;  /* 0x000000ffff0f8224 */ /* 0x000fca00078e0005 */
[----:B------:R0:W4:Y:S04]  /*2d5e0*/  @!P0 LDG.E.U16 R23, [R14.64] ;  /* 0x0000000a0e178981 */ /* 0x000128000c1e1500 */
[----:B--2---:R-:W-:Y:S04]  /*2d5f0*/  STL [R1+0x2780], R17 ;  /* 0x0027801101007387 */ /* 0x004fe80000100800 */
[----:B---3--:R-:W-:Y:S01]  /*2d600*/  STL [R1+0x2784], R19 ;  /* 0x0027841301007387 */ /* 0x008fe20000100800 */
[----:B------:R-:W2:Y:S03]  /*2d610*/  LDL R28, [R1+0xed8] ;  /* 0x000ed800011c7983 */ /* 0x000ea60000100800 */
[----:B----4-:R1:W-:Y:S01]  /*2d620*/  STL [R1+0x2788], R21 ;  /* 0x0027881501007387 */ /* 0x0103e20000100800 */
[----:B------:R-:W3:Y:S02]  /*2d630*/  LDL R4, [R1+0xef4] ;  /* 0x000ef40001047983 */ /* 0x000ee40000100800 */
[----:B------:R-:W4:Y:S01]  /*2d640*/  LDL R5, [R1+0xee4] ;  /* 0x000ee40001057983 */ /* 0x000f220000100800 */
[----:B-1----:R-:W3:Y:S01]  /*2d650*/  LDL.LU R21, [R1+0x44] ;  /* 0x0000440001157983 */ /* 0x002ee20000300800 */
[----:B------:R-:W3:Y:S02]  /*2d660*/  LDL.LU R19, [R1+0x3c] ;  /* 0x00003c0001137983 */ /* 0x000ee40000300800 */
[----:B------:R-:W3:Y:S02]  /*2d670*/  LDL.LU R17, [R1+0x34] ;  /* 0x0000340001117983 */ /* 0x000ee40000300800 */
[----:B------:R-:W3:Y:S01]  /*2d680*/  LDL.LU R13, [R1+0x2c] ;  /* 0x00002c00010d7983 */ /* 0x000ee20000300800 */
[----:B------:R-:W3:Y:S01]  /*2d690*/  LDL.LU R12, [R1+0x24] ;  /* 0x00002400010c7983 */ /* 0x000ee20000300800 */
[----:B------:R-:W3:Y:S02]  /*2d6a0*/  LDL.LU R11, [R1+0x1c] ;  /* 0x00001c00010b7983 */ /* 0x000ee40000300800 */
[----:B------:R-:W3:Y:S02]  /*2d6b0*/  LDL.LU R18, [R1+0x14] ;  /* 0x0000140001127983 */ /* 0x000ee40000300800 */
[----:B------:R-:W3:Y:S01]  /*2d6c0*/  LDL.LU R22, [R1+0xc] ;  /* 0x00000c0001167983 */ /* 0x000ee20000300800 */
[----:B------:R-:W3:Y:S01]  /*2d6d0*/  LDL.LU R26, [R1+0x4] ;  /* 0x00000400011a7983 */ /* 0x000ee20000300800 */
[----:B0-----:R-:W3:Y:S01]  /*2d6e0*/  LDL R15, [R1+0x724] ;  /* 0x00072400010f7983 */ /* 0x001ee20000100800 */
[----:B------:R-:W-:Y:S01]  /*2d6f0*/  PRMT R25, RZ, 0x7610, R25 ;  /* 0x00007610ff197816 */ /* 0x000fe20000000019 */
[----:B------:R0:W-:Y:S02]  /*2d700*/  STL [R1+0x278c], R23 ;  /* 0x00278c1701007387 */ /* 0x0001e40000100800 */
[----:B0-----:R-:W4:Y:S01]  /*2d710*/  LDL.LU R23, [R1+0x4c] ;  /* 0x00004c0001177983 */ /* 0x001f220000300800 */
[----:B--2---:R-:W-:-:S05]  /*2d720*/  @!P0 IMAD.MOV.U32 R14, RZ, RZ, R28 ;  /* 0x000000ffff0e8224 */ /* 0x004fca00078e001c */
[----:B---3--:R0:W2:Y:S04]  /*2d730*/  @!P0 LDG.E.U16 R25, [R14.64] ;  /* 0x0000000a0e198981 */ /* 0x0080a8000c1e1500 */
[----:B0-----:R-:W3:Y:S01]  /*2d740*/  LDL R15, [R1+0xebc] ;  /* 0x000ebc00010f7983 */ /* 0x001ee20000100800 */
[----:B------:R-:W-:Y:S01]  /*2d750*/  PRMT R27, RZ, 0x7610, R27 ;  /* 0x00007610ff1b7816 */ /* 0x000fe2000000001b */
[----:B------:R-:W-:Y:S02]  /*2d760*/  @!P0 IMAD.MOV.U32 R14, RZ, RZ, R4 ;  /* 0x000000ffff0e8224 */ /* 0x000fe400078e0004 */
[----:B------:R-:W0:Y:S04]  /*2d770*/  S2R R28, SR_TID.X ;  /* 0x00000000001c7919 */ /* 0x000e280000002100 */
[----:B------:R-:W1:Y:S04]  /*2d780*/  S2R R4, SR_TID.X ;  /* 0x0000000000047919 */ /* 0x000e680000002100 */
[----:B---3--:R4:W3:Y:S01]  /*2d790*/  @!P0 LDG.E.U16 R27, [R14.64] ;  /* 0x0000000a0e1b8981 */ /* 0x0088e2000c1e1500 */
[----:B------:R-:W-:-:S03]  /*2d7a0*/  PRMT R29, RZ, 0x7610, R29 ;  /* 0x00007610ff1d7816 */ /* 0x000fc6000000001d */
[----:B--2---:R2:W-:Y:S01]  /*2d7b0*/  STL [R1+0x2790], R25 ;  /* 0x0027901901007387 */ /* 0x0045e20000100800 */
[----:B0-----:R-:W-:Y:S01]  /*2d7c0*/  LOP3.LUT R28, R28, 0x3f, RZ, 0xc0, !PT ;  /* 0x0000003f1c1c7812 */ /* 0x001fe200078ec0ff */
[----:B----4-:R-:W-:Y:S02]  /*2d7d0*/  @!P0 IMAD.MOV.U32 R14, RZ, RZ, R5 ;  /* 0x000000ffff0e8224 */ /* 0x010fe400078e0005 */
[----:B------:R-:W-:Y:S01]  /*2d7e0*/  @!P0 IMAD.MOV.U32 R15, RZ, RZ, R0 ;  /* 0x000000ffff0f8224 */ /* 0x000fe200078e0000 */
[----:B--2---:R-:W2:Y:S01]  /*2d7f0*/  LDL.LU R25, [R1+0x54] ;  /* 0x0000540001197983 */ /* 0x004ea20000300800 */
[----:B-1----:R-:W-:-:S03]  /*2d800*/  LOP3.LUT P1, RZ, R4, 0x40, RZ, 0xc0, !PT ;  /* 0x0000004004ff7812 */ /* 0x002fc6000782c0ff */
[----:B------:R0:W4:Y:S01]  /*2d810*/  @!P0 LDG.E.U16 R29, [R14.64] ;  /* 0x0000000a0e1d8981 */ /* 0x000122000c1e1500 */
[----:B------:R-:W-:Y:S01]  /*2d820*/  IMAD.SHL.U32 R28, R28, 0x2, RZ ;  /* 0x000000021c1c7824 */ /* 0x000fe200078e00ff */
[----:B------:R-:W-:-:S04]  /*2d830*/  SEL R5, RZ, 0x90, !P1 ;  /* 0x00000090ff057807 */ /* 0x000fc80004800000 */
[----:B------:R-:W-:Y:S01]  /*2d840*/  LOP3.LUT R5, R5, R28, RZ, 0x3c, !PT ;  /* 0x0000001c05057212 */ /* 0x000fe200078e3cff */
[----:B---3--:R1:W-:Y:S04]  /*2d850*/  STL [R1+0x2794], R27 ;  /* 0x0027941b01007387 */ /* 0x0083e80000100800 */
[----:B-1----:R-:W3:Y:S01]  /*2d860*/  LDL.LU R27, [R1+0x5c] ;  /* 0x00005c00011b7983 */ /* 0x002ee20000300800 */
[----:B------:R-:W2:Y:S03]  /*2d870*/  LDL.LU R28, [R1+0x27ac] ;  /* 0x0027ac00011c7983 */ /* 0x000ea60000300800 */
[----:B0-----:R-:W0:Y:S01]  /*2d880*/  S2R R15, SR_TID.X ;  /* 0x00000000000f7919 */ /* 0x001e220000002100 */
[----:B------:R-:W-:Y:S01]  /*2d890*/  LOP3.LUT R5, R5, 0x40, RZ, 0x3c, !PT ;  /* 0x0000004005057812 */ /* 0x000fe200078e3cff */
[----:B------:R-:W-:Y:S02]  /*2d8a0*/  STL [R1+0x1398], R0 ;  /* 0x0013980001007387 */ /* 0x000fe40000100800 */
[----:B----4-:R1:W-:Y:S04]  /*2d8b0*/  STL [R1+0x2798], R29 ;  /* 0x0027981d01007387 */ /* 0x0103e80000100800 */
[----:B-1----:R-:W3:Y:S01]  /*2d8c0*/  LDL.LU R29, [R1+0x4f0] ;  /* 0x0004f000011d7983 */ /* 0x002ee20000300800 */
[----:B------:R-:W3:Y:S02]  /*2d8d0*/  LDL.LU R14, [R1+0x4ec] ;  /* 0x0004ec00010e7983 */ /* 0x000ee40000300800 */
[----:B------:R-:W3:Y:S01]  /*2d8e0*/  LDL.LU R0, [R1+0x4e8] ;  /* 0x0004e80001007983 */ /* 0x000ee20000300800 */
[----:B------:R-:W-:-:S02]  /*2d8f0*/  LOP3.LUT R4, R4, 0x3f, RZ, 0xc0, !PT ;  /* 0x0000003f04047812 */ /* 0x000fc400078ec0ff */
[----:B0-----:R-:W-:-:S03]  /*2d900*/  LOP3.LUT P1, RZ, R15, 0x40, RZ, 0xc0, !PT ;  /* 0x000000400fff7812 */ /* 0x001fc6000782c0ff */
[----:B------:R-:W-:Y:S01]  /*2d910*/  IMAD.SHL.U32 R4, R4, 0x2, RZ ;  /* 0x0000000204047824 */ /* 0x000fe200078e00ff */
[----:B---3--:R0:W-:Y:S01]  /*2d920*/  STS.U16 [R5+0x9e00], R27 ;  /* 0x009e001b05007388 */ /* 0x0081e20000000400 */
[----:B--2---:R1:W-:Y:S02]  /*2d930*/  STS.U16 [R5+0xa200], R25 ;  /* 0x00a2001905007388 */ /* 0x0043e40000000400 */
[----:B------:R2:W-:Y:S02]  /*2d940*/  STS.U16 [R5+0xa600], R23 ;  /* 0x00a6001705007388 */ /* 0x0005e40000000400 */
[----:B------:R3:W-:Y:S01]  /*2d950*/  STS.U16 [R5+0xaa00], R21 ;  /* 0x00aa001505007388 */ /* 0x0007e20000000400 */
[----:B------:R3:W-:Y:S01]  /*2d960*/  STS.U16 [R5+0xae00], R19 ;  /* 0x00ae001305007388 */ /* 0x0007e20000000400 */
[----:B------:R3:W-:Y:S02]  /*2d970*/  STS.U16 [R5+0xb200], R17 ;  /* 0x00b2001105007388 */ /* 0x0007e40000000400 */
[----:B------:R3:W-:Y:S02]  /*2d980*/  STS.U16 [R5+0xb600], R13 ;  /* 0x00b6000d05007388 */ /* 0x0007e40000000400 */
[----:B------:R3:W-:Y:S01]  /*2d990*/  STS.U16 [R5+0xba00], R12 ;  /* 0x00ba000c05007388 */ /* 0x0007e20000000400 */
[----:B0-----:R-:W4:Y:S01]  /*2d9a0*/  LDL.LU R27, [R1+0x4e4] ;  /* 0x0004e400011b7983 */ /* 0x001f220000300800 */
[----:B-1----:R-:W4:Y:S02]  /*2d9b0*/  LDL.LU R25, [R1+0x4e0] ;  /* 0x0004e00001197983 */ /* 0x002f240000300800 */
[----:B--2---:R-:W2:Y:S01]  /*2d9c0*/  LDL.LU R23, [R1+0x4dc] ;  /* 0x0004dc0001177983 */ /* 0x004ea20000300800 */
[----:B------:R0:W-:Y:S01]  /*2d9d0*/  STS.U16 [R5+0xbe00], R11 ;  /* 0x00be000b05007388 */ /* 0x0001e20000000400 */
[----:B---3--:R-:W3:Y:S02]  /*2d9e0*/  LDL.LU R21, [R1+0x4d8] ;  /* 0x0004d80001157983 */ /* 0x008ee40000300800 */
[----:B------:R1:W-:Y:S02]  /*2d9f0*/  STS.U16 [R5+0xc200], R18 ;  /* 0x00c2001205007388 */ /* 0x0003e40000000400 */
[----:B------:R-:W2:Y:S01]  /*2da00*/  LDL.LU R19, [R1+0x4d4] ;  /* 0x0004d40001137983 */ /* 0x000ea20000300800 */
[----:B------:R1:W-:Y:S04]  /*2da10*/  STS.U16 [R5+0xc600], R22 ;  /* 0x00c6001605007388 */ /* 0x0003e80000000400 */
[----:B------:R-:W2:Y:S01]  /*2da20*/  LDL.LU R17, [R1+0x4d0] ;  /* 0x0004d00001117983 */ /* 0x000ea20000300800 */
[----:B------:R1:W-:Y:S02]  /*2da30*/  STS.U16 [R5+0xca00], R26 ;  /* 0x00ca001a05007388 */ /* 0x0003e40000000400 */
[----:B------:R-:W2:Y:S02]  /*2da40*/  LDL.LU R13, [R1+0x4cc] ;  /* 0x0004cc00010d7983 */ /* 0x000ea40000300800 */
[----:B------:R-:W2:Y:S01]  /*2da50*/  LDL.LU R12, [R1+0xbc] ;  /* 0x0000bc00010c7983 */ /* 0x000ea20000300800 */
[----:B------:R1:W-:Y:S04]  /*2da60*/  STS.U16 [R5+0xce00], R28 ;  /* 0x00ce001c05007388 */ /* 0x0003e80000000400 */
[----:B0-----:R-:W2:Y:S01]  /*2da70*/  LDL.LU R11, [R1+0xb8] ;  /* 0x0000b800010b7983 */ /* 0x001ea20000300800 */
[----:B------:R0:W-:Y:S02]  /*2da80*/  STS.U16 [R5+0xd200], R24 ;  /* 0x00d2001805007388 */ /* 0x0001e40000000400 */
[----:B-1----:R-:W2:Y:S01]  /*2da90*/  LDL.LU R18, [R1+0xb4] ;  /* 0x0000b40001127983 */ /* 0x002ea20000300800 */
[----:B------:R1:W-:Y:S04]  /*2daa0*/  STS.U16 [R5+0xd600], R20 ;  /* 0x00d6001405007388 */ /* 0x0003e80000000400 */
[----:B------:R-:W2:Y:S04]  /*2dab0*/  LDL.LU R22, [R1+0xb0] ;  /* 0x0000b00001167983 */ /* 0x000ea80000300800 */
[----:B------:R1:W-:Y:S01]  /*2dac0*/  STS.U16 [R5+0xda00], R16 ;  /* 0x00da001005007388 */ /* 0x0003e20000000400 */
[----:B------:R-:W2:Y:S02]  /*2dad0*/  LDL.LU R26, [R1+0xac] ;  /* 0x0000ac00011a7983 */ /* 0x000ea40000300800 */
[----:B------:R1:W-:Y:S02]  /*2dae0*/  STS.U16 [R5+0xde00], R2 ;  /* 0x00de000205007388 */ /* 0x0003e40000000400 */
[----:B------:R1:W-:Y:S01]  /*2daf0*/  STS.U16 [R5+0xe200], R3 ;  /* 0x00e2000305007388 */ /* 0x0003e20000000400 */
[----:B------:R-:W2:Y:S01]  /*2db00*/  LDL.LU R28, [R1+0x4f4] ;  /* 0x0004f400011c7983 */ /* 0x000ea20000300800 */
[----:B0-----:R-:W2:Y:S03]  /*2db10*/  LDL.LU R24, [R1+0x4f8] ;  /* 0x0004f80001187983 */ /* 0x001ea60000300800 */
[----:B-1----:R-:W2:Y:S01]  /*2db20*/  LDL.LU R20, [R1+0x4fc] ;  /* 0x0004fc0001147983 */ /* 0x002ea20000300800 */
[----:B------:R-:W2:Y:S03]  /*2db30*/  LDL.LU R16, [R1+0x500] ;  /* 0x0005000001107983 */ /* 0x000ea60000300800 */
[----:B------:R-:W2:Y:S01]  /*2db40*/  LDL.LU R2, [R1+0x504] ;  /* 0x0005040001027983 */ /* 0x000ea20000300800 */
[----:B------:R-:W-:Y:S01]  /*2db50*/  SEL R3, RZ, 0x90, !P1 ;  /* 0x00000090ff037807 */ /* 0x000fe20004800000 */
[----:B------:R-:W2:Y:S03]  /*2db60*/  LDL.LU R5, [R1+0x27a8] ;  /* 0x0027a80001057983 */ /* 0x000ea60000300800 */
[----:B------:R-:W-:-:S02]  /*2db70*/  LOP3.LUT R3, R3, R4, RZ, 0x3c, !PT ;  /* 0x0000000403037212 */ /* 0x000fc400078e3cff */
[----:B------:R-:W2:Y:S02]  /*2db80*/  LDL.LU R4, [R1+0x27a4] ;  /* 0x0027a40001047983 */ /* 0x000ea40000300800 */
[----:B------:R-:W-:Y:S02]  /*2db90*/  LOP3.LUT R3, R3, 0x40, RZ, 0x3c, !PT ;  /* 0x0000004003037812 */ /* 0x000fe400078e3cff */
[----:B------:R-:W-:-:S04]  /*2dba0*/  LOP3.LUT P0, RZ, R15, 0x40, RZ, 0xc0, !PT ;  /* 0x000000400fff7812 */ /* 0x000fc8000780c0ff */
[----:B------:R-:W-:Y:S01]  /*2dbb0*/  SEL R15, RZ, 0x90, !P0 ;  /* 0x00000090ff0f7807 */ /* 0x000fe20004000000 */
[----:B--2---:R0:W-:Y:S04]  /*2dbc0*/  STS.U16 [R3+0xe600], R4 ;  /* 0x00e6000403007388 */ /* 0x0041e80000000400 */
[----:B0-----:R-:W0:Y:S01]  /*2dbd0*/  S2R R4, SR_TID.X ;  /* 0x0000000000047919 */ /* 0x001e220000002100 */
[----:B------:R-:W-:Y:S02]  /*2dbe0*/  STS.U16 [R3+0xea00], R5 ;  /* 0x00ea000503007388 */ /* 0x000fe40000000400 */
[----:B------:R-:W-:Y:S02]  /*2dbf0*/  STS.U16 [R3+0xee00], R6 ;  /* 0x00ee000603007388 */ /* 0x000fe40000000400 */
[----:B------:R-:W-:Y:S01]  /*2dc00*/  STS.U16 [R3+0xf200], R7 ;  /* 0x00f2000703007388 */ /* 0x000fe20000000400 */
[----:B------:R-:W-:Y:S01]  /*2dc10*/  STS.U16 [R3+0xf600], R8 ;  /* 0x00f6000803007388 */ /* 0x000fe20000000400 */
[----:B------:R-:W-:Y:S02]  /*2dc20*/  STS.U16 [R3+0xfa00], R9 ;  /* 0x00fa000903007388 */ /* 0x000fe40000000400 */
[----:B------:R-:W-:Y:S01]  /*2dc30*/  STS.U16 [R3+0xfe00], R10 ;  /* 0x00fe000a03007388 */ /* 0x000fe20000000400 */
[----:B0-----:R-:W-:-:S05]  /*2dc40*/  LOP3.LUT R4, R4, 0x3f, RZ, 0xc0, !PT ;  /* 0x0000003f04047812 */ /* 0x001fca00078ec0ff */
[----:B------:R-:W-:-:S05]  /*2dc50*/  IMAD.SHL.U32 R4, R4, 0x2, RZ ;  /* 0x0000000204047824 */ /* 0x000fca00078e00ff */
[----:B------:R-:W-:-:S04]  /*2dc60*/  LOP3.LUT R15, R15, R4, RZ, 0x3c, !PT ;  /* 0x000000040f0f7212 */ /* 0x000fc800078e3cff */
[----:B------:R-:W-:-:S05]  /*2dc70*/  LOP3.LUT R15, R15, 0x60, RZ, 0x3c, !PT ;  /* 0x000000600f0f7812 */ /* 0x000fca00078e3cff */
[----:B------:R-:W-:Y:S01]  /*2dc80*/  STS.U16 [R15+0x300], R2 ;  /* 0x000300020f007388 */ /* 0x000fe20000000400 */
[----:B------:R-:W-:Y:S02]  /*2dc90*/  STS.U16 [R15+0x700], R16 ;  /* 0x000700100f007388 */ /* 0x000fe40000000400 */
[----:B------:R-:W-:Y:S02]  /*2dca0*/  STS.U16 [R15+0xb00], R20 ;  /* 0x000b00140f007388 */ /* 0x000fe40000000400 */
[----:B------:R-:W-:Y:S01]  /*2dcb0*/  STS.U16 [R15+0xf00], R24 ;  /* 0x000f00180f007388 */ /* 0x000fe20000000400 */
[----:B------:R-:W-:Y:S01]  /*2dcc0*/  STS.U16 [R15+0x1300], R28 ;  /* 0x0013001c0f007388 */ /* 0x000fe20000000400 */
[----:B------:R-:W-:Y:S02]  /*2dcd0*/  STS.U16 [R15+0x1700], R29 ;  /* 0x0017001d0f007388 */ /* 0x000fe40000000400 */
[----:B------:R0:W-:Y:S02]  /*2dce0*/  STS.U16 [R15+0x1b00], R14 ;  /* 0x001b000e0f007388 */ /* 0x0001e40000000400 */
[----:B0-----:R-:W2:Y:S01]  /*2dcf0*/  LDL.LU R14, [R1+0xa8] ;  /* 0x0000a800010e7983 */ /* 0x001ea20000300800 */
[----:B------:R-:W2:Y:S03]  /*2dd00*/  LDL.LU R29, [R1+0x9c] ;  /* 0x00009c00011d7983 */ /* 0x000ea60000300800 */
[----:B--2---:R0:W-:Y:S04]  /*2dd10*/  STL [R1+0x279c], R29 ;  /* 0x00279c1d01007387 */ /* 0x0041e80000100800 */
[----:B0-----:R-:W2:Y:S01]  /*2dd20*/  LDL.LU R29, [R1+0xa0] ;  /* 0x0000a000011d7983 */ /* 0x001ea20000300800 */
[----:B------:R-:W-:Y:S02]  /*2dd30*/  STS.U16 [R15+0x1f00], R0 ;  /* 0x001f00000f007388 */ /* 0x000fe40000000400 */
[----:B----4-:R-:W-:Y:S02]  /*2dd40*/  STS.U16 [R15+0x2300], R27 ;  /* 0x0023001b0f007388 */ /* 0x010fe40000000400 */
[----:B------:R-:W-:Y:S01]  /*2dd50*/  STS.U16 [R15+0x2700], R25 ;  /* 0x002700190f007388 */ /* 0x000fe20000000400 */
[----:B------:R-:W-:Y:S01]  /*2dd60*/  STS.U16 [R15+0x2b00], R23 ;  /* 0x002b00170f007388 */ /* 0x000fe20000000400 */
[----:B---3--:R-:W-:Y:S02]  /*2dd70*/  STS.U16 [R15+0x2f00], R21 ;  /* 0x002f00150f007388 */ /* 0x008fe40000000400 */
[----:B------:R-:W-:Y:S02]  /*2dd80*/  STS.U16 [R15+0x3300], R19 ;  /* 0x003300130f007388 */ /* 0x000fe40000000400 */
[----:B------:R-:W-:Y:S01]  /*2dd90*/  STS.U16 [R15+0x3700], R17 ;  /* 0x003700110f007388 */ /* 0x000fe20000000400 */
[----:B------:R-:W-:Y:S01]  /*2dda0*/  STS.U16 [R15+0x3b00], R13 ;  /* 0x003b000d0f007388 */ /* 0x000fe20000000400 */
[----:B------:R-:W-:Y:S02]  /*2ddb0*/  STS.U16 [R15+0x3f00], R12 ;  /* 0x003f000c0f007388 */ /* 0x000fe40000000400 */
[----:B------:R-:W-:Y:S02]  /*2ddc0*/  STS.U16 [R15+0x4300], R11 ;  /* 0x0043000b0f007388 */ /* 0x000fe40000000400 */
[----:B------:R-:W-:Y:S01]  /*2ddd0*/  STS.U16 [R15+0x4700], R18 ;  /* 0x004700120f007388 */ /* 0x000fe20000000400 */
[----:B------:R-:W-:Y:S01]  /*2dde0*/  STS.U16 [R15+0x4b00], R22 ;  /* 0x004b00160f007388 */ /* 0x000fe20000000400 */
[----:B------:R-:W-:Y:S03]  /*2ddf0*/  STS.U16 [R15+0x4f00], R26 ;  /* 0x004f001a0f007388 */ /* 0x000fe60000000400 */
[----:B--2---:R0:W-:Y:S04]  /*2de00*/  STL [R1+0x27a0], R29 ;  /* 0x0027a01d01007387 */ /* 0x0041e80000100800 */
[----:B0-----:R-:W2:Y:S01]  /*2de10*/  LDL.LU R29, [R1+0xa4] ;  /* 0x0000a400011d7983 */ /* 0x001ea20000300800 */
[----:B------:R-:W3:Y:S02]  /*2de20*/  LDL.LU R27, [R1+0x98] ;  /* 0x00009800011b7983 */ /* 0x000ee40000300800 */
[----:B------:R-:W4:Y:S02]  /*2de30*/  LDL.LU R25, [R1+0x94] ;  /* 0x0000940001197983 */ /* 0x000f240000300800 */
[----:B------:R-:W3:Y:S01]  /*2de40*/  LDL.LU R23, [R1+0x90] ;  /* 0x0000900001177983 */ /* 0x000ee20000300800 */
[----:B------:R-:W3:Y:S01]  /*2de50*/  LDL.LU R21, [R1+0x8c] ;  /* 0x00008c0001157983 */ /* 0x000ee20000300800 */
        /* <DEDUP_REMOVED lines=20> */
[----:B------:R-:W3:Y:S03]  /*2dfa0*/  LDL.LU R24, [R1+0x10] ;  /* 0x0000100001187983 */ /* 0x000ee60000300800 */
[----:B------:R0:W-:Y:S01]  /*2dfb0*/  STS.U16 [R15+0x5300], R14 ;  /* 0x0053000e0f007388 */ /* 0x0001e20000000400 */
[----:B------:R-:W3:Y:S03]  /*2dfc0*/  LDL.LU R28, [R1+0x8] ;  /* 0x00000800011c7983 */ /* 0x000ee60000300800 */
[----:B0-----:R-:W3:Y:S04]  /*2dfd0*/  LDL.LU R14, [R1] ;  /* 0x00000000010e7983 */ /* 0x001ee80000300800 */
        /* <DEDUP_REMOVED lines=18> */
[----:B------:R1:W-:Y:S02]  /*2e100*/  STS.U16 [R15+0x7f00], R12 ;  /* 0x007f000c0f007388 */ /* 0x0003e40000000400 */
[----:B------:R1:W-:Y:S01]  /*2e110*/  STS.U16 [R15+0x8300], R11 ;  /* 0x0083000b0f007388 */ /* 0x0003e20000000400 */
[----:B------:R1:W-:Y:S01]  /*2e120*/  STS.U16 [R15+0x8700], R18 ;  /* 0x008700120f007388 */ /* 0x0003e20000000400 */
[----:B------:R1:W-:Y:S03]  /*2e130*/  STS.U16 [R15+0x8b00], R22 ;  /* 0x008b00160f007388 */ /* 0x0003e60000000400 */
[----:B0-----:R-:W2:Y:S01]  /*2e140*/  LDL.LU R17, [R1+0x2780] ;  /* 0x0027800001117983 */ /* 0x001ea20000300800 */
[----:B-1----:R-:W2:Y:S03]  /*2e150*/  LDL.LU R13, [R1+0x277c] ;  /* 0x00277c00010d7983 */ /* 0x002ea60000300800 */
[----:B------:R-:W2:Y:S01]  /*2e160*/  LDL.LU R12, [R1+0x2778] ;  /* 0x00277800010c7983 */ /* 0x000ea20000300800 */
[----:B------:R-:W2:Y:S03]  /*2e170*/  LDL.LU R11, [R1+0x2774] ;  /* 0x00277400010b7983 */ /* 0x000ea60000300800 */
[----:B------:R-:W2:Y:S01]  /*2e180*/  LDL.LU R18, [R1+0x2770] ;  /* 0x0027700001127983 */ /* 0x000ea20000300800 */
[----:B------:R-:W2:Y:S03]  /*2e190*/  LDL.LU R22, [R1+0x276c] ;  /* 0x00276c0001167983 */ /* 0x000ea60000300800 */
[----:B------:R0:W-:Y:S04]  /*2e1a0*/  STS.U16 [R15+0x8f00], R26 ;  /* 0x008f001a0f007388 */ /* 0x0001e80000000400 */
[----:B0-----:R-:W2:Y:S01]  /*2e1b0*/  LDL.LU R26, [R1+0x2768] ;  /* 0x00276800011a7983 */ /* 0x001ea20000300800 */
[----:B------:R-:W-:Y:S02]  /*2e1c0*/  STS.U16 [R15+0x9300], R10 ;  /* 0x0093000a0f007388 */ /* 0x000fe40000000400 */
[----:B------:R0:W-:Y:S02]  /*2e1d0*/  STS.U16 [R15+0x9700], R0 ;  /* 0x009700000f007388 */ /* 0x0001e40000000400 */
[----:B------:R-:W-:Y:S01]  /*2e1e0*/  STS.U16 [R15+0x9b00], R9 ;  /* 0x009b00090f007388 */ /* 0x000fe20000000400 */
[----:B------:R-:W-:Y:S01]  /*2e1f0*/  STS.U16 [R15+0x9f00], R8 ;  /* 0x009f00080f007388 */ /* 0x000fe20000000400 */
[----:B------:R-:W-:Y:S02]  /*2e200*/  STS.U16 [R15+0xa300], R7 ;  /* 0x00a300070f007388 */ /* 0x000fe40000000400 */
[----:B------:R-:W-:Y:S02]  /*2e210*/  STS.U16 [R15+0xa700], R6 ;  /* 0x00a700060f007388 */ /* 0x000fe40000000400 */
[----:B------:R-:W-:Y:S01]  /*2e220*/  STS.U16 [R15+0xab00], R5 ;  /* 0x00ab00050f007388 */ /* 0x000fe20000000400 */
[----:B------:R-:W-:Y:S01]  /*2e230*/  STS.U16 [R15+0xaf00], R4 ;  /* 0x00af00040f007388 */ /* 0x000fe20000000400 */
[----:B------:R-:W-:Y:S02]  /*2e240*/  STS.U16 [R15+0xb300], R3 ;  /* 0x00b300030f007388 */ /* 0x000fe40000000400 */
[----:B------:R1:W-:Y:S01]  /*2e250*/  STS.U16 [R15+0xb700], R2 ;  /* 0x00b700020f007388 */ /* 0x0003e20000000400 */
[----:B0-----:R-:W4:Y:S04]  /*2e260*/  LDL R0, [R1+0x5ec] ;  /* 0x0005ec0001007983 */ /* 0x001f280000100800 */
[----:B-1----:R-:W4:Y:S01]  /*2e270*/  LDL R2, [R1+0x4c4] ;  /* 0x0004c40001027983 */ /* 0x002f220000100800 */
[----:B------:R-:W-:Y:S02]  /*2e280*/  STS.U16 [R15+0xbb00], R16 ;  /* 0x00bb00100f007388 */ /* 0x000fe40000000400 */
[----:B------:R-:W-:Y:S02]  /*2e290*/  STS.U16 [R15+0xbf00], R20 ;  /* 0x00bf00140f007388 */ /* 0x000fe40000000400 */
[----:B------:R-:W-:Y:S01]  /*2e2a0*/  STS.U16 [R15+0xc300], R24 ;  /* 0x00c300180f007388 */ /* 0x000fe20000000400 */
[----:B------:R-:W-:Y:S01]  /*2e2b0*/  STS.U16 [R15+0xc700], R28 ;  /* 0x00c7001c0f007388 */ /* 0x000fe20000000400 */
[----:B------:R-:W-:Y:S03]  /*2e2c0*/  STS.U16 [R15+0xcb00], R14 ;  /* 0x00cb000e0f007388 */ /* 0x000fe60000000400 */
[----:B--2---:R-:W-:Y:S01]  /*2e2d0*/  STS.U16 [R15+0xcf00], R26 ;  /* 0x00cf001a0f007388 */ /* 0x004fe20000000400 */
        /* <DEDUP_REMOVED lines=8> */
[----:B---3--:R-:W-:Y:S02]  /*2e360*/  STS.U16 [R15+0xf300], R23 ;  /* 0x00f300170f007388 */ /* 0x008fe40000000400 */
[----:B------:R-:W-:Y:S02]  /*2e370*/  STS.U16 [R15+0xf700], R25 ;  /* 0x00f700190f007388 */ /* 0x000fe40000000400 */
[----:B----4-:R-:W-:Y:S01]  /*2e380*/  STS.U16 [R15+0xfb00], R27 ;  /* 0x00fb001b0f007388 */ /* 0x010fe20000000400 */
[----:B------:R-:W-:Y:S01]  /*2e390*/  STS.U16 [R15+0xff00], R29 ;  /* 0x00ff001d0f007388 */ /* 0x000fe20000000400 */
[----:B------:R-:W-:Y:S06]  /*2e3a0*/  BAR.SYNC.DEFER_BLOCKING 0x0 ;  /* 0x0000000000007b1d */ /* 0x000fec0000010000 */
[----:B------:R-:W0:Y:S04]  /*2e3b0*/  LDSM.16.M88.4 R4, [R2] ;  /* 0x000000000204783b */ /* 0x000e280000000200 */
[----:B------:R-:W1:Y:S04]  /*2e3c0*/  LDSM.16.M88.4 R8, [R2+0x1000] ;  /* 0x001000000208783b */ /* 0x000e680000000200 */
[----:B------:R-:W2:Y:S04]  /*2e3d0*/  LDSM.16.M88.4 R12, [R2+0x2000] ;  /* 0x00200000020c783b */ /* 0x000ea80000000200 */
[----:B------:R-:W-:Y:S04]  /*2e3e0*/  LDSM.16.MT88.4 R16, [R0+0x10000] ;  /* 0x010000000010783b */ /* 0x000fe80000004200 */
[----:B------:R-:W-:Y:S04]  /*2e3f0*/  LDSM.16.M88.4 R24, [R2+0xc000] ;  /* 0x00c000000218783b */ /* 0x000fe80000000200 */
[----:B0-----:R-:W-:Y:S01]  /*2e400*/  STL.64 [R1+0xb0], R4 ;  /* 0x0000b00401007387 */ /* 0x001fe20000100a00 */
[----:B------:R-:W-:Y:S02]  /*2e410*/  STL.64 [R1+0xb8], R6 ;  /* 0x0000b80601007387 */ /* 0x000fe40000100a00 */
[----:B------:R-:W0:Y:S04]  /*2e420*/  LDSM.16.M88.4 R4, [R2+0x3000] ;  /* 0x003000000204783b */ /* 0x000e280000000200 */
[----:B-1----:R-:W-:Y:S01]  /*2e430*/  STL.64 [R1+0xa0], R8 ;  /* 0x0000a00801007387 */ /* 0x002fe20000100a00 */
[----:B------:R-:W-:Y:S02]  /*2e440*/  STL.64 [R1+0xa8], R10 ;  /* 0x0000a80a01007387 */ /* 0x000fe40000100a00 */
[----:B------:R-:W1:Y:S04]  /*2e450*/  LDSM.16.M88.4 R8, [R2+0x4000] ;  /* 0x004000000208783b */ /* 0x000e680000000200 */
[----:B--2---:R-:W-:Y:S02]  /*2e460*/  STL.64 [R1+0x90], R12 ;  /* 0x0000900c01007387 */ /* 0x004fe40000100a00 */
[----:B------:R-:W-:Y:S02]  /*2e470*/  STL.64 [R1+0x98], R14 ;  /* 0x0000980e01007387 */ /* 0x000fe40000100a00 */
[----:B------:R-:W2:Y:S04]  /*2e480*/  LDSM.16.M88.4 R12, [R2+0x5000] ;  /* 0x00500000020c783b */ /* 0x000ea80000000200 */
[----:B0-----:R-:W-:Y:S01]  /*2e490*/  STL.64 [R1+0x80], R4 ;  /* 0x0000800401007387 */ /* 0x001fe20000100a00 */
[----:B------:R-:W-:Y:S02]  /*2e4a0*/  STL.64 [R1+0x88], R6 ;  /* 0x0000880601007387 */ /* 0x000fe40000100a00 */
[----:B------:R-:W0:Y:S04]  /*2e4b0*/  LDSM.16.M88.4 R4, [R2+0x6000] ;  /* 0x006000000204783b */ /* 0x000e280000000200 */
[----:B-1----:R-:W-:Y:S01]  /*2e4c0*/  STL.64 [R1+0x70], R8 ;  /* 0x0000700801007387 */ /* 0x002fe20000100a00 */
[----:B------:R-:W-:Y:S02]  /*2e4d0*/  STL.64 [R1+0x78], R10 ;  /* 0x0000780a01007387 */ /* 0x000fe40000100a00 */
[----:B------:R-:W1:Y:S04]  /*2e4e0*/  LDSM.16.M88.4 R8, [R2+0x7000] ;  /* 0x007000000208783b */ /* 0x000e680000000200 */
[----:B--2---:R-:W-:Y:S01]  /*2e4f0*/  STL.64 [R1+0x60], R12 ;  /* 0x0000600c01007387 */ /* 0x004fe20000100a00 */
[----:B------:R-:W-:Y:S04]  /*2e500*/  STL.64 [R1+0x68], R14 ;  /* 0x0000680e01007387 */ /* 0x000fe80000100a00 */
[----:B------:R-:W2:Y:S04]  /*2e510*/  LDSM.16.M88.4 R12, [R2+0x8000] ;  /* 0x00800000020c783b */ /* 0x000ea80000000200 */
[----:B0-----:R-:W-:Y:S01]  /*2e520*/  STL.64 [R1+0x50], R4 ;  /* 0x0000500401007387 */ /* 0x001fe20000100a00 */
[----:B------:R-:W-:Y:S02]  /*2e530*/  STL.64 [R1+0x58], R6 ;  /* 0x0000580601007387 */ /* 0x000fe40000100a00 */
[----:B-1----:R-:W-:Y:S02]  /*2e540*/  STL.64 [R1+0x40], R8 ;  /* 0x0000400801007387 */ /* 0x002fe40000100a00 */
[----:B------:R-:W-:Y:S01]  /*2e550*/  STL.64 [R1+0x48], R10 ;  /* 0x0000480a01007387 */ /* 0x000fe20000100a00 */
[----:B------:R-:W0:Y:S04]  /*2e560*/  LDSM.16.M88.4 R4, [R2+0x9000] ;  /* 0x009000000204783b */ /* 0x000e280000000200 */
[----:B--2---:R-:W-:Y:S01]  /*2e570*/  STL.64 [R1+0x30], R12 ;  /* 0x0000300c01007387 */ /* 0x004fe20000100a00 */
[----:B------:R-:W-:Y:S02]  /*2e580*/  STL.64 [R1+0x38], R14 ;  /* 0x0000380e01007387 */ /* 0x000fe40000100a00 */
[----:B------:R-:W2:Y:S01]  /*2e590*/  LDL R0, [R1+0x5f8] ;  /* 0x0005f80001007983 */ /* 0x000ea20000100800 */
[----:B------:R-:W1:Y:S01]  /*2e5a0*/  LDSM.16.M88.4 R8, [R2+0xa000] ;  /* 0x00a000000208783b */ /* 0x000e620000000200 */
[----:B------:R-:W-:Y:S03]  /*2e5b0*/  LDSM.16.M88.4 R12, [R2+0xd000] ;  /* 0x00d00000020c783b */ /* 0x000fe60000000200 */
[----:B0-----:R-:W-:Y:S01]  /*2e5c0*/  STL.64 [R1+0x20], R4 ;  /* 0x0000200401007387 */ /* 0x001fe20000100a00 */
[----:B------:R-:W-:Y:S02]  /*2e5d0*/  STL.64 [R1+0x28], R6 ;  /* 0x0000280601007387 */ /* 0x000fe40000100a00 */
[----:B------:R-:W0:Y:S01]  /*2e5e0*/  LDSM.16.M88.4 R4, [R2+0xb000] ;  /* 0x00b000000204783b */ /* 0x000e220000000200 */
[----:B-1----:R-:W-:Y:S03]  /*2e5f0*/  STL.64 [R1+0x10], R8 ;  /* 0x0000100801007387 */ /* 0x002fe60000100a00 */
[----:B------:R-:W-:Y:S02]  /*2e600*/  STL.64 [R1+0x18], R10 ;  /* 0x0000180a01007387 */ /* 0x000fe40000100a00 */
[----:B------:R-:W1:Y:S04]  /*2e610*/  LDSM.16.M88.4 R8, [R2+0xe000] ;  /* 0x00e000000208783b */ /* 0x000e680000000200 */
[----:B------:R-:W-:Y:S01]  /*2e620*/  STL [R1+0x233c], R26 ;  /* 0x00233c1a01007387 */ /* 0x000fe20000100800 */
[----:B0-----:R-:W-:Y:S01]  /*2e630*/  STL.64 [R1], R4 ;  /* 0x0000000401007387 */ /* 0x001fe20000100a00 */
[----:B------:R-:W-:Y:S02]  /*2e640*/  STL.64 [R1+0x8], R6 ;  /* 0x0000080601007387 */ /* 0x000fe40000100a00 */
[----:B------:R-:W0:Y:S04]  /*2e650*/  LDSM.16.M88.4 R4, [R2+0xf000] ;  /* 0x00f000000204783b */ /* 0x000e280000000200 */
[----:B------:R-:W-:Y:S01]  /*2e660*/  STL [R1+0x2338], R27 ;  /* 0x0023381b01007387 */ /* 0x000fe20000100800 */
[----:B------:R3:W-:Y:S04]  /*2e670*/  STL.64 [R1+0x2760], R24 ;  /* 0x0027601801007387 */ /* 0x0007e80000100a00 */
[----:B---3--:R-:W3:Y:S01]  /*2e680*/  LDL.64 R24, [R1+0x90] ;  /* 0x0000900001187983 */ /* 0x008ee20000100a00 */
[----:B------:R-:W-:Y:S02]  /*2e690*/  STL [R1+0x22dc], R14 ;  /* 0x0022dc0e01007387 */ /* 0x000fe40000100800 */
[----:B------:R-:W-:Y:S02]  /*2e6a0*/  STL [R1+0x22d8], R15 ;  /* 0x0022d80f01007387 */ /* 0x000fe40000100800 */
[----:B------:R4:W-:Y:S02]  /*2e6b0*/  STL.64 [R1+0x2738], R12 ;  /* 0x0027380c01007387 */ /* 0x0009e40000100a00 */
[----:B----4-:R-:W4:Y:S01]  /*2e6c0*/  LDL.64 R12, [R1+0xa0] ;  /* 0x0000a000010c7983 */ /* 0x010f220000100a00 */
[----:B-1----:R-:W-:Y:S02]  /*2e6d0*/  STL [R1+0x26b4], R8 ;  /* 0x0026b40801007387 */ /* 0x002fe40000100800 */
[----:B------:R1:W-:Y:S02]  /*2e6e0*/  STL [R1+0x26b0], R9 ;  /* 0x0026b00901007387 */ /* 0x0003e40000100800 */
[----:B------:R-:W-:Y:S01]  /*2e6f0*/  STL [R1+0x24ac], R10 ;  /* 0x0024ac0a01007387 */ /* 0x000fe20000100800 */
[----:B------:R0:W-:Y:S04]  /*2e700*/  STL [R1+0x2340], R11 ;  /* 0x0023400b01007387 */ /* 0x0001e80000100800 */
[----:B-1----:R-:W3:Y:S01]  /*2e710*/  LDL.LU.64 R8, [R1+0x4b0] ;  /* 0x0004b00001087983 */ /* 0x002ee20000300a00 */
[----:B0-----:R-:W3:Y:S02]  /*2e720*/  LDL.LU.64 R10, [R1+0x4b8] ;  /* 0x0004b800010a7983 */ /* 0x001ee40000300a00 */
[----:B------:R-:W-:Y:S01]  /*2e730*/  STL [R1+0x26a4], R4 ;  /* 0x0026a40401007387 */ /* 0x000fe20000100800 */
[----:B------:R-:W-:Y:S04]  /*2e740*/  STL [R1+0x26a0], R5 ;  /* 0x0026a00501007387 */ /* 0x000fe80000100800 */
[----:B------:R-:W-:Y:S01]  /*2e750*/  STL [R1+0x21f4], R6 ;  /* 0x0021f40601007387 */ /* 0x000fe20000100800 */
[----:B------:R-:W-:Y:S03]  /*2e760*/  STL [R1+0x21f0], R7 ;  /* 0x0021f00701007387 */ /* 0x000fe60000100800 */
[----:B--2---:R-:W0:Y:S04]  /*2e770*/  LDSM.16.MT88.4 R20, [R0+0x10000] ;  /* 0x010000000014783b */ /* 0x004e280000004200 */
[----:B0-----:R-:W-:Y:S01]  /*2e780*/  STL.64 [R1+0x2698], R22 ;  /* 0x0026981601007387 */ /* 0x001fe20000100a00 */
[----:B------:R0:W-:Y:S03]  /*2e790*/  STL.64 [R1+0x2690], R20 ;  /* 0x0026901401007387 */ /* 0x0001e60000100a00 */
[----:B0-----:R-:W3:Y:S02]  /*2e7a0*/  LDL.64 R20, [R1+0xb0] ;  /* 0x0000b00001147983 */ /* 0x001ee40000100a00 */
[----:B---3--:R-:W-:Y:S01]  /*2e7b0*/  HMMA.16816.F32.BF16 R8, R16, R20, R8 ;  /* 0x000000141008723c */ /* 0x008fe20000041808 */
[----:B------:R-:W-:-:S02]  /*2e7c0*/  IMAD.MOV.U32 R6, RZ, RZ, R21 ;  /* 0x000000ffff067224 */ /* 0x000fc400078e0015 */
[----:B------:R-:W-:Y:S11]  /*2e7d0*/  IMAD.MOV.U32 R7, RZ, RZ, R20 ;  /* 0x000000ffff077224 */ /* 0x000ff600078e0014 */
[----:B------:R-:W-:Y:S09]  /*2e7e0*/  @!UPT UIADD3 URZ, URZ, URZ, URZ ;  /* 0x0000003f3f3ff290 */ /* 0x000ff2000fffe03f */
[----:B------:R-:W-:Y:S01]  /*2e7f0*/  STL [R1+0x4b4], R9 ;  /* 0x0004b40901007387 */ /* 0x000fe20000100800 */
[----:B------:R-:W-:Y:S02]  /*2e800*/  STL.64 [R1+0x4b8], R10 ;  /* 0x0004b80a01007387 */ /* 0x000fe40000100a00 */
[----:B------:R-:W2:Y:S02]  /*2e810*/  LDL.LU.64 R20, [R1+0x490] ;  /* 0x0004900001147983 */ /* 0x000ea40000300a00 */
[----:B------:R-:W2:Y:S01]  /*2e820*/  LDL.LU.64 R22, [R1+0x498] ;  /* 0x0004980001167983 */ /* 0x000ea20000300a00 */
[----:B------:R-:W-:Y:S01]  /*2e830*/  STL [R1+0x26ac], R6 ;  /* 0x0026ac0601007387 */ /* 0x000fe20000100800 */
[----:B------:R0:W-:Y:S02]  /*2e840*/  STL [R1+0x26a8], R7 ;  /* 0x0026a80701007387 */ /* 0x0001e40000100800 */
[----:B------:R-:W4:Y:S01]  /*2e850*/  LDL.LU.64 R4, [R1+0x4a0] ;  /* 0x0004a00001047983 */ /* 0x000f220000300a00 */
[----:B0-----:R-:W4:Y:S01]  /*2e860*/  LDL.LU.64 R6, [R1+0x4a8] ;  /* 0x0004a80001067983 */ /* 0x001f220000300a00 */
[----:B------:R-:W-:-:S05]  /*2e870*/  IMAD.MOV.U32 R11, RZ, RZ, R8 ;  /* 0x000000ffff0b7224 */ /* 0x000fca00078e0008 */
[----:B------:R-:W-:Y:S01]  /*2e880*/  STL [R1+0x24b0], R11 ;  /* 0x0024b00b01007387 */ /* 0x000fe20000100800 */
[C---:B----4-:R-:W-:Y:S11]  /*2e890*/  HMMA.16816.F32.BF16 R4, R16.reuse, R12, R4 ;  /* 0x0000000c1004723c */ /* 0x050ff60000041804 */
[----:B------:R-:W-:Y:S11]  /*2e8a0*/  @!UPT UIADD3 URZ, URZ, URZ, URZ ;  /* 0x0000003f3f3ff290 */ /* 0x000ff6000fffe03f */
[----:B------:R-:W-:Y:S01]  /*2e8b0*/  @!UPT UIADD3 URZ, URZ, URZ, URZ ;  /* 0x0000003f3f3ff290 */ /* 0x000fe2000fffe03f */
[----:B------:R0:W-:Y:S01]  /*2e8c0*/  STL.64 [R1+0x4a0], R4 ;  /* 0x0004a00401007387 */ /* 0x0001e20000100a00 */
[----:B------:R1:W-:Y:S03]  /*2e8d0*/  STL.64 [R1+0x4a8], R6 ;  /* 0x0004a80601007387 */ /* 0x0003e60000100a00 */
[----:B0-----:R-:W3:Y:S01]  /*2e8e0*/  LDL.LU.64 R4, [R1+0x480] ;  /* 0x0004800001047983 */ /* 0x001ee20000300a00 */
[----:B-1----:R-:W4:Y:S02]  /*2e8f0*/  LDL.LU.64 R6, [R1+0x488] ;  /* 0x0004880001067983 */ /* 0x002f240000300a00 */
[----:B------:R-:W-:Y:S02]  /*2e900*/  IMAD.MOV.U32 R11, RZ, RZ, R12 ;  /* 0x000000ffff0b7224 */ /* 0x000fe400078e000c */
[----:B------:R-:W-:Y:S01]  /*2e910*/  IMAD.MOV.U32 R10, RZ, RZ, R13 ;  /* 0x000000ffff0a7224 */ /* 0x000fe200078e000d */
[----:B----4-:R-:W-:Y:S01]  /*2e920*/  STL.64 [R1+0x2758], R6 ;  /* 0x0027580601007387 */ /* 0x010fe20000100a00 */
[----:B---3--:R-:W-:Y:S02]  /*2e930*/  STL.64 [R1+0x2750], R4 ;  /* 0x0027500401007387 */ /* 0x008fe40000100a00 */
[----:B------:R-:W3:Y:S02]  /*2e940*/  LDL.64 R12, [R1+0x50] ;  /* 0x00005000010c7983 */ /* 0x000ee40000100a00 */
[----:B---3--:R0:W-:Y:S04]  /*2e950*/  STL.64 [R1+0x2740], R12 ;  /* 0x0027400c01007387 */ /* 0x0081e80000100a00 */
[----:B0-----:R-:W3:Y:S01]  /*2e960*/  LDL.64 R12, [R1+0x60] ;  /* 0x00006000010c7983 */ /* 0x001ee20000100a00 */
[----:B--2---:R-:W-:Y:S07]  /*2e970*/  HMMA.16816.F32.BF16 R4, R16, R24, R20 ;  /* 0x000000181004723c */ /* 0x004fee0000041814 */
[----:B------:R-:W-:-:S02]  /*2e980*/  IMAD.MOV.U32 R21, RZ, RZ, R24 ;  /* 0x000000ffff157224 */ /* 0x000fc400078e0018 */
[----:B------:R-:W-:Y:S01]  /*2e990*/  IMAD.MOV.U32 R20, RZ, RZ, R25 ;  /* 0x000000ffff147224 */ /* 0x000fe200078e0019 */
[----:B---3--:R0:W-:Y:S04]  /*2e9a0*/  STL.64 [R1+0x2748], R12 ;  /* 0x0027480c01007387 */ /* 0x0081e80000100a00 */
[----:B0-----:R-:W2:Y:S01]  /*2e9b0*/  LDL.64 R12, [R1+0x80] ;  /* 0x00008000010c7983 */ /* 0x001ea20000100a00 */
[----:B------:R-:W-:Y:S02]  /*2e9c0*/  STL [R1+0x26bc], R10 ;  /* 0x0026bc0a01007387 */ /* 0x000fe40000100800 */
[----:B------:R-:W-:Y:S02]  /*2e9d0*/  STL [R1+0x26b8], R11 ;  /* 0x0026b80b01007387 */ /* 0x000fe40000100800 */
[----:B------:R-:W3:Y:S01]  /*2e9e0*/  LDL.64 R8, [R1+0x70] ;  /* 0x0000700001087983 */ /* 0x000ee20000100a00 */
[----:B------:R-:W4:Y:S04]  /*2e9f0*/  LDL.LU.64 R24, [R1+0x2760] ;  /* 0x0027600001187983 */ /* 0x000f280000300a00 */
[----:B------:R-:W-:-:S02]  /*2ea00*/  IMAD.MOV.U32 R26, RZ, RZ, R6 ;  /* 0x000000ffff1a7224 */ /* 0x000fc400078e0006 */
[----:B------:R0:W-:Y:S02]  /*2ea10*/  STL.64 [R1+0x490], R4 ;  /* 0x0004900401007387 */ /* 0x0001e40000100a00 */
[----:B------:R-:W-:Y:S02]  /*2ea20*/  IMAD.MOV.U32 R27, RZ, RZ, R7 ;  /* 0x000000ffff1b7224 */ /* 0x000fe400078e0007 */
[----:B------:R-:W2:Y:S04]  /*2ea30*/  LDL.LU.64 R6, [R1+0x2758] ;  /* 0x0027580001067983 */ /* 0x000ea80000300a00 */
[----:B0-----:R-:W2:Y:S01]  /*2ea40*/  LDL.LU.64 R4, [R1+0x2750] ;  /* 0x0027500001047983 */ /* 0x001ea20000300a00 */
[----:B------:R-:W-:Y:S03]  /*2ea50*/  STL.64 [R1+0x26e0], R26 ;  /* 0x0026e01a01007387 */ /* 0x000fe60000100a00 */
[----:B----4-:R0:W-:Y:S04]  /*2ea60*/  STL.64 [R1+0x26d8], R24 ;  /* 0x0026d81801007387 */ /* 0x0101e80000100a00 */
[----:B0-----:R-:W4:Y:S01]  /*2ea70*/  LDL.LU.64 R24, [R1+0x470] ;  /* 0x0004700001187983 */ /* 0x001f220000300a00 */
[----:B------:R-:W4:Y:S01]  /*2ea80*/  LDL.LU.64 R26, [R1+0x478] ;  /* 0x00047800011a7983 */ /* 0x000f220000300a00 */
[----:B--2---:R-:W-:Y:S01]  /*2ea90*/  HMMA.16816.F32.BF16 R4, R16, R12, R4 ;  /* 0x0000000c1004723c */ /* 0x004fe20000041804 */
[----:B------:R-:W-:Y:S02]  /*2eaa0*/  STL [R1+0x26c0], R21 ;  /* 0x0026c01501007387 */ /* 0x000fe40000100800 */
[----:B------:R-:W-:-:S02]  /*2eab0*/  IMAD.MOV.U32 R23, RZ, RZ, R12 ;  /* 0x000000ffff177224 */ /* 0x000fc400078e000c */
[----:B------:R-:W-:Y:S02]  /*2eac0*/  IMAD.MOV.U32 R22, RZ, RZ, R13 ;  /* 0x000000ffff167224 */ /* 0x000fe400078e000d */
[----:B------:R-:W2:Y:S11]  /*2ead0*/  LDL.LU.64 R12, [R1+0x2748] ;  /* 0x00274800010c7983 */ /* 0x000eb60000300a00 */
[----:B------:R-:W-:Y:S05]  /*2eae0*/  @!UPT UIADD3 URZ, URZ, URZ, URZ ;  /* 0x0000003f3f3ff290 */ /* 0x000fea000fffe03f */
[----:B------:R0:W-:Y:S01]  /*2eaf0*/  STL.64 [R1+0x480], R4 ;  /* 0x0004800401007387 */ /* 0x0001e20000100a00 */
[----:B------:R-:W-:Y:S02]  /*2eb00*/  IMAD.MOV.U32 R29, RZ, RZ, R6 ;  /* 0x000000ffff1d7224 */ /* 0x000fe400078e0006 */
[----:B------:R-:W-:Y:S01]  /*2eb10*/  IMAD.MOV.U32 R28, RZ, RZ, R7 ;  /* 0x000000ffff1c7224 */ /* 0x000fe200078e0007 */
[----:B0-----:R-:W2:Y:S01]  /*2eb20*/  LDL.LU.64 R4, [R1+0x460] ;  /* 0x0004600001047983 */ /* 0x001ea20000300a00 */
[----:B------:R-:W2:Y:S02]  /*2eb30*/  LDL.LU.64 R6, [R1+0x468] ;  /* 0x0004680001067983 */ /* 0x000ea40000300a00 */
[----:B------:R-:W-:Y:S02]  /*2eb40*/  STL.64 [R1+0x2708], R22 ;  /* 0x0027081601007387 */ /* 0x000fe40000100a00 */
[----:B------:R0:W-:Y:S02]  /*2eb50*/  STL [R1+0x2700], R20 ;  /* 0x0027001401007387 */ /* 0x0001e40000100800 */
[----:B0-----:R-:W2:Y:S01]  /*2eb60*/  LDL.LU.64 R20, [R1+0x450] ;  /* 0x0004500001147983 */ /* 0x001ea20000300a00 */
[----:B------:R-:W2:Y:S02]  /*2eb70*/  LDL.LU.64 R22, [R1+0x458] ;  /* 0x0004580001167983 */ /* 0x000ea40000300a00 */
[----:B------:R3:W-:Y:S02]  /*2eb80*/  STL [R1+0x247c], R28 ;  /* 0x00247c1c01007387 */ /* 0x0007e40000100800 */
[----:B------:R0:W-:Y:S02]  /*2eb90*/  STL [R1+0x2478], R29 ;  /* 0x0024781d01007387 */ /* 0x0001e40000100800 */
[----:B---3--:R-:W-:-:S02]  /*2eba0*/  IMAD.MOV.U32 R28, RZ, RZ, R9 ;  /* 0x000000ffff1c7224 */ /* 0x008fc400078e0009 */
[----:B0-----:R-:W-:Y:S01]  /*2ebb0*/  IMAD.MOV.U32 R29, RZ, RZ, R8 ;  /* 0x000000ffff1d7224 */ /* 0x001fe200078e0008 */
[C---:B----4-:R-:W-:Y:S11]  /*2ebc0*/  HMMA.16816.F32.BF16 R24, R16.reuse, R8, R24 ;  /* 0x000000081018723c */ /* 0x050ff60000041818 */
[----:B------:R-:W-:Y:S11]  /*2ebd0*/  @!UPT UIADD3 URZ, URZ, URZ, URZ ;  /* 0x0000003f3f3ff290 */ /* 0x000ff6000fffe03f */
[----:B------:R-:W-:Y:S01]  /*2ebe0*/  @!UPT UIADD3 URZ, URZ, URZ, URZ ;  /* 0x0000003f3f3ff290 */ /* 0x000fe2000fffe03f */
[----:B------:R0:W-:Y:S01]  /*2ebf0*/  STL.64 [R1+0x470], R24 ;  /* 0x0004701801007387 */ /* 0x0001e20000100a00 */
[----:B------:R-:W-:Y:S02]  /*2ec00*/  STL.64 [R1+0x478], R26 ;  /* 0x0004781a01007387 */ /* 0x000fe40000100a00 */
[----:B------:R-:W3:Y:S02]  /*2ec10*/  LDL.LU.64 R8, [R1+0x440] ;  /* 0x0004400001087983 */ /* 0x000ee40000300a00 */
[----:B------:R-:W3:Y:S01]  /*2ec20*/  LDL.LU.64 R10, [R1+0x448] ;  /* 0x00044800010a7983 */ /* 0x000ee20000300a00 */
[----:B0-----:R-:W4:Y:S04]  /*2ec30*/  LDL.64 R24, [R1] ;  /* 0x0000000001187983 */ /* 0x001f280000100a00 */
[----:B----4-:R0:W-:Y:S04]  /*2ec40*/  STL.64 [R1+0x26f8], R24 ;  /* 0x0026f81801007387 */ /* 0x0101e80000100a00 */
[----:B0-----:R-:W4:Y:S01]  /*2ec50*/  LDL.64 R24, [R1+0x10] ;  /* 0x0000100001187983 */ /* 0x001f220000100a00 */
[----:B--2---:R-:W-:Y:S03]  /*2ec60*/  HMMA.16816.F32.BF16 R4, R16, R12, R4 ;  /* 0x0000000c1004723c */ /* 0x004fe60000041804 */
[----:B----4-:R0:W-:Y:S04]  /*2ec70*/  STL.64 [R1+0x2710], R24 ;  /* 0x0027101801007387 */ /* 0x0101e80000100a00 */
[----:B0-----:R-:W2:Y:S04]  /*2ec80*/  LDL.64 R24, [R1+0x20] ;  /* 0x0000200001187983 */ /* 0x001ea80000100a00 */
[----:B--2---:R0:W-:Y:S04]  /*2ec90*/  STL.64 [R1+0x2720], R24 ;  /* 0x0027201801007387 */ /* 0x0041e80000100a00 */
[----:B0-----:R-:W2:Y:S08]  /*2eca0*/  LDL.64 R24, [R1+0x30] ;  /* 0x0000300001187983 */ /* 0x001eb00000100a00 */
[----:B------:R0:W-:Y:S02]  /*2ecb0*/  STL.64 [R1+0x460], R4 ;  /* 0x0004600401007387 */ /* 0x0001e40000100a00 */
[----:B------:R1:W-:Y:S02]  /*2ecc0*/  STL.64 [R1+0x468], R6 ;  /* 0x0004680601007387 */ /* 0x0003e40000100a00 */
[----:B0-----:R-:W-:-:S02]  /*2ecd0*/  IMAD.MOV.U32 R4, RZ, RZ, R12 ;  /* 0x000000ffff047224 */ /* 0x001fc400078e000c */
[----:B------:R-:W-:Y:S02]  /*2ece0*/  IMAD.MOV.U32 R5, RZ, RZ, R13 ;  /* 0x000000ffff057224 */ /* 0x000fe400078e000d */
[----:B------:R-:W4:Y:S02]  /*2ecf0*/  LDL.LU.64 R12, [R1+0x2740] ;  /* 0x00274000010c7983 */ /* 0x000f240000300a00 */
[----:B----4-:R-:W-:Y:S01]  /*2ed00*/  HMMA.16816.F32.BF16 R20, R16, R12, R20 ;  /* 0x0000000c1014723c */ /* 0x010fe20000041814 */
[----:B-1----:R-:W-:Y:S02]  /*2ed10*/  IMAD.MOV.U32 R6, RZ, RZ, R12 ;  /* 0x000000ffff067224 */ /* 0x002fe400078e000c */
[----:B------:R-:W-:Y:S02]  /*2ed20*/  IMAD.MOV.U32 R7, RZ, RZ, R13 ;  /* 0x000000ffff077224 */ /* 0x000fe400078e000d */
[----:B------:R-:W4:Y:S11]  /*2ed30*/  LDL.LU.64 R12, [R1+0x2738] ;  /* 0x00273800010c7983 */ /* 0x000f360000300a00 */
[----:B------:R-:W-:Y:S07]  /*2ed40*/  @!UPT UIADD3 URZ, URZ, URZ, URZ ;  /* 0x0000003f3f3ff290 */ /* 0x000fee000fffe03f */
[----:B------:R-:W-:Y:S01]  /*2ed50*/  STL.64 [R1+0x450], R20 ;  /* 0x0004501401007387 */ /* 0x000fe20000100a00 */
[----:B------:R-:W-:Y:S02]  /*2ed60*/  STL [R1+0x458], R22 ;  /* 0x0004581601007387 */ /* 0x000fe40000100800 */
[----:B------:R-:W-:Y:S02]  /*2ed70*/  STL.64 [R1+0x26d0], R6 ;  /* 0x0026d00601007387 */ /* 0x000fe40000100a00 */
[----:B------:R0:W-:Y:S02]  /*2ed80*/  STL.64 [R1+0x26c8], R4 ;  /* 0x0026c80401007387 */ /* 0x0001e40000100a00 */
[----:B0-----:R-:W3:Y:S01]  /*2ed90*/  LDL.64 R4, [R1+0x40] ;  /* 0x0000400001047983 */ /* 0x001ee20000100a00 */
[----:B------:R-:W-:-:S05]  /*2eda0*/  IMAD.MOV.U32 R2, RZ, RZ, R23 ;  /* 0x000000ffff027224 */ /* 0x000fca00078e0017 */
[----:B------:R-:W-:Y:S01]  /*2edb0*/  STL [R1+0x2480], R2 ;  /* 0x0024800201007387 */ /* 0x000fe20000100800 */
[C---:B---3--:R-:W-:Y:S07]  /*2edc0*/  HMMA.16816.F32.BF16 R20, R16.reuse, R4, R8 ;  /* 0x000000041014723c */ /* 0x048fee0000041808 */
[----:B------:R-:W-:Y:S02]  /*2edd0*/  IMAD.MOV.U32 R8, RZ, RZ, R4 ;  /* 0x000000ffff087224 */ /* 0x000fe400078e0004 */
[----:B------:R-:W-:Y:S11]  /*2ede0*/  IMAD.MOV.U32 R9, RZ, RZ, R5 ;  /* 0x000000ffff097224 */ /* 0x000ff600078e0005 */
[----:B------:R-:W-:Y:S03]  /*2edf0*/  @!UPT UIADD3 URZ, URZ, URZ, URZ ;  /* 0x0000003f3f3ff290 */ /* 0x000fe6000fffe03f */
[----:B------:R-:W-:Y:S01]  /*2ee00*/  STL [R1+0x440], R20 ;  /* 0x0004401401007387 */ /* 0x000fe20000100800 */
[----:B------:R0:W-:Y:S03]  /*2ee10*/  STL.64 [R1+0x2718], R8 ;  /* 0x0027180801007387 */ /* 0x0001e60000100a00 */
[----:B0-----:R-:W3:Y:S01]  /*2ee20*/  LDL.LU.64 R8, [R1+0x420] ;  /* 0x0004200001087983 */ /* 0x001ee20000300a00 */
[----:B------:R-:W2:Y:S02]  /*2ee30*/  LDL.LU.64 R10, [R1+0x428] ;  /* 0x00042800010a7983 */ /* 0x000ea40000300a00 */
[----:B------:R-:W-:Y:S02]  /*2ee40*/  IMAD.MOV.U32 R14, RZ, RZ, R21 ;  /* 0x000000ffff0e7224 */ /* 0x000fe400078e0015 */
[----:B------:R-:W-:Y:S02]  /*2ee50*/  IMAD.MOV.U32 R15, RZ, RZ, R22 ;  /* 0x000000ffff0f7224 */ /* 0x000fe400078e0016 */
[----:B------:R-:W-:Y:S01]  /*2ee60*/  IMAD.MOV.U32 R3, RZ, RZ, R23 ;  /* 0x000000ffff037224 */ /* 0x000fe200078e0017 */
[----:B--2---:R-:W-:Y:S01]  /*2ee70*/  STL.64 [R1+0x2730], R10 ;  /* 0x0027300a01007387 */ /* 0x004fe20000100a00 */
[----:B---3--:R0:W-:Y:S03]  /*2ee80*/  STL.64 [R1+0x2728], R8 ;  /* 0x0027280801007387 */ /* 0x0081e60000100a00 */
[----:B0-----:R-:W2:Y:S01]  /*2ee90*/  LDL.LU.64 R8, [R1+0x430] ;  /* 0x0004300001087983 */ /* 0x001ea20000300a00 */
[----:B------:R-:W2:Y:S02]  /*2eea0*/  LDL.LU.64 R10, [R1+0x438] ;  /* 0x00043800010a7983 */ /* 0x000ea40000300a00 */
[----:B------:R-:W3:Y:S02]  /*2eeb0*/  LDL.LU.64 R20, [R1+0x410] ;  /* 0x0004100001147983 */ /* 0x000ee40000300a00 */
[----:B------:R-:W3:Y:S01]  /*2eec0*/  LDL.LU.64 R22, [R1+0x418] ;  /* 0x0004180001167983 */ /* 0x000ee20000300a00 */
[----:B------:R-:W3:Y:S01]  /*2eed0*/  LDL.LU.64 R4, [R1+0x3f0] ;  /* 0x0003f00001047983 */ /* 0x000ee20000300a00 */
[----:B------:R-:W3:Y:S01]  /*2eee0*/  LDL.LU.64 R6, [R1+0x3f8] ;  /* 0x0003f80001067983 */ /* 0x000ee20000300a00 */
[----:B--2---:R-:W-:Y:S02]  /*2eef0*/  HMMA.16816.F32.BF16 R8, R16, R24, R8 ;  /* 0x000000181008723c */ /* 0x004fe40000041808 */
[----:B---3--:R-:W-:Y:S01]  /*2ef00*/  STL.64 [R1+0x26f0], R6 ;  /* 0x0026f00601007387 */ /* 0x008fe20000100a00 */
[----:B------:R0:W-:Y:S03]  /*2ef10*/  STL.64 [R1+0x26e8], R4 ;  /* 0x0026e80401007387 */ /* 0x0001e60000100a00 */
[----:B0-----:R-:W2:Y:S01]  /*2ef20*/  LDL.LU.64 R4, [R1+0x400] ;  /* 0x0004000001047983 */ /* 0x001ea20000300a00 */
[----:B------:R-:W2:Y:S02]  /*2ef30*/  LDL.LU.64 R6, [R1+0x408] ;  /* 0x0004080001067983 */ /* 0x000ea40000300a00 */
[----:B------:R-:W-:Y:S02]  /*2ef40*/  STL [R1+0x24b8], R15 ;  /* 0x0024b80f01007387 */ /* 0x000fe40000100800 */
[----:B------:R0:W-:Y:S01]  /*2ef50*/  STL [R1+0x24b4], R14 ;  /* 0x0024b40e01007387 */ /* 0x0001e20000100800 */
[----:B------:R1:W-:Y:S11]  /*2ef60*/  STL [R1+0x2484], R3 ;  /* 0x0024840301007387 */ /* 0x0003f60000100800 */
[----:B------:R-:W-:Y:S02]  /*2ef70*/  STL.64 [R1+0x430], R8 ;  /* 0x0004300801007387 */ /* 0x000fe40000100a00 */
[----:B------:R3:W-:Y:S02]  /*2ef80*/  STL.64 [R1+0x438], R10 ;  /* 0x0004380a01007387 */ /* 0x0007e40000100a00 */
[----:B0-----:R-:W-:-:S02]  /*2ef90*/  IMAD.MOV.U32 R14, RZ, RZ, R24 ;  /* 0x000000ffff0e7224 */ /* 0x001fc400078e0018 */
[----:B-1----:R-:W-:Y:S01]  /*2efa0*/  IMAD.MOV.U32 R3, RZ, RZ, R25 ;  /* 0x000000ffff037224 */ /* 0x002fe200078e0019 */
[----:B---3--:R-:W3:Y:S01]  /*2efb0*/  LDL.LU.64 R10, [R1+0x2730] ;  /* 0x00273000010a7983 */ /* 0x008ee20000300a00 */
[----:B------:R-:W3:Y:S02]  /*2efc0*/  LDL.LU.64 R8, [R1+0x2728] ;  /* 0x0027280001087983 */ /* 0x000ee40000300a00 */
[----:B------:R-:W3:Y:S02]  /*2efd0*/  LDL.LU.64 R24, [R1+0x2720] ;  /* 0x0027200001187983 */ /* 0x000ee40000300a00 */
[C---:B---3--:R-:W-:Y:S01]  /*2efe0*/  HMMA.16816.F32.BF16 R8, R16.reuse, R24, R8 ;  /* 0x000000181008723c */ /* 0x048fe20000041808 */
[----:B------:R-:W-:Y:S11]  /*2eff0*/  IMAD.MOV.U32 R15, RZ, RZ, R25 ;  /* 0x000000ffff0f7224 */ /* 0x000ff600078e0019 */
[----:B------:R-:W-:Y:S11]  /*2f000*/  @!UPT UIADD3 URZ, URZ, URZ, URZ ;  /* 0x0000003f3f3ff290 */ /* 0x000ff6000fffe03f */
[----:B------:R0:W-:Y:S01]  /*2f010*/  STL.64 [R1+0x420], R8 ;  /* 0x0004200801007387 */ /* 0x0001e20000100a00 */
[----:B------:R1:W-:Y:S03]  /*2f020*/  STL.64 [R1+0x428], R10 ;  /* 0x0004280a01007387 */ /* 0x0003e60000100a00 */
[----:B0-----:R-:W3:Y:S01]  /*2f030*/  LDL.LU.64 R8, [R1+0x2718] ;  /* 0x0027180001087983 */ /* 0x001ee20000300a00 */
[----:B-1----:R-:W-:Y:S02]  /*2f040*/  IMAD.MOV.U32 R11, RZ, RZ, R24 ;  /* 0x000000ffff0b7224 */ /* 0x002fe400078e0018 */
[----:B------:R-:W2:Y:S02]  /*2f050*/  LDL.LU.64 R24, [R1+0x2710] ;  /* 0x0027100001187983 */ /* 0x000ea40000300a00 */
[C---:B--2---:R-:W-:Y:S01]  /*2f060*/  HMMA.16816.F32.BF16 R20, R16.reuse, R24, R20 ;  /* 0x000000181014723c */ /* 0x044fe20000041814 */
[----:B------:R-:W-:Y:S11]  /*2f070*/  IMAD.MOV.U32 R10, RZ, RZ, R25 ;  /* 0x000000ffff0a7224 */ /* 0x000ff600078e0019 */
[----:B------:R-:W-:Y:S11]  /*2f080*/  @!UPT UIADD3 URZ, URZ, URZ, URZ ;  /* 0x0000003f3f3ff290 */ /* 0x000ff6000fffe03f */
[----:B------:R0:W-:Y:S01]  /*2f090*/  STL.64 [R1+0x410], R20 ;  /* 0x0004101401007387 */ /* 0x0001e20000100a00 */
[----:B------:R1:W-:Y:S02]  /*2f0a0*/  STL.64 [R1+0x418], R22 ;  /* 0x0004181601007387 */ /* 0x0003e40000100a00 */
[----:B0-----:R-:W-:Y:S01]  /*2f0b0*/  IMAD.MOV.U32 R21, RZ, RZ, R24 ;  /* 0x000000ffff157224 */ /* 0x001fe200078e0018 */
[----:B-1----:R-:W2:Y:S01]  /*2f0c0*/  LDL.LU.64 R22, [R1+0x2708] ;  /* 0x0027080001167983 */ /* 0x002ea20000300a00 */
[----:B------:R-:W2:Y:S02]  /*2f0d0*/  LDL.LU R20, [R1+0x2700] ;  /* 0x0027000001147983 */ /* 0x000ea40000300800 */
[----:B------:R-:W2:Y:S02]  /*2f0e0*/  LDL.LU.64 R24, [R1+0x26f8] ;  /* 0x0026f80001187983 */ /* 0x000ea40000300a00 */
[----:B--2---:R-:W-:Y:S01]  /*2f0f0*/  HMMA.16816.F32.BF16 R4, R16, R24, R4 ;  /* 0x000000181004723c */ /* 0x004fe20000041804 */
[----:B------:R-:W-:-:S02]  /*2f100*/  IMAD.MOV.U32 R2, RZ, RZ, R24 ;  /* 0x000000ffff027224 */ /* 0x000fc400078e0018 */
[----:B------:R-:W-:Y:S11]  /*2f110*/  IMAD.MOV.U32 R0, RZ, RZ, R25 ;  /* 0x000000ffff007224 */ /* 0x000ff600078e0019 */
[----:B------:R-:W-:Y:S09]  /*2f120*/  @!UPT UIADD3 URZ, URZ, URZ, URZ ;  /* 0x0000003f3f3ff290 */ /* 0x000ff2000fffe03f */
[----:B------:R-:W-:Y:S01]  /*2f130*/  STL.64 [R1+0x400], R4 ;  /* 0x0004000401007387 */ /* 0x000fe20000100a00 */
[----:B------:R0:W-:Y:S03]  /*2f140*/  STL.64 [R1+0x408], R6 ;  /* 0x0004080601007387 */ /* 0x0001e60000100a00 */
[----:B0-----:R-:W2:Y:S01]  /*2f150*/  LDL.LU.64 R6, [R1+0x26f0] ;  /* 0x0026f00001067983 */ /* 0x001ea20000300a00 */
[----:B------:R-:W2:Y:S02]  /*2f160*/  LDL.LU.64 R4, [R1+0x26e8] ;  /* 0x0026e80001047983 */ /* 0x000ea40000300a00 */
[----:B------:R-:W2:Y:S02]  /*2f170*/  LDL.LU.64 R26, [R1+0x26e0] ;  /* 0x0026e000011a7983 */ /* 0x000ea40000300a00 */
[----:B------:R-:W2:Y:S02]  /*2f180*/  LDL.LU.64 R24, [R1+0x26d8] ;  /* 0x0026d80001187983 */ /* 0x000ea40000300a00 */
[----:B--2---:R-:W-:Y:S11]  /*2f190*/  HMMA.16816.F32.BF16 R4, R16, R24, R4 ;  /* 0x000000181004723c */ /* 0x004ff60000041804 */
[----:B------:R-:W-:Y:S11]  /*2f1a0*/  @!UPT UIADD3 URZ, URZ, URZ, URZ ;  /* 0x0000003f3f3ff290 */ /* 0x000ff6000fffe03f */
[----:B------:R-:W-:Y:S01]  /*2f1b0*/  @!UPT UIADD3 URZ, URZ, URZ, URZ ;  /* 0x0000003f3f3ff290 */ /* 0x000fe2000fffe03f */
[----:B------:R-:W-:Y:S01]  /*2f1c0*/  STL.64 [R1+0x3f0], R4 ;  /* 0x0003f00401007387 */ /* 0x000fe20000100a00 */
[----:B------:R0:W-:Y:S03]  /*2f1d0*/  STL.64 [R1+0x3f8], R6 ;  /* 0x0003f80601007387 */ /* 0x0001e60000100a00 */
[----:B0-----:R-:W2:Y:S01]  /*2f1e0*/  LDL.LU.64 R6, [R1+0x26d0] ;  /* 0x0026d00001067983 */ /* 0x001ea20000300a00 */
[----:B------:R-:W2:Y:S02]  /*2f1f0*/  LDL.LU.64 R4, [R1+0x26c8] ;  /* 0x0026c80001047983 */ /* 0x000ea40000300a00 */
[----:B------:R-:W-:Y:S02]  /*2f200*/  STL.64 [R1+0x25a0], R26 ;  /* 0x0025a01a01007387 */ /* 0x000fe40000100a00 */
[----:B------:R0:W-:Y:S02]  /*2f210*/  STL.64 [R1+0x2598], R24 ;  /* 0x0025981801007387 */ /* 0x0001e40000100a00 */
[----:B0-----:R-:W-:-:S02]  /*2f220*/  IMAD.MOV.U32 R24, RZ, RZ, R21 ;  /* 0x000000ffff187224 */ /* 0x001fc400078e0015 */
[----:B------:R-:W-:Y:S01]  /*2f230*/  IMAD.MOV.U32 R25, RZ, RZ, R10 ;  /* 0x000000ffff197224 */ /* 0x000fe200078e000a */
[----:B------:R-:W2:Y:S01]  /*2f240*/  LDL.LU R21, [R1+0x26c0] ;  /* 0x0026c00001157983 */ /* 0x000ea20000300800 */
[----:B------:R-:W2:Y:S03]  /*2f250*/  LDL.LU R10, [R1+0x26bc] ;  /* 0x0026bc00010a7983 */ /* 0x000ea60000300800 */
[----:B------:R0:W-:Y:S04]  /*2f260*/  STL.64 [R1+0x25b0], R24 ;  /* 0x0025b01801007387 */ /* 0x0001e80000100a00 */
[----:B0-----:R-:W4:Y:S01]  /*2f270*/  LDL.LU.64 R24, [R1+0x3e0] ;  /* 0x0003e00001187983 */ /* 0x001f220000300a00 */
[----:B------:R-:W4:Y:S02]  /*2f280*/  LDL.LU.64 R26, [R1+0x3e8] ;  /* 0x0003e800011a7983 */ /* 0x000f240000300a00 */
[----:B----4-:R-:W-:Y:S11]  /*2f290*/  HMMA.16816.F32.BF16 R24, R16, R12, R24 ;  /* 0x0000000c1018723c */ /* 0x010ff60000041818 */
[----:B------:R-:W-:Y:S11]  /*2f2a0*/  @!UPT UIADD3 URZ, URZ, URZ, URZ ;  /* 0x0000003f3f3ff290 */ /* 0x000ff6000fffe03f */
[----:B------:R-:W-:Y:S01]  /*2f2b0*/  @!UPT UIADD3 URZ, URZ, URZ, URZ ;  /* 0x0000003f3f3ff290 */ /* 0x000fe2000fffe03f */
[----:B------:R0:W-:Y:S01]  /*2f2c0*/  STL.64 [R1+0x3e0], R24 ;  /* 0x0003e01801007387 */ /* 0x0001e20000100a00 */
[----:B------:R1:W-:Y:S03]  /*2f2d0*/  STL.64 [R1+0x3e8], R26 ;  /* 0x0003e81a01007387 */ /* 0x0003e60000100a00 */
[----:B0-----:R-:W4:Y:S01]  /*2f2e0*/  LDL.LU.64 R24, [R1+0x3d0] ;  /* 0x0003d00001187983 */ /* 0x001f220000300a00 */
[----:B-1----:R-:W4:Y:S02]  /*2f2f0*/  LDL.LU.64 R26, [R1+0x3d8] ;  /* 0x0003d800011a7983 */ /* 0x002f240000300a00 */
[----:B------:R0:W-:Y:S02]  /*2f300*/  STL.64 [R1+0x2590], R12 ;  /* 0x0025900c01007387 */ /* 0x0001e40000100a00 */
[----:B0-----:R-:W-:Y:S02]  /*2f310*/  IMAD.MOV.U32 R12, RZ, RZ, R11 ;  /* 0x000000ffff0c7224 */ /* 0x001fe400078e000b */
[----:B------:R-:W-:Y:S01]  /*2f320*/  IMAD.MOV.U32 R13, RZ, RZ, R15 ;  /* 0x000000ffff0d7224 */ /* 0x000fe200078e000f */
[----:B------:R-:W4:Y:S04]  /*2f330*/  LDL.LU R11, [R1+0x26b8] ;  /* 0x0026b800010b7983 */ /* 0x000f280000300800 */
[----:B------:R0:W-:Y:S02]  /*2f340*/  STL.64 [R1+0x25b8], R12 ;  /* 0x0025b80c01007387 */ /* 0x0001e40000100a00 */
[----:B0-----:R-:W-:-:S02]  /*2f350*/  IMAD.MOV.U32 R12, RZ, RZ, R14 ;  /* 0x000000ffff0c7224 */ /* 0x001fc400078e000e */
[----:B------:R-:W-:-:S05]  /*2f360*/  IMAD.MOV.U32 R13, RZ, RZ, R3 ;  /* 0x000000ffff0d7224 */ /* 0x000fca00078e0003 */
[----:B------:R3:W-:Y:S02]  /*2f370*/  STL.64 [R1+0x25d0], R12 ;  /* 0x0025d00c01007387 */ /* 0x0007e40000100a00 */
[----:B---3--:R-:W-:Y:S02]  /*2f380*/  IMAD.MOV.U32 R12, RZ, RZ, R8 ;  /* 0x000000ffff0c7224 */ /* 0x008fe400078e0008 */
[----:B------:R-:W-:Y:S01]  /*2f390*/  IMAD.MOV.U32 R13, RZ, RZ, R9 ;  /* 0x000000ffff0d7224 */ /* 0x000fe200078e0009 */
[----:B------:R-:W4:Y:S01]  /*2f3a0*/  LDL.LU R8, [R1+0x26b4] ;  /* 0x0026b40001087983 */ /* 0x000f220000300800 */
[----:B------:R-:W4:Y:S03]  /*2f3b0*/  LDL.LU R9, [R1+0x26b0] ;  /* 0x0026b00001097983 */ /* 0x000f260000300800 */
[----:B------:R2:W-:Y:S02]  /*2f3c0*/  STL.64 [R1+0x25e8], R12 ;  /* 0x0025e80c01007387 */ /* 0x0005e40000100a00 */
[----:B--2---:R-:W-:-:S02]  /*2f3d0*/  IMAD.MOV.U32 R12, RZ, RZ, R6 ;  /* 0x000000ffff0c7224 */ /* 0x004fc400078e0006 */
[----:B------:R-:W-:Y:S01]  /*2f3e0*/  IMAD.MOV.U32 R13, RZ, RZ, R7 ;  /* 0x000000ffff0d7224 */ /* 0x000fe200078e0007 */
[----:B------:R-:W2:Y:S01]  /*2f3f0*/  LDL.LU R6, [R1+0x26ac] ;  /* 0x0026ac0001067983 */ /* 0x000ea20000300800 */
[----:B------:R-:W3:Y:S03]  /*2f400*/  LDL.LU R7, [R1+0x26a8] ;  /* 0x0026a80001077983 */ /* 0x000ee60000300800 */
[----:B------:R0:W-:Y:S02]  /*2f410*/  STL.64 [R1+0x2600], R12 ;  /* 0x0026000c01007387 */ /* 0x0001e40000100a00 */
[----:B0-----:R-:W-:Y:S02]  /*2f420*/  IMAD.MOV.U32 R12, RZ, RZ, R4 ;  /* 0x000000ffff0c7224 */ /* 0x001fe400078e0004 */
[----:B------:R-:W-:Y:S01]  /*2f430*/  IMAD.MOV.U32 R13, RZ, RZ, R5 ;  /* 0x000000ffff0d7224 */ /* 0x000fe200078e0005 */
[----:B------:R-:W2:Y:S01]  /*2f440*/  LDL.LU R4, [R1+0x26a4] ;  /* 0x0026a40001047983 */ /* 0x000ea20000300800 */
[----:B------:R-:W2:Y:S03]  /*2f450*/  LDL.LU R5, [R1+0x26a0] ;  /* 0x0026a00001057983 */ /* 0x000ea60000300800 */
[----:B------:R0:W-:Y:S02]  /*2f460*/  STL.64 [R1+0x2618], R12 ;  /* 0x0026180c01007387 */ /* 0x0001e40000100a00 */
[----:B0-----:R-:W-:-:S02]  /*2f470*/  IMAD.MOV.U32 R12, RZ, RZ, R29 ;  /* 0x000000ffff0c7224 */ /* 0x001fc400078e001d */
[----:B------:R-:W-:Y:S01]  /*2f480*/  IMAD.MOV.U32 R13, RZ, RZ, R28 ;  /* 0x000000ffff0d7224 */ /* 0x000fe200078e001c */
[----:B----4-:R-:W-:Y:S11]  /*2f490*/  HMMA.16816.F32.BF16 R24, R16, R8, R24 ;  /* 0x000000081018723c */ /* 0x010ff60000041818 */
[----:B------:R-:W-:Y:S11]  /*2f4a0*/  @!UPT UIADD3 URZ, URZ, URZ, URZ ;  /* 0x0000003f3f3ff290 */ /* 0x000ff6000fffe03f */
[----:B------:R-:W-:Y:S01]  /*2f4b0*/  @!UPT UIADD3 URZ, URZ, URZ, URZ ;  /* 0x0000003f3f3ff290 */ /* 0x000fe2000fffe03f */
[----:B------:R-:W-:Y:S01]  /*2f4c0*/  STL.64 [R1+0x3d0], R24 ;  /* 0x0003d01801007387 */ /* 0x000fe20000100a00 */
[----:B------:R-:W-:Y:S02]  /*2f4d0*/  STL.64 [R1+0x3d8], R26 ;  /* 0x0003d81a01007387 */ /* 0x000fe40000100a00 */
[----:B------:R0:W-:Y:S02]  /*2f4e0*/  STL.64 [R1+0x2630], R12 ;  /* 0x0026300c01007387 */ /* 0x0001e40000100a00 */
[----:B0-----:R-:W-:Y:S02]  /*2f4f0*/  IMAD.MOV.U32 R12, RZ, RZ, R23 ;  /* 0x000000ffff0c7224 */ /* 0x001fe400078e0017 */
[----:B------:R-:W-:-:S05]  /*2f500*/  IMAD.MOV.U32 R13, RZ, RZ, R22 ;  /* 0x000000ffff0d7224 */ /* 0x000fca00078e0016 */
[----:B------:R0:W-:Y:S02]  /*2f510*/  STL.64 [R1+0x2648], R12 ;  /* 0x0026480c01007387 */ /* 0x0001e40000100a00 */
[----:B0-----:R-:W-:Y:S02]  /*2f520*/  IMAD.MOV.U32 R12, RZ, RZ, R21 ;  /* 0x000000ffff0c7224 */ /* 0x001fe400078e0015 */
[----:B------:R-:W-:-:S05]  /*2f530*/  IMAD.MOV.U32 R13, RZ, RZ, R20 ;  /* 0x000000ffff0d7224 */ /* 0x000fca00078e0014 */
[----:B------:R0:W-:Y:S02]  /*2f540*/  STL.64 [R1+0x2660], R12 ;  /* 0x0026600c01007387 */ /* 0x0001e40000100a00 */
[----:B0-----:R-:W-:Y:S02]  /*2f550*/  IMAD.MOV.U32 R12, RZ, RZ, R11 ;  /* 0x000000ffff0c7224 */ /* 0x001fe400078e000b */
[----:B------:R-:W-:-:S05]  /*2f560*/  IMAD.MOV.U32 R13, RZ, RZ, R10 ;  /* 0x000000ffff0d7224 */ /* 0x000fca00078e000a */
[----:B------:R-:W-:Y:S01]  /*2f570*/  STL.64 [R1+0x2678], R12 ;  /* 0x0026780c01007387 */ /* 0x000fe20000100a00 */
[----:B------:R-:W2:Y:S02]  /*2f580*/  LDL.LU.64 R20, [R1+0x2d0] ;  /* 0x0002d00001147983 */ /* 0x000ea40000300a00 */
[----:B------:R-:W2:Y:S02]  /*2f590*/  LDL.LU.64 R22, [R1+0x2d8] ;  /* 0x0002d80001167983 */ /* 0x000ea40000300a00 */
[----:B------:R-:W4:Y:S01]  /*2f5a0*/  LDL.LU.64 R24, [R1+0x230] ;  /* 0x0002300001187983 */ /* 0x000f220000300a00 */
[----:B------:R-:W2:Y:S04]  /*2f5b0*/  LDL.LU.64 R26, [R1+0x238] ;  /* 0x00023800011a7983 */ /* 0x000ea80000300a00 */
[----:B--2---:R-:W-:Y:S01]  /*2f5c0*/  STL.64 [R1+0x25c8], R26 ;  /* 0x0025c81a01007387 */ /* 0x004fe20000100a00 */
[----:B----4-:R0:W-:Y:S03]  /*2f5d0*/  STL.64 [R1+0x25c0], R24 ;  /* 0x0025c01801007387 */ /* 0x0101e60000100a00 */
[----:B0-----:R-:W2:Y:S01]  /*2f5e0*/  LDL.LU.64 R24, [R1+0x240] ;  /* 0x0002400001187983 */ /* 0x001ea20000300a00 */
[----:B------:R-:W4:Y:S03]  /*2f5f0*/  LDL.LU.64 R26, [R1+0x248] ;  /* 0x00024800011a7983 */ /* 0x000f260000300a00 */
[----:B----4-:R-:W-:Y:S01]  /*2f600*/  STL.64 [R1+0x25e0], R26 ;  /* 0x0025e01a01007387 */ /* 0x010fe20000100a00 */
[----:B--2---:R0:W-:Y:S03]  /*2f610*/  STL.64 [R1+0x25d8], R24 ;  /* 0x0025d81801007387 */ /* 0x0041e60000100a00 */
        /* <DEDUP_REMOVED lines=25> */
[----:B------:R-:W4:Y:S01]  /*2f7b0*/  LDL.LU.64 R26, [R1+0x2b8] ;  /* 0x0002b800011a7983 */ /* 0x000f220000300a00 */
[----:B------:R-:W-:Y:S02]  /*2f7c0*/  HMMA.16816.F32.BF16 R16, R16, R4, R20 ;  /* 0x000000041010723c */ /* 0x000fe40000041814 */
[----:B----4-:R-:W-:Y:S01]  /*2f7d0*/  STL.64 [R1+0x2688], R26 ;  /* 0x0026881a01007387 */ /* 0x010fe20000100a00 */
[----:B--2---:R0:W-:Y:S03]  /*2f7e0*/  STL.64 [R1+0x2680], R24 ;  /* 0x0026801801007387 */ /* 0x0041e60000100a00 */
[----:B0-----:R-:W2:Y:S01]  /*2f7f0*/  LDL.LU.64 R24, [R1+0x2c0] ;  /* 0x0002c00001187983 */ /* 0x001ea20000300a00 */
[----:B------:R-:W2:Y:S02]  /*2f800*/  LDL.LU.64 R26, [R1+0x2c8] ;  /* 0x0002c800011a7983 */ /* 0x000ea40000300a00 */
[----:B------:R0:W-:Y:S02]  /*2f810*/  STL.64 [R1+0x2588], R8 ;  /* 0x0025880801007387 */ /* 0x0001e40000100a00 */
[----:B0-----:R-:W-:-:S02]  /*2f820*/  IMAD.MOV.U32 R8, RZ, RZ, R2 ;  /* 0x000000ffff087224 */ /* 0x001fc400078e0002 */
[----:B------:R-:W-:-:S05]  /*2f830*/  IMAD.MOV.U32 R9, RZ, RZ, R0 ;  /* 0x000000ffff097224 */ /* 0x000fca00078e0000 */
[----:B------:R0:W-:Y:S04]  /*2f840*/  STL.64 [R1+0x25a8], R8 ;  /* 0x0025a80801007387 */ /* 0x0001e80000100a00 */
[----:B0-----:R-:W4:Y:S01]  /*2f850*/  LDL.LU.64 R8, [R1+0x220] ;  /* 0x0002200001087983 */ /* 0x001f220000300a00 */
[----:B------:R-:W4:Y:S02]  /*2f860*/  LDL.LU.64 R10, [R1+0x228] ;  /* 0x00022800010a7983 */ /* 0x000f240000300a00 */
[----:B------:R-:W2:Y:S02]  /*2f870*/  LDL.LU.64 R22, [R1+0x2698] ;  /* 0x0026980001167983 */ /* 0x000ea40000300a00 */
[----:B------:R-:W2:Y:S02]  /*2f880*/  LDL.LU.64 R20, [R1+0x2690] ;  /* 0x0026900001147983 */ /* 0x000ea40000300a00 */
[----:B---3--:R-:W-:-:S02]  /*2f890*/  IMAD.MOV.U32 R12, RZ, RZ, R7 ;  /* 0x000000ffff0c7224 */ /* 0x008fc400078e0007 */
[----:B------:R-:W-:Y:S01]  /*2f8a0*/  IMAD.MOV.U32 R13, RZ, RZ, R6 ;  /* 0x000000ffff0d7224 */ /* 0x000fe200078e0006 */
[----:B------:R0:W-:Y:S01]  /*2f8b0*/  STL.64 [R1+0x2d0], R16 ;  /* 0x0002d01001007387 */ /* 0x0001e20000100a00 */
[----:B------:R1:W-:Y:S03]  /*2f8c0*/  STL.64 [R1+0x2d8], R18 ;  /* 0x0002d81201007387 */ /* 0x0003e60000100a00 */
[----:B0-----:R-:W3:Y:S01]  /*2f8d0*/  LDL.LU.64 R16, [R1+0x210] ;  /* 0x0002100001107983 */ /* 0x001ee20000300a00 */
[----:B-1----:R-:W3:Y:S01]  /*2f8e0*/  LDL.LU.64 R18, [R1+0x218] ;  /* 0x0002180001127983 */ /* 0x002ee20000300a00 */
[C---:B--2---:R-:W-:Y:S02]  /*2f8f0*/  HMMA.16816.F32.BF16 R12, R20.reuse, R12, R24 ;  /* 0x0000000c140c723c */ /* 0x044fe40000041818 */
[----:B------:R-:W2:Y:S01]  /*2f900*/  LDL.LU.64 R26, [R1+0x2688] ;  /* 0x00268800011a7983 */ /* 0x000ea20000300a00 */
[----:B------:R-:W2:Y:S11]  /*2f910*/  LDL.LU.64 R24, [R1+0x2680] ;  /* 0x0026800001187983 */ /* 0x000eb60000300a00 */
[----:B------:R-:W-:Y:S09]  /*2f920*/  @!UPT UIADD3 URZ, URZ, URZ, URZ ;  /* 0x0000003f3f3ff290 */ /* 0x000ff2000fffe03f */
[----:B------:R0:W-:Y:S01]  /*2f930*/  STL.64 [R1+0x2c0], R12 ;  /* 0x0002c00c01007387 */ /* 0x0001e20000100a00 */
[----:B------:R2:W-:Y:S03]  /*2f940*/  STL.64 [R1+0x2c8], R14 ;  /* 0x0002c80e01007387 */ /* 0x0005e60000100a00 */
[----:B0-----:R-:W2:Y:S02]  /*2f950*/  LDL.LU.64 R12, [R1+0x2678] ;  /* 0x00267800010c7983 */ /* 0x001ea40000300a00 */
        /* <DEDUP_REMOVED lines=57> */
[----:B------:R-:W4:Y:S11]  /*2fcf0*/  LDL.LU.64 R24, [R1+0x25b0] ;  /* 0x0025b00001187983 */ /* 0x000f360000300a00 */
[----:B------:R-:W-:Y:S10]  /*2fd00*/  @!UPT UIADD3 URZ, URZ, URZ, URZ ;  /* 0x0000003f3f3ff290 */ /* 0x000ff4000fffe03f */
[----:B------:R0:W-:Y:S01]  /*2fd10*/  STL.64 [R1+0x230], R12 ;  /* 0x0002300c01007387 */ /* 0x0001e20000100a00 */
[----:B------:R1:W-:Y:S03]  /*2fd20*/  STL.64 [R1+0x238], R14 ;  /* 0x0002380e01007387 */ /* 0x0003e60000100a00 */
[----:B0-----:R-:W2:Y:S01]  /*2fd30*/  LDL.LU.64 R12, [R1+0x200] ;  /* 0x00020000010c7983 */ /* 0x001ea20000300a00 */
[----:B-1----:R-:W2:Y:S01]  /*2fd40*/  LDL.LU.64 R14, [R1+0x208] ;  /* 0x00020800010e7983 */ /* 0x002ea20000300a00 */
[C---:B----4-:R-:W-:Y:S02]  /*2fd50*/  HMMA.16816.F32.BF16 R24, R20.reuse, R24, R8 ;  /* 0x000000181418723c */ /* 0x050fe40000041808 */
[----:B------:R-:W3:Y:S11]  /*2fd60*/  LDL.LU.64 R8, [R1+0x25a8] ;  /* 0x0025a80001087983 */ /* 0x000ef60000300a00 */
[----:B------:R-:W-:Y:S10]  /*2fd70*/  @!UPT UIADD3 URZ, URZ, URZ, URZ ;  /* 0x0000003f3f3ff290 */ /* 0x000ff4000fffe03f */
[----:B------:R-:W-:Y:S01]  /*2fd80*/  STL.64 [R1+0x220], R24 ;  /* 0x0002201801007387 */ /* 0x000fe20000100a00 */
[----:B------:R0:W-:Y:S03]  /*2fd90*/  STL.64 [R1+0x228], R26 ;  /* 0x0002281a01007387 */ /* 0x0001e60000100a00 */
[----:B0-----:R-:W4:Y:S01]  /*2fda0*/  LDL.LU.64 R26, [R1+0x25a0] ;  /* 0x0025a000011a7983 */ /* 0x001f220000300a00 */
[----:B------:R-:W2:Y:S01]  /*2fdb0*/  LDL.LU.64 R24, [R1+0x2598] ;  /* 0x0025980001187983 */ /* 0x000ea20000300a00 */
[C---:B---3--:R-:W-:Y:S11]  /*2fdc0*/  HMMA.16816.F32.BF16 R8, R20.reuse, R8, R16 ;  /* 0x000000081408723c */ /* 0x048ff60000041810 */
[----:B------:R-:W-:Y:S11]  /*2fdd0*/  @!UPT UIADD3 URZ, URZ, URZ, URZ ;  /* 0x0000003f3f3ff290 */ /* 0x000ff6000fffe03f */
[----:B------:R-:W-:Y:S01]  /*2fde0*/  @!UPT UIADD3 URZ, URZ, URZ, URZ ;  /* 0x0000003f3f3ff290 */ /* 0x000fe2000fffe03f */
[----:B------:R0:W-:Y:S01]  /*2fdf0*/  STL.64 [R1+0x210], R8 ;  /* 0x0002100801007387 */ /* 0x0001e20000100a00 */
[----:B------:R-:W-:Y:S02]  /*2fe00*/  IMAD.MOV.U32 R6, RZ, RZ, R10 ;  /* 0x000000ffff067224 */ /* 0x000fe400078e000a */
[----:B------:R-:W-:Y:S01]  /*2fe10*/  IMAD.MOV.U32 R7, RZ, RZ, R11 ;  /* 0x000000ffff077224 */ /* 0x000fe200078e000b */
[----:B0-----:R-:W3:Y:S01]  /*2fe20*/  LDL.LU.64 R8, [R1+0x1f0] ;  /* 0x0001f00001087983 */ /* 0x001ee20000300a00 */
[----:B------:R-:W3:Y:S02]  /*2fe30*/  LDL.LU.64 R10, [R1+0x1f8] ;  /* 0x0001f800010a7983 */ /* 0x000ee40000300a00 */
[----:B------:R-:W3:Y:S02]  /*2fe40*/  LDL.LU.64 R16, [R1+0xd0] ;  /* 0x0000d00001107983 */ /* 0x000ee40000300a00 */
[----:B------:R-:W3:Y:S01]  /*2fe50*/  LDL.LU.64 R18, [R1+0xd8] ;  /* 0x0000d80001127983 */ /* 0x000ee20000300a00 */
[C---:B--2---:R-:W-:Y:S01]  /*2fe60*/  HMMA.16816.F32.BF16 R12, R20.reuse, R24, R12 ;  /* 0x00000018140c723c */ /* 0x044fe2000004180c */
[----:B---3--:R-:W-:Y:S01]  /*2fe70*/  STL.64 [R1+0x2580], R18 ;  /* 0x0025801201007387 */ /* 0x008fe20000100a00 */
[----:B------:R0:W-:Y:S03]  /*2fe80*/  STL.64 [R1+0x2578], R16 ;  /* 0x0025781001007387 */ /* 0x0001e60000100a00 */
[----:B0-----:R-:W2:Y:S01]  /*2fe90*/  LDL.LU.64 R16, [R1+0x1e0] ;  /* 0x0001e00001107983 */ /* 0x001ea20000300a00 */
[----:B------:R-:W2:Y:S02]  /*2fea0*/  LDL.LU.64 R18, [R1+0x1e8] ;  /* 0x0001e80001127983 */ /* 0x000ea40000300a00 */
[----:B------:R-:W3:Y:S02]  /*2feb0*/  LDL R2, [R1+0x5f4] ;  /* 0x0005f40001027983 */ /* 0x000ee40000100800 */
[----:B------:R-:W2:Y:S01]  /*2fec0*/  LDL R0, [R1+0x5f0] ;  /* 0x0005f00001007983 */ /* 0x000ea20000100800 */
[----:B------:R-:W-:Y:S01]  /*2fed0*/  STL [R1+0x21fc], R7 ;  /* 0x0021fc0701007387 */ /* 0x000fe20000100800 */
[----:B------:R-:W-:Y:S11]  /*2fee0*/  STL [R1+0x21f8], R6 ;  /* 0x0021f80601007387 */ /* 0x000ff60000100800 */
[----:B------:R0:W-:Y:S02]  /*2fef0*/  STL.64 [R1+0x200], R12 ;  /* 0x0002000c01007387 */ /* 0x0001e40000100a00 */
[----:B------:R-:W-:Y:S01]  /*2ff00*/  STL.64 [R1+0x208], R14 ;  /* 0x0002080e01007387 */ /* 0x000fe20000100a00 */
[----:B0-----:R-:W2:Y:S01]  /*2ff10*/  LDL.LU.64 R12, [R1+0x2590] ;  /* 0x00259000010c7983 */ /* 0x001ea20000300a00 */
[----:B----4-:R-:W-:Y:S02]  /*2ff20*/  STL.64 [R1+0x24e8], R26 ;  /* 0x0024e81a01007387 */ /* 0x010fe40000100a00 */
[----:B------:R0:W-:Y:S02]  /*2ff30*/  STL.64 [R1+0x24e0], R24 ;  /* 0x0024e01801007387 */ /* 0x0001e40000100a00 */
[----:B0-----:R-:W4:Y:S01]  /*2ff40*/  LDL.LU.64 R24, [R1+0xa0] ;  /* 0x0000a00001187983 */ /* 0x001f220000300a00 */
[C---:B--2---:R-:W-:Y:S11]  /*2ff50*/  HMMA.16816.F32.BF16 R8, R20.reuse, R12, R8 ;  /* 0x0000000c1408723c */ /* 0x044ff60000041808 */
[----:B------:R-:W-:Y:S11]  /*2ff60*/  @!UPT UIADD3 URZ, URZ, URZ, URZ ;  /* 0x0000003f3f3ff290 */ /* 0x000ff6000fffe03f */
[----:B------:R-:W-:Y:S01]  /*2ff70*/  @!UPT UIADD3 URZ, URZ, URZ, URZ ;  /* 0x0000003f3f3ff290 */ /* 0x000fe2000fffe03f */
[----:B------:R0:W-:Y:S01]  /*2ff80*/  STL.64 [R1+0x1f0], R8 ;  /* 0x0001f00801007387 */ /* 0x0001e20000100a00 */
[----:B------:R-:W-:Y:S03]  /*2ff90*/  STL.64 [R1+0x1f8], R10 ;  /* 0x0001f80a01007387 */ /* 0x000fe60000100a00 */
[----:B0-----:R-:W2:Y:S01]  /*2ffa0*/  LDL.LU.64 R8, [R1+0x2588] ;  /* 0x0025880001087983 */ /* 0x001ea20000300a00 */
[----:B------:R-:W-:Y:S02]  /*2ffb0*/  STL [R1+0x24c4], R12 ;  /* 0x0024c40c01007387 */ /* 0x000fe40000100800 */
[----:B------:R0:W-:Y:S02]  /*2ffc0*/  STL [R1+0x24c0], R13 ;  /* 0x0024c00d01007387 */ /* 0x0001e40000100800 */
[----:B0-----:R-:W3:Y:S01]  /*2ffd0*/  LDL.LU.64 R12, [R1+0xb0] ;  /* 0x0000b000010c7983 */ /* 0x001ee20000300a00 */
[C---:B--2---:R-:W-:Y:S11]  /*2ffe0*/  HMMA.16816.F32.BF16 R16, R20.reuse, R8, R16 ;  /* 0x000000081410723c */ /* 0x044ff60000041810 */
[----:B------:R-:W-:Y:S11]  /*2fff0*/  @!UPT UIADD3 URZ, URZ, URZ, URZ ;  /* 0x0000003f3f3ff290 */ /* 0x000ff6000fffe03f */
[----:B------:R-:W-:Y:S01]  /*30000*/  @!UPT UIADD3 URZ, URZ, URZ, URZ ;  /* 0x0000003f3f3ff290 */ /* 0x000fe2000fffe03f */
[----:B------:R-:W-:Y:S01]  /*30010*/  STL.64 [R1+0x1e0], R16 ;  /* 0x0001e01001007387 */ /* 0x000fe20000100a00 */
[----:B------:R0:W-:Y:S03]  /*30020*/  STL.64 [R1+0x1e8], R18 ;  /* 0x0001e81201007387 */ /* 0x0001e60000100a00 */
[----:B0-----:R-:W2:Y:S01]  /*30030*/  LDL.LU.64 R18, [R1+0x2580] ;  /* 0x0025800001127983 */ /* 0x001ea20000300a00 */
[----:B------:R-:W2:Y:S02]  /*30040*/  LDL.LU.64 R16, [R1+0x2578] ;  /* 0x0025780001107983 */ /* 0x000ea40000300a00 */
[----:B------:R-:W-:Y:S02]  /*30050*/  STL [R1+0x24c8], R8 ;  /* 0x0024c80801007387 */ /* 0x000fe40000100800 */
[----:B------:R0:W-:Y:S02]  /*30060*/  STL [R1+0x24bc], R9 ;  /* 0x0024bc0901007387 */ /* 0x0001e40000100800 */
[----:B0-----:R-:W2:Y:S04]  /*30070*/  LDL.LU.64 R8, [R1+0x90] ;  /* 0x0000900001087983 */ /* 0x001ea80000300a00 */
[----:B--2---:R0:W-:Y:S02]  /*30080*/  STL.64 [R1+0x2570], R8 ;  /* 0x0025700801007387 */ /* 0x0041e40000100a00 */
[----:B0-----:R-:W-:Y:S02]  /*30090*/  HMMA.16816.F32.BF16 R8, R20, R4, R16 ;  /* 0x000000041408723c */ /* 0x001fe40000041810 */
[----:B------:R-:W0:Y:S04]  /*300a0*/  LDSM.16.MT88.4 R20, [R0+0x10000] ;  /* 0x010000000014783b */ /* 0x000e280000004200 */
[----:B---3--:R-:W1:Y:S11]  /*300b0*/  LDSM.16.MT88.4 R16, [R2+0x10000] ;  /* 0x010000000210783b */ /* 0x008e760000004200 */
[----:B------:R-:W-:Y:S06]  /*300c0*/  @!UPT UIADD3 URZ, URZ, URZ, URZ ;  /* 0x0000003f3f3ff290 */ /* 0x000fec000fffe03f */
[----:B------:R2:W-:Y:S01]  /*300d0*/  STL.64 [R1+0xd0], R8 ;  /* 0x0000d00801007387 */ /* 0x0005e20000100a00 */
[----:B------:R3:W-:Y:S03]  /*300e0*/  STL.64 [R1+0xd8], R10 ;  /* 0x0000d80a01007387 */ /* 0x0007e60000100a00 */
[----:B--2---:R-:W4:Y:S01]  /*300f0*/  LDL.LU.64 R8, [R1+0x3b0] ;  /* 0x0003b00001087983 */ /* 0x004f220000300a00 */
[----:B---3--:R-:W4:Y:S03]  /*30100*/  LDL.LU.64 R10, [R1+0x3b8] ;  /* 0x0003b800010a7983 */ /* 0x008f260000300a00 */
[----:B0-----:R-:W-:Y:S01]  /*30110*/  STL [R1+0x2494], R20 ;  /* 0x0024941401007387 */ /* 0x001fe20000100800 */
[----:B------:R0:W-:Y:S02]  /*30120*/  STL [R1+0x2490], R21 ;  /* 0x0024901501007387 */ /* 0x0001e40000100800 */
[----:B------:R-:W-:Y:S02]  /*30130*/  STL [R1+0x248c], R22 ;  /* 0x00248c1601007387 */ /* 0x000fe40000100800 */
[----:B------:R2:W-:Y:S01]  /*30140*/  STL [R1+0x2488], R23 ;  /* 0x0024881701007387 */ /* 0x0005e20000100800 */
[----:B0-----:R-:W1:Y:S01]  /*30150*/  LDL.LU.64 R20, [R1+0x3c0] ;  /* 0x0003c00001147983 */ /* 0x001e620000300a00 */
[----:B--2---:R-:W1:Y:S02]  /*30160*/  LDL.LU.64 R22, [R1+0x3c8] ;  /* 0x0003c80001167983 */ /* 0x004e640000300a00 */
[----:B------:R-:W-:-:S02]  /*30170*/  IMAD.MOV.U32 R6, RZ, RZ, R12 ;  /* 0x000000ffff067224 */ /* 0x000fc400078e000c */
[----:B------:R-:W-:Y:S01]  /*30180*/  IMAD.MOV.U32 R0, RZ, RZ, R13 ;  /* 0x000000ffff007224 */ /* 0x000fe200078e000d */
[C---:B-1----:R-:W-:Y:S11]  /*30190*/  HMMA.16816.F32.BF16 R20, R16.reuse, R12, R20 ;  /* 0x0000000c1014723c */ /* 0x042ff60000041814 */
[----:B------:R-:W-:Y:S11]  /*301a0*/  @!UPT UIADD3 URZ, URZ, URZ, URZ ;  /* 0x0000003f3f3ff290 */ /* 0x000ff6000fffe03f */
[----:B------:R-:W-:Y:S01]  /*301b0*/  @!UPT UIADD3 URZ, URZ, URZ, URZ ;  /* 0x0000003f3f3ff290 */ /* 0x000fe2000fffe03f */
[----:B------:R0:W-:Y:S01]  /*301c0*/  STL.64 [R1+0x3c0], R20 ;  /* 0x0003c01401007387 */ /* 0x0001e20000100a00 */
[----:B------:R1:W-:Y:S03]  /*301d0*/  STL.64 [R1+0x3c8], R22 ;  /* 0x0003c81601007387 */ /* 0x0003e60000100a00 */
[----:B0-----:R-:W2:Y:S01]  /*301e0*/  LDL.LU.64 R20, [R1+0x3a0] ;  /* 0x0003a00001147983 */ /* 0x001ea20000300a00 */
[----:B-1----:R-:W2:Y:S02]  /*301f0*/  LDL.LU.64 R22, [R1+0x3a8] ;  /* 0x0003a80001167983 */ /* 0x002ea40000300a00 */
[----:B------:R-:W3:Y:S02]  /*30200*/  LDL.LU.64 R12, [R1+0x50] ;  /* 0x00005000010c7983 */ /* 0x000ee40000300a00 */
[----:B---3--:R0:W-:Y:S04]  /*30210*/  STL.64 [R1+0x2540], R12 ;  /* 0x0025400c01007387 */ /* 0x0081e80000100a00 */
[----:B0-----:R-:W3:Y:S01]  /*30220*/  LDL.LU.64 R12, [R1+0x60] ;  /* 0x00006000010c7983 */ /* 0x001ee20000300a00 */
[----:B----4-:R-:W-:Y:S03]  /*30230*/  HMMA.16816.F32.BF16 R8, R16, R24, R8 ;  /* 0x000000181008723c */ /* 0x010fe60000041808 */
[----:B---3--:R0:W-:Y:S04]  /*30240*/  STL.64 [R1+0x2550], R12 ;  /* 0x0025500c01007387 */ /* 0x0081e80000100a00 */
[----:B0-----:R-:W3:Y:S01]  /*30250*/  LDL.LU.64 R12, [R1+0x70] ;  /* 0x00007000010c7983 */ /* 0x001ee20000300a00 */
[----:B------:R-:W-:-:S02]  /*30260*/  IMAD.MOV.U32 R29, RZ, RZ, R24 ;  /* 0x000000ffff1d7224 */ /* 0x000fc400078e0018 */
[----:B------:R-:W-:Y:S01]  /*30270*/  IMAD.MOV.U32 R7, RZ, RZ, R25 ;  /* 0x000000ffff077224 */ /* 0x000fe200078e0019 */
[----:B---3--:R0:W-:Y:S04]  /*30280*/  STL.64 [R1+0x2568], R12 ;  /* 0x0025680c01007387 */ /* 0x0081e80000100a00 */
[----:B0-----:R-:W3:Y:S01]  /*30290*/  LDL.LU.64 R12, [R1+0x80] ;  /* 0x00008000010c7983 */ /* 0x001ee20000300a00 */
[----:B------:R-:W-:Y:S02]  /*302a0*/  STL [R1+0x249c], R0 ;  /* 0x00249c0001007387 */ /* 0x000fe40000100800 */
[----:B------:R-:W-:Y:S05]  /*302b0*/  STL [R1+0x2498], R6 ;  /* 0x0024980601007387 */ /* 0x000fea0000100800 */
[----:B------:R0:W-:Y:S01]  /*302c0*/  STL.64 [R1+0x3b0], R8 ;  /* 0x0003b00801007387 */ /* 0x0001e20000100a00 */
[----:B------:R-:W-:Y:S04]  /*302d0*/  STL.64 [R1+0x3b8], R10 ;  /* 0x0003b80a01007387 */ /* 0x000fe80000100a00 */
[----:B0-----:R-:W2:Y:S01]  /*302e0*/  LDL.LU.64 R8, [R1+0x2570] ;  /* 0x0025700001087983 */ /* 0x001ea20000300a00 */
[----:B------:R-:W4:Y:S03]  /*302f0*/  LDL.LU.64 R24, [R1] ;  /* 0x0000000001187983 */ /* 0x000f260000300a00 */
[----:B----4-:R-:W-:Y:S01]  /*30300*/  STL.64 [R1+0x2500], R24 ;  /* 0x0025001801007387 */ /* 0x010fe20000100a00 */
[----:B------:R-:W-:Y:S02]  /*30310*/  STL [R1+0x24a4], R7 ;  /* 0x0024a40701007387 */ /* 0x000fe40000100800 */
[----:B------:R2:W-:Y:S02]  /*30320*/  STL.64 [R1+0x2548], R4 ;  /* 0x0025480401007387 */ /* 0x0005e40000100a00 */
[C---:B--2---:R-:W-:Y:S01]  /*30330*/  HMMA.16816.F32.BF16 R4, R16.reuse, R8, R20 ;  /* 0x000000081004723c */ /* 0x044fe20000041814 */
[----:B------:R-:W-:Y:S11]  /*30340*/  STL [R1+0x24a0], R29 ;  /* 0x0024a01d01007387 */ /* 0x000ff60000100800 */
[----:B------:R-:W-:Y:S11]  /*30350*/  @!UPT UIADD3 URZ, URZ, URZ, URZ ;  /* 0x0000003f3f3ff290 */ /* 0x000ff6000fffe03f */
[----:B------:R0:W-:Y:S01]  /*30360*/  STL.64 [R1+0x3a0], R4 ;  /* 0x0003a00401007387 */ /* 0x0001e20000100a00 */
[----:B------:R1:W-:Y:S02]  /*30370*/  STL.64 [R1+0x3a8], R6 ;  /* 0x0003a80601007387 */ /* 0x0003e40000100a00 */
[----:B------:R-:W3:Y:S02]  /*30380*/  LDL.LU.64 R20, [R1+0x390] ;  /* 0x0003900001147983 */ /* 0x000ee40000300a00 */
[----:B------:R-:W3:Y:S01]  /*30390*/  LDL.LU.64 R22, [R1+0x398] ;  /* 0x0003980001167983 */ /* 0x000ee20000300a00 */
[----:B0-----:R-:W2:Y:S01]  /*303a0*/  LDL.LU.64 R4, [R1+0x370] ;  /* 0x0003700001047983 */ /* 0x001ea20000300a00 */
[----:B-1----:R-:W4:Y:S02]  /*303b0*/  LDL.LU.64 R6, [R1+0x378] ;  /* 0x0003780001067983 */ /* 0x002f240000300a00 */
[----:B------:R-:W-:Y:S02]  /*303c0*/  IMAD.MOV.U32 R2, RZ, RZ, R8 ;  /* 0x000000ffff027224 */ /* 0x000fe400078e0008 */
[----:B------:R-:W-:Y:S01]  /*303d0*/  IMAD.MOV.U32 R28, RZ, RZ, R9 ;  /* 0x000000ffff1c7224 */ /* 0x000fe200078e0009 */
[----:B----4-:R-:W-:Y:S01]  /*303e0*/  STL.64 [R1+0x2560], R6 ;  /* 0x0025600601007387 */ /* 0x010fe20000100a00 */
[----:B--2---:R0:W-:Y:S03]  /*303f0*/  STL.64 [R1+0x2558], R4 ;  /* 0x0025580401007387 */ /* 0x0041e60000100a00 */
[----:B0-----:R-:W2:Y:S01]  /*30400*/  LDL.LU.64 R4, [R1+0x380] ;  /* 0x0003800001047983 */ /* 0x001ea20000300a00 */
[----:B------:R-:W2:Y:S02]  /*30410*/  LDL.LU.64 R6, [R1+0x388] ;  /* 0x0003880001067983 */ /* 0x000ea40000300a00 */
[----:B------:R-:W4:Y:S02]  /*30420*/  LDL.LU.64 R8, [R1+0x360] ;  /* 0x0003600001087983 */ /* 0x000f240000300a00 */
[----:B------:R-:W4:Y:S01]  /*30430*/  LDL.LU.64 R10, [R1+0x368] ;  /* 0x00036800010a7983 */ /* 0x000f220000300a00 */
[----:B------:R-:W2:Y:S04]  /*30440*/  LDL.LU.64 R24, [R1+0x10] ;  /* 0x0000100001187983 */ /* 0x000ea80000300a00 */
[----:B--2---:R0:W-:Y:S04]  /*30450*/  STL.64 [R1+0x2518], R24 ;  /* 0x0025181801007387 */ /* 0x0041e80000100a00 */
[----:B0-----:R-:W2:Y:S01]  /*30460*/  LDL.LU.64 R24, [R1+0x20] ;  /* 0x0000200001187983 */ /* 0x001ea20000300a00 */
[----:B---3--:R-:W-:Y:S03]  /*30470*/  HMMA.16816.F32.BF16 R20, R16, R12, R20 ;  /* 0x0000000c1014723c */ /* 0x008fe60000041814 */
[----:B--2---:R0:W-:Y:S04]  /*30480*/  STL.64 [R1+0x2520], R24 ;  /* 0x0025201801007387 */ /* 0x0041e80000100a00 */
[----:B0-----:R-:W2:Y:S01]  /*30490*/  LDL.LU.64 R24, [R1+0x30] ;  /* 0x0000300001187983 */ /* 0x001ea20000300a00 */
[----:B------:R-:W-:-:S03]  /*304a0*/  IMAD.MOV.U32 R3, RZ, RZ, R13 ;  /* 0x000000ffff037224 */ /* 0x000fc600078e000d */
[----:B--2---:R0:W-:Y:S04]  /*304b0*/  STL.64 [R1+0x2528], R24 ;  /* 0x0025281801007387 */ /* 0x0041e80000100a00 */
[----:B0-----:R-:W2:Y:S01]  /*304c0*/  LDL.LU.64 R24, [R1+0x40] ;  /* 0x0000400001187983 */ /* 0x001ea20000300a00 */
[----:B------:R-:W-:Y:S07]  /*304d0*/  STL [R1+0x24a8], R2 ;  /* 0x0024a80201007387 */ /* 0x000fee0000100800 */
[----:B------:R-:W-:Y:S02]  /*304e0*/  STL.64 [R1+0x390], R20 ;  /* 0x0003901401007387 */ /* 0x000fe40000100a00 */
[----:B------:R0:W-:Y:S02]  /*304f0*/  STL.64 [R1+0x398], R22 ;  /* 0x0003981601007387 */ /* 0x0001e40000100a00 */
[----:B0-----:R-:W-:-:S02]  /*30500*/  IMAD.MOV.U32 R23, RZ, RZ, R12 ;  /* 0x000000ffff177224 */ /* 0x001fc400078e000c */
[----:B------:R-:W3:Y:S02]  /*30510*/  LDL.LU.64 R12, [R1+0x2568] ;  /* 0x00256800010c7983 */ /* 0x000ee40000300a00 */
[C---:B---3--:R-:W-:Y:S01]  /*30520*/  HMMA.16816.F32.BF16 R4, R16.reuse, R12, R4 ;  /* 0x0000000c1004723c */ /* 0x048fe20000041804 */
[----:B------:R-:W-:Y:S02]  /*30530*/  IMAD.MOV.U32 R21, RZ, RZ, R12 ;  /* 0x000000ffff157224 */ /* 0x000fe400078e000c */
[----:B------:R-:W-:Y:S11]  /*30540*/  IMAD.MOV.U32 R22, RZ, RZ, R13 ;  /* 0x000000ffff167224 */ /* 0x000ff600078e000d */
[----:B------:R-:W-:Y:S09]  /*30550*/  @!UPT UIADD3 URZ, URZ, URZ, URZ ;  /* 0x0000003f3f3ff290 */ /* 0x000ff2000fffe03f */
[----:B------:R-:W-:Y:S01]  /*30560*/  STL.64 [R1+0x380], R4 ;  /* 0x0003800401007387 */ /* 0x000fe20000100a00 */
[----:B------:R0:W-:Y:S03]  /*30570*/  STL.64 [R1+0x388], R6 ;  /* 0x0003880601007387 */ /* 0x0001e60000100a00 */
[----:B0-----:R-:W3:Y:S01]  /*30580*/  LDL.LU.64 R6, [R1+0x2560] ;  /* 0x0025600001067983 */ /* 0x001ee20000300a00 */
        /* <DEDUP_REMOVED lines=9> */
[----:B------:R-:W4:Y:S03]  /*30620*/  LDL.LU.64 R12, [R1+0x2540] ;  /* 0x00254000010c7983 */ /* 0x000f260000300a00 */
[----:B------:R-:W-:Y:S04]  /*30630*/  STL [R1+0x2538], R6 ;  /* 0x0025380601007387 */ /* 0x000fe80000100800 */
[----:B---3--:R4:W-:Y:S02]  /*30640*/  STL.64 [R1+0x2530], R4 ;  /* 0x0025300401007387 */ /* 0x0089e40000100a00 */
[----:B----4-:R-:W-:Y:S02]  /*30650*/  HMMA.16816.F32.BF16 R4, R16, R12, R8 ;  /* 0x0000000c1004723c */ /* 0x010fe40000041808 */
[----:B------:R-:W-:Y:S01]  /*30660*/  STL.64 [R1+0x24d8], R22 ;  /* 0x0024d81601007387 */ /* 0x000fe20000100a00 */
[----:B------:R-:W-:Y:S02]  /*30670*/  STL.64 [R1+0x24d0], R20 ;  /* 0x0024d01401007387 */ /* 0x000fe40000100a00 */
[----:B------:R-:W-:-:S02]  /*30680*/  IMAD.MOV.U32 R29, RZ, RZ, R12 ;  /* 0x000000ffff1d7224 */ /* 0x000fc400078e000c */
[----:B------:R-:W-:Y:S11]  /*30690*/  IMAD.MOV.U32 R0, RZ, RZ, R13 ;  /* 0x000000ffff007224 */ /* 0x000ff600078e000d */
[----:B------:R-:W-:Y:S05]  /*306a0*/  @!UPT UIADD3 URZ, URZ, URZ, URZ ;  /* 0x0000003f3f3ff290 */ /* 0x000fea000fffe03f */
[----:B------:R0:W-:Y:S01]  /*306b0*/  STL.64 [R1+0x360], R4 ;  /* 0x0003600401007387 */ /* 0x0001e20000100a00 */
[----:B------:R1:W-:Y:S03]  /*306c0*/  STL.64 [R1+0x368], R6 ;  /* 0x0003680601007387 */ /* 0x0003e60000100a00 */
[----:B0-----:R-:W2:Y:S01]  /*306d0*/  LDL.LU.64 R4, [R1+0x350] ;  /* 0x0003500001047983 */ /* 0x001ea20000300a00 */
[----:B-1----:R-:W2:Y:S02]  /*306e0*/  LDL.LU.64 R6, [R1+0x358] ;  /* 0x0003580001067983 */ /* 0x002ea40000300a00 */
[----:B------:R-:W3:Y:S02]  /*306f0*/  LDL.LU.64 R8, [R1+0x340] ;  /* 0x0003400001087983 */ /* 0x000ee40000300a00 */
[----:B------:R-:W3:Y:S01]  /*30700*/  LDL.LU.64 R10, [R1+0x348] ;  /* 0x00034800010a7983 */ /* 0x000ee20000300a00 */
[----:B------:R-:W4:Y:S01]  /*30710*/  LDL.LU.64 R12, [R1+0x330] ;  /* 0x00033000010c7983 */ /* 0x000f220000300a00 */
[----:B------:R-:W4:Y:S02]  /*30720*/  LDL.LU.64 R14, [R1+0x338] ;  /* 0x00033800010e7983 */ /* 0x000f240000300a00 */
[----:B------:R-:W2:Y:S02]  /*30730*/  LDL.LU.64 R20, [R1+0x300] ;  /* 0x0003000001147983 */ /* 0x000ea40000300a00 */
[----:B------:R-:W2:Y:S02]  /*30740*/  LDL.LU.64 R22, [R1+0x308] ;  /* 0x0003080001167983 */ /* 0x000ea40000300a00 */
[----:B--2---:R-:W-:Y:S01]  /*30750*/  STL.64 [R1+0x24f8], R22 ;  /* 0x0024f81601007387 */ /* 0x004fe20000100a00 */
[----:B------:R0:W-:Y:S03]  /*30760*/  STL.64 [R1+0x24f0], R20 ;  /* 0x0024f01401007387 */ /* 0x0001e60000100a00 */
[----:B0-----:R-:W2:Y:S01]  /*30770*/  LDL.LU.64 R20, [R1+0x310] ;  /* 0x0003100001147983 */ /* 0x001ea20000300a00 */
[----:B------:R-:W2:Y:S01]  /*30780*/  LDL.LU.64 R22, [R1+0x318] ;  /* 0x0003180001167983 */ /* 0x000ea20000300a00 */
[C---:B------:R-:W-:Y:S01]  /*30790*/  HMMA.16816.F32.BF16 R4, R16.reuse, R24, R4 ;  /* 0x000000181004723c */ /* 0x040fe20000041804 */
[----:B------:R-:W-:Y:S01]  /*307a0*/  IMAD.MOV.U32 R2, RZ, RZ, R24 ;  /* 0x000000ffff027224 */ /* 0x000fe200078e0018 */
[----:B--2---:R-:W-:Y:S01]  /*307b0*/  STL.64 [R1+0x2510], R22 ;  /* 0x0025101601007387 */ /* 0x004fe20000100a00 */
[----:B------:R0:W-:Y:S03]  /*307c0*/  STL.64 [R1+0x2508], R20 ;  /* 0x0025081401007387 */ /* 0x0001e60000100a00 */
[----:B0-----:R-:W2:Y:S01]  /*307d0*/  LDL.LU.64 R20, [R1+0x320] ;  /* 0x0003200001147983 */ /* 0x001ea20000300a00 */
[----:B------:R-:W2:Y:S11]  /*307e0*/  LDL.LU.64 R22, [R1+0x328] ;  /* 0x0003280001167983 */ /* 0x000eb60000300a00 */
[----:B------:R-:W-:Y:S05]  /*307f0*/  @!UPT UIADD3 URZ, URZ, URZ, URZ ;  /* 0x0000003f3f3ff290 */ /* 0x000fea000fffe03f */
[----:B------:R-:W-:Y:S02]  /*30800*/  STL.64 [R1+0x350], R4 ;  /* 0x0003500401007387 */ /* 0x000fe40000100a00 */
[----:B------:R0:W-:Y:S02]  /*30810*/  STL.64 [R1+0x358], R6 ;  /* 0x0003580601007387 */ /* 0x0001e40000100a00 */
[----:B0-----:R-:W2:Y:S01]  /*30820*/  LDL.LU R6, [R1+0x2538] ;  /* 0x0025380001067983 */ /* 0x001ea20000300800 */
[----:B------:R-:W2:Y:S02]  /*30830*/  LDL.LU.64 R4, [R1+0x2530] ;  /* 0x0025300001047983 */ /* 0x000ea40000300a00 */
[----:B------:R-:W-:Y:S02]  /*30840*/  IMAD.MOV.U32 R7, RZ, RZ, R25 ;  /* 0x000000ffff077224 */ /* 0x000fe400078e0019 */
[----:B------:R-:W3:Y:S02]  /*30850*/  LDL.LU.64 R24, [R1+0x2528] ;  /* 0x0025280001187983 */ /* 0x000ee40000300a00 */
[C---:B---3--:R-:W-:Y:S11]  /*30860*/  HMMA.16816.F32.BF16 R8, R16.reuse, R24, R8 ;  /* 0x000000181008723c */ /* 0x048ff60000041808 */
[----:B------:R-:W-:Y:S11]  /*30870*/  @!UPT UIADD3 URZ, URZ, URZ, URZ ;  /* 0x0000003f3f3ff290 */ /* 0x000ff6000fffe03f */
[----:B------:R-:W-:Y:S01]  /*30880*/  @!UPT UIADD3 URZ, URZ, URZ, URZ ;  /* 0x0000003f3f3ff290 */ /* 0x000fe2000fffe03f */
[----:B------:R-:W-:Y:S01]  /*30890*/  STL.64 [R1+0x340], R8 ;  /* 0x0003400801007387 */ /* 0x000fe20000100a00 */
[----:B------:R0:W-:Y:S02]  /*308a0*/  STL.64 [R1+0x348], R10 ;  /* 0x0003480a01007387 */ /* 0x0001e40000100a00 */
[----:B0-----:R-:W-:Y:S02]  /*308b0*/  IMAD.MOV.U32 R11, RZ, RZ, R24 ;  /* 0x000000ffff0b7224 */ /* 0x001fe400078e0018 */
[----:B------:R-:W-:Y:S02]  /*308c0*/  IMAD.MOV.U32 R10, RZ, RZ, R25 ;  /* 0x000000ffff0a7224 */ /* 0x000fe400078e0019 */
[----:B------:R-:W4:Y:S02]  /*308d0*/  LDL.LU.64 R24, [R1+0x2520] ;  /* 0x0025200001187983 */ /* 0x000f240000300a00 */
[C---:B----4-:R-:W-:Y:S11]  /*308e0*/  HMMA.16816.F32.BF16 R12, R16.reuse, R24, R12 ;  /* 0x00000018100c723c */ /* 0x050ff6000004180c */
[----:B------:R-:W-:Y:S11]  /*308f0*/  @!UPT UIADD3 URZ, URZ, URZ, URZ ;  /* 0x0000003f3f3ff290 */ /* 0x000ff6000fffe03f */
[----:B------:R-:W-:Y:S01]  /*30900*/  @!UPT UIADD3 URZ, URZ, URZ, URZ ;  /* 0x0000003f3f3ff290 */ /* 0x000fe2000fffe03f */
[----:B------:R-:W-:Y:S01]  /*30910*/  STL.64 [R1+0x330], R12 ;  /* 0x0003300c01007387 */ /* 0x000fe20000100a00 */
[----:B------:R0:W-:Y:S02]  /*30920*/  STL.64 [R1+0x338], R14 ;  /* 0x0003380e01007387 */ /* 0x0001e40000100a00 */
[----:B0-----:R-:W-:Y:S02]  /*30930*/  IMAD.MOV.U32 R15, RZ, RZ, R24 ;  /* 0x000000ffff0f7224 */ /* 0x001fe400078e0018 */
[----:B------:R-:W-:Y:S02]  /*30940*/  IMAD.MOV.U32 R14, RZ, RZ, R25 ;  /* 0x000000ffff0e7224 */ /* 0x000fe400078e0019 */
        /* <DEDUP_REMOVED lines=18> */
[----:B------:R-:W3:Y:S02]  /*30a70*/  LDL.LU.64 R26, [R1+0x24e8] ;  /* 0x0024e800011a7983 */ /* 0x000ee40000300a00 */
[----:B------:R-:W2:Y:S02]  /*30a80*/  LDL.LU.64 R24, [R1+0x24e0] ;  /* 0x0024e00001187983 */ /* 0x000ea40000300a00 */
[----:B--2---:R-:W-:Y:S11]  /*30a90*/  HMMA.16816.F32.BF16 R20, R16, R24, R20 ;  /* 0x000000181014723c */ /* 0x004ff60000041814 */
[----:B------:R-:W-:Y:S11]  /*30aa0*/  @!UPT UIADD3 URZ, URZ, URZ, URZ ;  /* 0x0000003f3f3ff290 */ /* 0x000ff6000fffe03f */
[----:B------:R-:W-:Y:S01]  /*30ab0*/  @!UPT UIADD3 URZ, URZ, URZ, URZ ;  /* 0x0000003f3f3ff290 */ /* 0x000fe2000fffe03f */
[----:B------:R-:W-:Y:S01]  /*30ac0*/  STL.64 [R1+0x300], R20 ;  /* 0x0003001401007387 */ /* 0x000fe20000100a00 */
[----:B------:R0:W-:Y:S03]  /*30ad0*/  STL.64 [R1+0x308], R22 ;  /* 0x0003081601007387 */ /* 0x0001e60000100a00 */
[----:B0-----:R-:W2:Y:S01]  /*30ae0*/  LDL.LU.64 R22, [R1+0x24d8] ;  /* 0x0024d80001167983 */ /* 0x001ea20000300a00 */
[----:B------:R-:W4:Y:S02]  /*30af0*/  LDL.LU.64 R20, [R1+0x24d0] ;  /* 0x0024d00001147983 */ /* 0x000f240000300a00 */
[----:B---3--:R-:W-:Y:S02]  /*30b00*/  STL.64 [R1+0x2368], R26 ;  /* 0x0023681a01007387 */ /* 0x008fe40000100a00 */
[----:B------:R0:W-:Y:S02]  /*30b10*/  STL.64 [R1+0x2360], R24 ;  /* 0x0023601801007387 */ /* 0x0001e40000100a00 */
[----:B0-----:R-:W-:-:S02]  /*30b20*/  IMAD.MOV.U32 R24, RZ, RZ, R8 ;  /* 0x000000ffff187224 */ /* 0x001fc400078e0008 */
[----:B------:R-:W-:Y:S01]  /*30b30*/  IMAD.MOV.U32 R25, RZ, RZ, R12 ;  /* 0x000000ffff197224 */ /* 0x000fe200078e000c */
[----:B------:R-:W3:Y:S01]  /*30b40*/  LDL.LU R8, [R1+0x24c8] ;  /* 0x0024c80001087983 */ /* 0x000ee20000300800 */
[----:B------:R-:W2:Y:S03]  /*30b50*/  LDL.LU R12, [R1+0x24c4] ;  /* 0x0024c400010c7983 */ /* 0x000ea60000300800 */
[----:B------:R0:W-:Y:S02]  /*30b60*/  STL.64 [R1+0x2380], R24 ;  /* 0x0023801801007387 */ /* 0x0001e40000100a00 */
[----:B0-----:R-:W-:Y:S02]  /*30b70*/  IMAD.MOV.U32 R24, RZ, RZ, R13 ;  /* 0x000000ffff187224 */ /* 0x001fe400078e000d */
[----:B------:R-:W-:Y:S01]  /*30b80*/  IMAD.MOV.U32 R25, RZ, RZ, R9 ;  /* 0x000000ffff197224 */ /* 0x000fe200078e0009 */
[----:B------:R-:W2:Y:S01]  /*30b90*/  LDL.LU R13, [R1+0x24c0] ;  /* 0x0024c000010d7983 */ /* 0x000ea20000300800 */
[----:B------:R-:W3:Y:S03]  /*30ba0*/  LDL.LU R9, [R1+0x24bc] ;  /* 0x0024bc0001097983 */ /* 0x000ee60000300800 */
[----:B------:R0:W-:Y:S02]  /*30bb0*/  STL.64 [R1+0x2398], R24 ;  /* 0x0023981801007387 */ /* 0x0001e40000100a00 */
[----:B0-----:R-:W-:-:S02]  /*30bc0*/  IMAD.MOV.U32 R24, RZ, RZ, R15 ;  /* 0x000000ffff187224 */ /* 0x001fc400078e000f */
[----:B------:R-:W-:Y:S01]  /*30bd0*/  IMAD.MOV.U32 R25, RZ, RZ, R14 ;  /* 0x000000ffff197224 */ /* 0x000fe200078e000e */
[----:B------:R-:W2:Y:S01]  /*30be0*/  LDL.LU R15, [R1+0x24b8] ;  /* 0x0024b800010f7983 */ /* 0x000ea20000300800 */
[----:B------:R-:W2:Y:S03]  /*30bf0*/  LDL.LU R14, [R1+0x24b4] ;  /* 0x0024b400010e7983 */ /* 0x000ea60000300800 */
[----:B------:R0:W-:Y:S04]  /*30c00*/  STL.64 [R1+0x23b0], R24 ;  /* 0x0023b01801007387 */ /* 0x0001e80000100a00 */
[----:B0-----:R-:W2:Y:S01]  /*30c10*/  LDL.LU.64 R24, [R1+0x2f0] ;  /* 0x0002f00001187983 */ /* 0x001ea20000300a00 */
[----:B------:R-:W2:Y:S02]  /*30c20*/  LDL.LU.64 R26, [R1+0x2f8] ;  /* 0x0002f800011a7983 */ /* 0x000ea40000300a00 */
[C---:B--2---:R-:W-:Y:S11]  /*30c30*/  HMMA.16816.F32.BF16 R24, R16.reuse, R12, R24 ;  /* 0x0000000c1018723c */ /* 0x044ff60000041818 */
[----:B------:R-:W-:Y:S11]  /*30c40*/  @!UPT UIADD3 URZ, URZ, URZ, URZ ;  /* 0x0000003f3f3ff290 */ /* 0x000ff6000fffe03f */
[----:B------:R-:W-:Y:S01]  /*30c50*/  @!UPT UIADD3 URZ, URZ, URZ, URZ ;  /* 0x0000003f3f3ff290 */ /* 0x000fe2000fffe03f */
[----:B------:R0:W-:Y:S01]  /*30c60*/  STL.64 [R1+0x2f0], R24 ;  /* 0x0002f01801007387 */ /* 0x0001e20000100a00 */
[----:B------:R-:W-:Y:S02]  /*30c70*/  STL.64 [R1+0x2f8], R26 ;  /* 0x0002f81a01007387 */ /* 0x000fe40000100a00 */
[----:B0-----:R-:W-:Y:S02]  /*30c80*/  IMAD.MOV.U32 R24, RZ, RZ, R11 ;  /* 0x000000ffff187224 */ /* 0x001fe400078e000b */
[----:B------:R-:W-:Y:S01]  /*30c90*/  IMAD.MOV.U32 R25, RZ, RZ, R10 ;  /* 0x000000ffff197224 */ /* 0x000fe200078e000a */
[----:B------:R-:W2:Y:S01]  /*30ca0*/  LDL.LU R11, [R1+0x24b0] ;  /* 0x0024b000010b7983 */ /* 0x000ea20000300800 */
[----:B------:R-:W2:Y:S03]  /*30cb0*/  LDL.LU R10, [R1+0x24ac] ;  /* 0x0024ac00010a7983 */ /* 0x000ea60000300800 */
[----:B------:R0:W-:Y:S04]  /*30cc0*/  STL.64 [R1+0x23c8], R24 ;  /* 0x0023c81801007387 */ /* 0x0001e80000100a00 */
[----:B0-----:R-:W3:Y:S01]  /*30cd0*/  LDL.LU.64 R24, [R1+0x2e0] ;  /* 0x0002e00001187983 */ /* 0x001ee20000300a00 */
[----:B------:R-:W3:Y:S02]  /*30ce0*/  LDL.LU.64 R26, [R1+0x2e8] ;  /* 0x0002e800011a7983 */ /* 0x000ee40000300a00 */
[----:B------:R-:W-:Y:S02]  /*30cf0*/  STL.64 [R1+0x2358], R14 ;  /* 0x0023580e01007387 */ /* 0x000fe40000100a00 */
[----:B------:R0:W-:Y:S02]  /*30d00*/  STL.64 [R1+0x2350], R12 ;  /* 0x0023500c01007387 */ /* 0x0001e40000100a00 */
[----:B0-----:R-:W2:Y:S01]  /*30d10*/  LDL.LU.64 R12, [R1+0x1d0] ;  /* 0x0001d000010c7983 */ /* 0x001ea20000300a00 */
[----:B------:R-:W2:Y:S01]  /*30d20*/  LDL.LU.64 R14, [R1+0x1d8] ;  /* 0x0001d800010e7983 */ /* 0x000ea20000300a00 */
[----:B---3--:R-:W-:Y:S11]  /*30d30*/  HMMA.16816.F32.BF16 R24, R16, R8, R24 ;  /* 0x000000081018723c */ /* 0x008ff60000041818 */
[----:B------:R-:W-:Y:S11]  /*30d40*/  @!UPT UIADD3 URZ, URZ, URZ, URZ ;  /* 0x0000003f3f3ff290 */ /* 0x000ff6000fffe03f */
[----:B------:R-:W-:Y:S01]  /*30d50*/  @!UPT UIADD3 URZ, URZ, URZ, URZ ;  /* 0x0000003f3f3ff290 */ /* 0x000fe2000fffe03f */
[----:B------:R0:W-:Y:S01]  /*30d60*/  STL.64 [R1+0x2e0], R24 ;  /* 0x0002e01801007387 */ /* 0x0001e20000100a00 */
[----:B------:R-:W-:Y:S02]  /*30d70*/  STL.64 [R1+0x2e8], R26 ;  /* 0x0002e81a01007387 */ /* 0x000fe40000100a00 */
[----:B0-----:R-:W-:Y:S02]  /*30d80*/  IMAD.MOV.U32 R24, RZ, RZ, R2 ;  /* 0x000000ffff187224 */ /* 0x001fe400078e0002 */
[----:B------:R-:W-:Y:S01]  /*30d90*/  IMAD.MOV.U32 R25, RZ, RZ, R7 ;  /* 0x000000ffff197224 */ /* 0x000fe200078e0007 */
[----:B------:R-:W3:Y:S01]  /*30da0*/  LDL.LU R2, [R1+0x24a8] ;  /* 0x0024a80001027983 */ /* 0x000ee20000300800 */
[----:B------:R-:W3:Y:S03]  /*30db0*/  LDL.LU R7, [R1+0x24a4] ;  /* 0x0024a40001077983 */ /* 0x000ee60000300800 */
[----:B------:R0:W-:Y:S01]  /*30dc0*/  STL.64 [R1+0x23e0], R24 ;  /* 0x0023e01801007387 */ /* 0x0001e20000100a00 */
[----:B--2---:R-:W-:Y:S02]  /*30dd0*/  STL.64 [R1+0x2378], R10 ;  /* 0x0023780a01007387 */ /* 0x004fe40000100a00 */
[----:B------:R1:W-:Y:S02]  /*30de0*/  STL.64 [R1+0x2370], R8 ;  /* 0x0023700801007387 */ /* 0x0003e40000100a00 */
[----:B0-----:R-:W-:-:S02]  /*30df0*/  IMAD.MOV.U32 R24, RZ, RZ, R29 ;  /* 0x000000ffff187224 */ /* 0x001fc400078e001d */
[----:B------:R-:W2:Y:S01]  /*30e00*/  LDL.LU R29, [R1+0x24a0] ;  /* 0x0024a000011d7983 */ /* 0x000ea20000300800 */
[----:B-1----:R-:W-:Y:S01]  /*30e10*/  HMMA.16816.F32.BF16 R8, R16, R4, R12 ;  /* 0x000000041008723c */ /* 0x002fe2000004180c */
[----:B------:R-:W-:Y:S11]  /*30e20*/  IMAD.MOV.U32 R25, RZ, RZ, R0 ;  /* 0x000000ffff197224 */ /* 0x000ff600078e0000 */
[----:B------:R-:W-:Y:S11]  /*30e30*/  @!UPT UIADD3 URZ, URZ, URZ, URZ ;  /* 0x0000003f3f3ff290 */ /* 0x000ff6000fffe03f */
[----:B------:R-:W-:Y:S01]  /*30e40*/  STL.64 [R1+0x1d0], R8 ;  /* 0x0001d00801007387 */ /* 0x000fe20000100a00 */
[----:B------:R-:W-:Y:S02]  /*30e50*/  STL.64 [R1+0x1d8], R10 ;  /* 0x0001d80a01007387 */ /* 0x000fe40000100a00 */
[----:B------:R-:W2:Y:S02]  /*30e60*/  LDL.LU R0, [R1+0x249c] ;  /* 0x00249c0001007983 */ /* 0x000ea40000300800 */
[----:B------:R0:W-:Y:S02]  /*30e70*/  STL.64 [R1+0x23f8], R24 ;  /* 0x0023f81801007387 */ /* 0x0001e40000100a00 */
[----:B0-----:R-:W-:Y:S02]  /*30e80*/  IMAD.MOV.U32 R24, RZ, RZ, R6 ;  /* 0x000000ffff187224 */ /* 0x001fe400078e0006 */
[----:B----4-:R-:W-:Y:S01]  /*30e90*/  IMAD.MOV.U32 R25, RZ, RZ, R20 ;  /* 0x000000ffff197224 */ /* 0x010fe200078e0014 */
[----:B------:R-:W4:Y:S01]  /*30ea0*/  LDL.LU R6, [R1+0x2498] ;  /* 0x0024980001067983 */ /* 0x000f220000300800 */
[----:B------:R-:W4:Y:S03]  /*30eb0*/  LDL.LU R20, [R1+0x2494] ;  /* 0x0024940001147983 */ /* 0x000f260000300800 */
[----:B------:R0:W-:Y:S02]  /*30ec0*/  STL.64 [R1+0x2410], R24 ;  /* 0x0024101801007387 */ /* 0x0001e40000100a00 */
[----:B0-----:R-:W-:-:S02]  /*30ed0*/  IMAD.MOV.U32 R24, RZ, RZ, R21 ;  /* 0x000000ffff187224 */ /* 0x001fc400078e0015 */
[----:B------:R-:W-:Y:S01]  /*30ee0*/  IMAD.MOV.U32 R25, RZ, RZ, R22 ;  /* 0x000000ffff197224 */ /* 0x000fe200078e0016 */
[----:B------:R-:W4:Y:S01]  /*30ef0*/  LDL.LU R21, [R1+0x2490] ;  /* 0x0024900001157983 */ /* 0x000f220000300800 */
[----:B------:R-:W4:Y:S03]  /*30f00*/  LDL.LU R22, [R1+0x248c] ;  /* 0x00248c0001167983 */ /* 0x000f260000300800 */
[----:B------:R0:W-:Y:S02]  /*30f10*/  STL.64 [R1+0x2428], R24 ;  /* 0x0024281801007387 */ /* 0x0001e40000100a00 */
[----:B0-----:R-:W-:Y:S02]  /*30f20*/  IMAD.MOV.U32 R24, RZ, RZ, R23 ;  /* 0x000000ffff187224 */ /* 0x001fe400078e0017 */
[----:B------:R-:W-:Y:S01]  /*30f30*/  IMAD.MOV.U32 R25, RZ, RZ, R3 ;  /* 0x000000ffff197224 */ /* 0x000fe200078e0003 */
[----:B------:R-:W4:Y:S01]  /*30f40*/  LDL.LU R23, [R1+0x2488] ;  /* 0x0024880001177983 */ /* 0x000f220000300800 */
[----:B------:R-:W4:Y:S03]  /*30f50*/  LDL.LU R3, [R1+0x2484] ;  /* 0x0024840001037983 */ /* 0x000f260000300800 */
[----:B------:R0:W-:Y:S02]  /*30f60*/  STL.64 [R1+0x2440], R24 ;  /* 0x0024401801007387 */ /* 0x0001e40000100a00 */
[----:B0-----:R-:W-:-:S02]  /*30f70*/  IMAD.MOV.U32 R25, RZ, RZ, R28 ;  /* 0x000000ffff197224 */ /* 0x001fc400078e001c */
[----:B---3--:R-:W-:Y:S02]  /*30f80*/  IMAD.MOV.U32 R24, RZ, RZ, R2 ;  /* 0x000000ffff187224 */ /* 0x008fe400078e0002 */
[----:B------:R-:W3:Y:S01]  /*30f90*/  LDL.LU R2, [R1+0x2480] ;  /* 0x0024800001027983 */ /* 0x000ee20000300800 */
[----:B------:R-:W3:Y:S02]  /*30fa0*/  LDL.LU R28, [R1+0x247c] ;  /* 0x00247c00011c7983 */ /* 0x000ee40000300800 */
[----:B------:R0:W-:Y:S02]  /*30fb0*/  STL.64 [R1+0x2458], R24 ;  /* 0x0024581801007387 */ /* 0x0001e40000100a00 */
[----:B0-----:R-:W-:Y:S02]  /*30fc0*/  IMAD.MOV.U32 R25, RZ, RZ, R7 ;  /* 0x000000ffff197224 */ /* 0x001fe400078e0007 */
[----:B--2---:R-:W-:Y:S02]  /*30fd0*/  IMAD.MOV.U32 R24, RZ, RZ, R29 ;  /* 0x000000ffff187224 */ /* 0x004fe400078e001d */
[----:B------:R-:W2:Y:S03]  /*30fe0*/  LDL.LU R29, [R1+0x2478] ;  /* 0x00247800011d7983 */ /* 0x000ea60000300800 */
[----:B------:R0:W-:Y:S02]  /*30ff0*/  STL.64 [R1+0x2470], R24 ;  /* 0x0024701801007387 */ /* 0x0001e40000100a00 */
[----:B0-----:R-:W2:Y:S01]  /*31000*/  LDL.LU.64 R24, [R1+0x1c0] ;  /* 0x0001c00001187983 */ /* 0x001ea20000300a00 */
[----:B------:R-:W2:Y:S02]  /*31010*/  LDL.LU.64 R26, [R1+0x1c8] ;  /* 0x0001c800011a7983 */ /* 0x000ea40000300a00 */
[----:B------:R-:W2:Y:S02]  /*31020*/  LDL.LU.64 R8, [R1+0x110] ;  /* 0x0001100001087983 */ /* 0x000ea40000300a00 */
[----:B------:R-:W2:Y:S02]  /*31030*/  LDL.LU.64 R10, [R1+0x118] ;  /* 0x00011800010a7983 */ /* 0x000ea40000300a00 */
[----:B--2---:R-:W-:Y:S01]  /*31040*/  STL.64 [R1+0x2390], R10 ;  /* 0x0023900a01007387 */ /* 0x004fe20000100a00 */
[----:B------:R0:W-:Y:S03]  /*31050*/  STL.64 [R1+0x2388], R8 ;  /* 0x0023880801007387 */ /* 0x0001e60000100a00 */
[----:B0-----:R-:W2:Y:S01]  /*31060*/  LDL.LU.64 R8, [R1+0x120] ;  /* 0x0001200001087983 */ /* 0x001ea20000300a00 */
[----:B------:R-:W2:Y:S03]  /*31070*/  LDL.LU.64 R10, [R1+0x128] ;  /* 0x00012800010a7983 */ /* 0x000ea60000300a00 */
        /* <DEDUP_REMOVED lines=35> */
[----:B------:R-:W2:Y:S02]  /*312b0*/  LDL.LU.64 R10, [R1+0x1b8] ;  /* 0x0001b800010a7983 */ /* 0x000ea40000300a00 */
[----:B------:R-:W2:Y:S02]  /*312c0*/  LDL.LU.64 R12, [R1+0x100] ;  /* 0x00010000010c7983 */ /* 0x000ea40000300a00 */
[----:B------:R-:W2:Y:S01]  /*312d0*/  LDL.LU.64 R14, [R1+0x108] ;  /* 0x00010800010e7983 */ /* 0x000ea20000300a00 */
[----:B------:R-:W2:Y:S01]  /*312e0*/  LDL.LU.64 R16, [R1+0xf0] ;  /* 0x0000f00001107983 */ /* 0x000ea20000300a00 */
[----:B------:R-:W2:Y:S02]  /*312f0*/  LDL.LU.64 R18, [R1+0xf8] ;  /* 0x0000f80001127983 */ /* 0x000ea40000300a00 */
[----:B------:R4:W-:Y:S02]  /*31300*/  STL.64 [R1+0x2348], R4 ;  /* 0x0023480401007387 */ /* 0x0009e40000100a00 */
[----:B----4-:R-:W-:-:S02]  /*31310*/  IMAD.MOV.U32 R4, RZ, RZ, R6 ;  /* 0x000000ffff047224 */ /* 0x010fc400078e0006 */
[----:B------:R-:W-:-:S07]  /*31320*/  IMAD.MOV.U32 R5, RZ, RZ, R0 ;  /* 0x000000ffff057224 */ /* 0x000fce00078e0000 */
[C---:B------:R-:W-:Y:S01]  /*31330*/  HMMA.16816.F32.BF16 R4, R20.reuse, R4, R24 ;  /* 0x000000041404723c */ /* 0x040fe20000041818 */
[----:B------:R-:W2:Y:S11]  /*31340*/  LDL.LU.64 R24, [R1+0x2470] ;  /* 0x0024700001187983 */ /* 0x000eb60000300a00 */
[----:B------:R-:W-:Y:S11]  /*31350*/  @!UPT UIADD3 URZ, URZ, URZ, URZ ;  /* 0x0000003f3f3ff290 */ /* 0x000ff6000fffe03f */
[----:B------:R0:W-:Y:S01]  /*31360*/  STL.64 [R1+0x1c0], R4 ;  /* 0x0001c00401007387 */ /* 0x0001e20000100a00 */
[----:B------:R1:W-:Y:S03]  /*31370*/  STL.64 [R1+0x1c8], R6 ;  /* 0x0001c80601007387 */ /* 0x0003e60000100a00 */
[----:B0-----:R-:W4:Y:S01]  /*31380*/  LDL.LU.64 R4, [R1+0xe0] ;  /* 0x0000e00001047983 */ /* 0x001f220000300a00 */
[----:B-1----:R-:W4:Y:S01]  /*31390*/  LDL.LU.64 R6, [R1+0xe8] ;  /* 0x0000e80001067983 */ /* 0x002f220000300a00 */
        /* <DEDUP_REMOVED lines=72> */
[----:B------:R-:W4:Y:S11]  /*31820*/  LDL.LU.64 R8, [R1+0x2370] ;  /* 0x0023700001087983 */ /* 0x000f360000300a00 */
[----:B------:R-:W-:Y:S09]  /*31830*/  @!UPT UIADD3 URZ, URZ, URZ, URZ ;  /* 0x0000003f3f3ff290 */ /* 0x000ff2000fffe03f */
[----:B------:R-:W-:Y:S01]  /*31840*/  STL.64 [R1+0x110], R24 ;  /* 0x0001101801007387 */ /* 0x000fe20000100a00 */
[----:B------:R0:W-:Y:S03]  /*31850*/  STL.64 [R1+0x118], R26 ;  /* 0x0001181a01007387 */ /* 0x0001e60000100a00 */
[----:B0-----:R-:W2:Y:S01]  /*31860*/  LDL.LU.64 R26, [R1+0x2368] ;  /* 0x00236800011a7983 */ /* 0x001ea20000300a00 */
[----:B------:R-:W2:Y:S02]  /*31870*/  LDL.LU.64 R24, [R1+0x2360] ;  /* 0x0023600001187983 */ /* 0x000ea40000300a00 */
[C---:B--2---:R-:W-:Y:S11]  /*31880*/  HMMA.16816.F32.BF16 R12, R20.reuse, R24, R12 ;  /* 0x00000018140c723c */ /* 0x044ff6000004180c */
[----:B------:R-:W-:Y:S11]  /*31890*/  @!UPT UIADD3 URZ, URZ, URZ, URZ ;  /* 0x0000003f3f3ff290 */ /* 0x000ff6000fffe03f */
[----:B------:R-:W-:Y:S01]  /*318a0*/  @!UPT UIADD3 URZ, URZ, URZ, URZ ;  /* 0x0000003f3f3ff290 */ /* 0x000fe2000fffe03f */
[----:B------:R-:W-:Y:S01]  /*318b0*/  STL.64 [R1+0x100], R12 ;  /* 0x0001000c01007387 */ /* 0x000fe20000100a00 */
[----:B------:R0:W-:Y:S03]  /*318c0*/  STL.64 [R1+0x108], R14 ;  /* 0x0001080e01007387 */ /* 0x0001e60000100a00 */
[----:B0-----:R-:W2:Y:S01]  /*318d0*/  LDL.LU.64 R14, [R1+0x2358] ;  /* 0x00235800010e7983 */ /* 0x001ea20000300a00 */
[----:B------:R-:W2:Y:S01]  /*318e0*/  LDL.LU.64 R12, [R1+0x2350] ;  /* 0x00235000010c7983 */ /* 0x000ea20000300a00 */
[C---:B----4-:R-:W-:Y:S01]  /*318f0*/  HMMA.16816.F32.BF16 R4, R20.reuse, R8, R4 ;  /* 0x000000081404723c */ /* 0x050fe20000041804 */
[----:B------:R-:W4:Y:S11]  /*31900*/  LDL R25, [R1+0x5ec] ;  /* 0x0005ec0001197983 */ /* 0x000f360000100800 */
[----:B------:R-:W-:Y:S11]  /*31910*/  @!UPT UIADD3 URZ, URZ, URZ, URZ ;  /* 0x0000003f3f3ff290 */ /* 0x000ff6000fffe03f */
[----:B------:R-:W-:Y:S01]  /*31920*/  @!UPT UIADD3 URZ, URZ, URZ, URZ ;  /* 0x0000003f3f3ff290 */ /* 0x000fe2000fffe03f */
[----:B------:R-:W-:Y:S01]  /*31930*/  IMAD.MOV.U32 R9, RZ, RZ, R5 ;  /* 0x000000ffff097224 */ /* 0x000fe200078e0005 */
[----:B--2---:R-:W-:Y:S07]  /*31940*/  HMMA.16816.F32.BF16 R16, R20, R12, R16 ;  /* 0x0000000c1410723c */ /* 0x004fee0000041810 */
[----:B------:R-:W-:Y:S11]  /*31950*/  IMAD.MOV.U32 R12, RZ, RZ, R4 ;  /* 0x000000ffff0c7224 */ /* 0x000ff600078e0004 */
[----:B------:R-:W-:Y:S05]  /*31960*/  @!UPT UIADD3 URZ, URZ, URZ, URZ ;  /* 0x0000003f3f3ff290 */ /* 0x000fea000fffe03f */
[----:B------:R0:W-:Y:S01]  /*31970*/  STL.64 [R1+0xf0], R16 ;  /* 0x0000f01001007387 */ /* 0x0001e20000100a00 */
[----:B------:R1:W-:Y:S03]  /*31980*/  STL.64 [R1+0xf8], R18 ;  /* 0x0000f81201007387 */ /* 0x0003e60000100a00 */
[----:B0-----:R-:W2:Y:S01]  /*31990*/  LDL.LU.64 R16, [R1+0xc0] ;  /* 0x0000c00001107983 */ /* 0x001ea20000300a00 */
[----:B-1----:R-:W2:Y:S02]  /*319a0*/  LDL.LU.64 R18, [R1+0xc8] ;  /* 0x0000c80001127983 */ /* 0x002ea40000300a00 */
[----:B------:R-:W2:Y:S02]  /*319b0*/  LDL.LU.64 R4, [R1+0x2348] ;  /* 0x0023480001047983 */ /* 0x000ea40000300a00 */
[----:B------:R-:W-:Y:S01]  /*319c0*/  STL.64 [R1+0x2330], R14 ;  /* 0x0023300e01007387 */ /* 0x000fe20000100a00 */
[----:B------:R0:W-:Y:S02]  /*319d0*/  STL [R1+0x2328], R12 ;  /* 0x0023280c01007387 */ /* 0x0001e40000100800 */
[----:B0-----:R-:W-:-:S02]  /*319e0*/  IMAD.MOV.U32 R12, RZ, RZ, R11 ;  /* 0x000000ffff0c7224 */ /* 0x001fc400078e000b */
[----:B------:R-:W3:Y:S01]  /*319f0*/  LDL.LU R11, [R1+0x2340] ;  /* 0x00234000010b7983 */ /* 0x000ee20000300800 */
[----:B------:R-:W-:Y:S02]  /*31a00*/  IMAD.MOV.U32 R0, RZ, RZ, R7 ;  /* 0x000000ffff007224 */ /* 0x000fe400078e0007 */
[----:B------:R-:W3:Y:S02]  /*31a10*/  LDL.LU R13, [R1+0x4b4] ;  /* 0x0004b400010d7983 */ /* 0x000ee40000300800 */
[----:B------:R-:W3:Y:S01]  /*31a20*/  LDL.LU R14, [R1+0x4b8] ;  /* 0x0004b800010e7983 */ /* 0x000ee20000300800 */
[----:B------:R-:W3:Y:S01]  /*31a30*/  LDL.LU R15, [R1+0x4bc] ;  /* 0x0004bc00010f7983 */ /* 0x000ee20000300800 */
[----:B------:R0:W-:Y:S02]  /*31a40*/  STL [R1+0x1f88], R0 ;  /* 0x001f880001007387 */ /* 0x0001e40000100800 */
[----:B------:R-:W-:Y:S01]  /*31a50*/  IMAD.MOV.U32 R8, RZ, RZ, R6 ;  /* 0x000000ffff087224 */ /* 0x000fe200078e0006 */
[----:B0-----:R-:W3:Y:S04]  /*31a60*/  LDL R0, [R1+0x5f8] ;  /* 0x0005f80001007983 */ /* 0x001ee80000100800 */
[----:B------:R0:W-:Y:S02]  /*31a70*/  STL [R1+0x1f84], R8 ;  /* 0x001f840801007387 */ /* 0x0001e40000100800 */
[----:B------:R1:W-:Y:S01]  /*31a80*/  STL [R1+0x1f80], R9 ;  /* 0x001f800901007387 */ /* 0x0003e20000100800 */
[----:B--2---:R-:W-:Y:S01]  /*31a90*/  HMMA.16816.F32.BF16 R4, R20, R4, R16 ;  /* 0x000000041404723c */ /* 0x004fe20000041810 */
[----:B----4-:R-:W-:Y:S04]  /*31aa0*/  LDSM.16.MT88.4 R16, [R25+0x10800] ;  /* 0x010800001910783b */ /* 0x010fe80000004200 */
[----:B---3--:R2:W-:Y:S11]  /*31ab0*/  STL.64 [R1+0x2280], R10 ;  /* 0x0022800a01007387 */ /* 0x0085f60000100a00 */
[----:B------:R-:W-:Y:S07]  /*31ac0*/  @!UPT UIADD3 URZ, URZ, URZ, URZ ;  /* 0x0000003f3f3ff290 */ /* 0x000fee000fffe03f */
[----:B------:R3:W-:Y:S01]  /*31ad0*/  STL.64 [R1+0xc0], R4 ;  /* 0x0000c00401007387 */ /* 0x0007e20000100a00 */
[----:B0-----:R-:W4:Y:S02]  /*31ae0*/  LDL.LU R8, [R1+0x490] ;  /* 0x0004900001087983 */ /* 0x001f240000300800 */
[----:B-1----:R-:W4:Y:S02]  /*31af0*/  LDL.LU R9, [R1+0x494] ;  /* 0x0004940001097983 */ /* 0x002f240000300800 */
[----:B--2---:R-:W-:Y:S02]  /*31b00*/  IMAD.MOV.U32 R10, RZ, RZ, R26 ;  /* 0x000000ffff0a7224 */ /* 0x004fe400078e001a */
[----:B------:R-:W-:Y:S01]  /*31b10*/  IMAD.MOV.U32 R11, RZ, RZ, R27 ;  /* 0x000000ffff0b7224 */ /* 0x000fe200078e001b */
[----:B------:R-:W2:Y:S01]  /*31b20*/  LDL.LU R26, [R1+0x233c] ;  /* 0x00233c00011a7983 */ /* 0x000ea20000300800 */
[----:B------:R-:W2:Y:S03]  /*31b30*/  LDL.LU R27, [R1+0x2338] ;  /* 0x00233800011b7983 */ /* 0x000ea60000300800 */
[----:B------:R-:W0:Y:S04]  /*31b40*/  LDSM.16.MT88.4 R20, [R0+0x10800] ;  /* 0x010800000014783b */ /* 0x000e280000004200 */
[----:B------:R1:W-:Y:S01]  /*31b50*/  STL.64 [R1+0x2320], R10 ;  /* 0x0023200a01007387 */ /* 0x0003e20000100a00 */
[----:B---3--:R-:W-:-:S02]  /*31b60*/  IMAD.MOV.U32 R4, RZ, RZ, R7 ;  /* 0x000000ffff047224 */ /* 0x008fc400078e0007 */
[----:B------:R-:W-:Y:S01]  /*31b70*/  IMAD.MOV.U32 R24, RZ, RZ, R6 ;  /* 0x000000ffff187224 */ /* 0x000fe200078e0006 */
[----:B----4-:R-:W-:Y:S01]  /*31b80*/  STL.64 [R1+0x2318], R8 ;  /* 0x0023180801007387 */ /* 0x010fe20000100a00 */
[----:B-1----:R-:W3:Y:S02]  /*31b90*/  LDL.64 R10, [R1+0xa8] ;  /* 0x0000a800010a7983 */ /* 0x002ee40000100a00 */
[----:B------:R1:W-:Y:S02]  /*31ba0*/  STL [R1+0x2200], R4 ;  /* 0x0022000401007387 */ /* 0x0003e40000100800 */
[----:B-1----:R-:W3:Y:S01]  /*31bb0*/  LDL.LU R4, [R1+0x4a0] ;  /* 0x0004a00001047983 */ /* 0x002ee20000300800 */
[----:B------:R-:W3:Y:S02]  /*31bc0*/  LDL.LU R5, [R1+0x4a4] ;  /* 0x0004a40001057983 */ /* 0x000ee40000300800 */
[----:B------:R-:W3:Y:S02]  /*31bd0*/  LDL.LU R6, [R1+0x4a8] ;  /* 0x0004a80001067983 */ /* 0x000ee40000300800 */
[----:B------:R-:W3:Y:S01]  /*31be0*/  LDL.LU R7, [R1+0x4ac] ;  /* 0x0004ac0001077983 */ /* 0x000ee20000300800 */
[----:B------:R-:W-:Y:S01]  /*31bf0*/  STL [R1+0x1f8c], R24 ;  /* 0x001f8c1801007387 */ /* 0x000fe20000100800 */
[----:B--2---:R1:W-:Y:S02]  /*31c00*/  STL.64 [R1+0x2290], R26 ;  /* 0x0022901a01007387 */ /* 0x0043e40000100a00 */
[----:B------:R-:W-:Y:S01]  /*31c10*/  STL [R1+0x2288], R25 ;  /* 0x0022881901007387 */ /* 0x000fe20000100800 */
[----:B-1----:R-:W2:Y:S01]  /*31c20*/  LDL.64 R26, [R1+0x98] ;  /* 0x00009800011a7983 */ /* 0x002ea20000100a00 */
[----:B0-----:R0:W-:Y:S02]  /*31c30*/  STL.64 [R1+0x21e8], R22 ;  /* 0x0021e81601007387 */ /* 0x0011e40000100a00 */
[----:B------:R-:W-:Y:S01]  /*31c40*/  STL.64 [R1+0x21e0], R20 ;  /* 0x0021e01401007387 */ /* 0x000fe20000100a00 */
[----:B0-----:R-:W4:Y:S02]  /*31c50*/  LDL.64 R22, [R1+0xb8] ;  /* 0x0000b80001167983 */ /* 0x001f240000100a00 */
[----:B----4-:R-:W-:Y:S11]  /*31c60*/  HMMA.16816.F32.BF16 R12, R16, R22, R12 ;  /* 0x00000016100c723c */ /* 0x010ff6000004180c */
[----:B------:R-:W-:Y:S11]  /*31c70*/  @!UPT UIADD3 URZ, URZ, URZ, URZ ;  /* 0x0000003f3f3ff290 */ /* 0x000ff6000fffe03f */
[----:B------:R-:W-:Y:S01]  /*31c80*/  @!UPT UIADD3 URZ, URZ, URZ, URZ ;  /* 0x0000003f3f3ff290 */ /* 0x000fe2000fffe03f */
[----:B------:R-:W-:Y:S01]  /*31c90*/  STL.64 [R1+0x4b0], R12 ;  /* 0x0004b00c01007387 */ /* 0x000fe20000100a00 */
[----:B------:R0:W-:Y:S03]  /*31ca0*/  STL.64 [R1+0x4b8], R14 ;  /* 0x0004b80e01007387 */ /* 0x0001e60000100a00 */
[----:B0-----:R-:W4:Y:S01]  /*31cb0*/  LDL.LU.64 R14, [R1+0x2330] ;  /* 0x00233000010e7983 */ /* 0x001f220000300a00 */
[----:B------:R-:W2:Y:S02]  /*31cc0*/  LDL.LU R12, [R1+0x2328] ;  /* 0x00232800010c7983 */ /* 0x000ea40000300800 */
[----:B------:R-:W-:Y:S02]  /*31cd0*/  IMAD.MOV.U32 R0, RZ, RZ, R23 ;  /* 0x000000ffff007224 */ /* 0x000fe400078e0017 */
[----:B------:R-:W-:-:S03]  /*31ce0*/  IMAD.MOV.U32 R13, RZ, RZ, R22 ;  /* 0x000000ffff0d7224 */ /* 0x000fc600078e0016 */
[----:B------:R-:W-:Y:S02]  /*31cf0*/  STL [R1+0x2208], R0 ;  /* 0x0022080001007387 */ /* 0x000fe40000100800 */
[----:B------:R-:W-:Y:S02]  /*31d00*/  STL [R1+0x2204], R13 ;  /* 0x0022040d01007387 */ /* 0x000fe40000100800 */
[----:B----4-:R-:W-:Y:S01]  /*31d10*/  STL.64 [R1+0x22e8], R14 ;  /* 0x0022e80e01007387 */ /* 0x010fe20000100a00 */
[----:B--2---:R0:W-:Y:S03]  /*31d20*/  STL [R1+0x22e0], R12 ;  /* 0x0022e00c01007387 */ /* 0x0041e60000100800 */
[----:B0-----:R-:W2:Y:S01]  /*31d30*/  LDL.LU R12, [R1+0x470] ;  /* 0x00047000010c7983 */ /* 0x001ea20000300800 */
[----:B------:R-:W2:Y:S02]  /*31d40*/  LDL.LU R13, [R1+0x474] ;  /* 0x00047400010d7983 */ /* 0x000ea40000300800 */
[----:B------:R-:W4:Y:S02]  /*31d50*/  LDL.LU R14, [R1+0x478] ;  /* 0x00047800010e7983 */ /* 0x000f240000300800 */
[----:B------:R-:W4:Y:S01]  /*31d60*/  LDL.LU R15, [R1+0x47c] ;  /* 0x00047c00010f7983 */ /* 0x000f220000300800 */
[----:B---3--:R-:W-:Y:S01]  /*31d70*/  HMMA.16816.F32.BF16 R4, R16, R10, R4 ;  /* 0x0000000a1004723c */ /* 0x008fe20000041804 */
[----:B------:R-:W-:-:S02]  /*31d80*/  IMAD.MOV.U32 R21, RZ, RZ, R10 ;  /* 0x000000ffff157224 */ /* 0x000fc400078e000a */
[----:B------:R-:W-:Y:S01]  /*31d90*/  IMAD.MOV.U32 R20, RZ, RZ, R11 ;  /* 0x000000ffff147224 */ /* 0x000fe200078e000b */
[----:B----4-:R-:W-:Y:S01]  /*31da0*/  STL.64 [R1+0x2308], R14 ;  /* 0x0023080e01007387 */ /* 0x010fe20000100a00 */
[----:B--2---:R0:W-:Y:S03]  /*31db0*/  STL.64 [R1+0x2300], R12 ;  /* 0x0023000c01007387 */ /* 0x0041e60000100a00 */
[----:B0-----:R-:W2:Y:S01]  /*31dc0*/  LDL.LU R12, [R1+0x480] ;  /* 0x00048000010c7983 */ /* 0x001ea20000300800 */
[----:B------:R-:W2:Y:S02]  /*31dd0*/  LDL.LU R13, [R1+0x484] ;  /* 0x00048400010d7983 */ /* 0x000ea40000300800 */
[----:B------:R-:W3:Y:S02]  /*31de0*/  LDL.LU.64 R10, [R1+0x2320] ;  /* 0x00232000010a7983 */ /* 0x000ee40000300a00 */
[----:B------:R-:W3:Y:S10]  /*31df0*/  LDL.LU.64 R8, [R1+0x2318] ;  /* 0x0023180001087983 */ /* 0x000ef40000300a00 */
[----:B------:R0:W-:Y:S01]  /*31e00*/  STL.64 [R1+0x4a0], R4 ;  /* 0x0004a00401007387 */ /* 0x0001e20000100a00 */
[----:B------:R-:W-:Y:S02]  /*31e10*/  STL [R1+0x4a8], R6 ;  /* 0x0004a80601007387 */ /* 0x000fe40000100800 */
[----:B------:R-:W-:-:S02]  /*31e20*/  IMAD.MOV.U32 R14, RZ, RZ, R29 ;  /* 0x000000ffff0e7224 */ /* 0x000fc400078e001d */
[----:B0-----:R-:W-:-:S05]  /*31e30*/  IMAD.MOV.U32 R5, RZ, RZ, R7 ;  /* 0x000000ffff057224 */ /* 0x001fca00078e0007 */
[----:B------:R-:W-:Y:S01]  /*31e40*/  STL [R1+0x2214], R5 ;  /* 0x0022140501007387 */ /* 0x000fe20000100800 */
[----:B------:R-:W-:Y:S02]  /*31e50*/  STL [R1+0x2210], R20 ;  /* 0x0022101401007387 */ /* 0x000fe40000100800 */
[----:B------:R-:W-:Y:S01]  /*31e60*/  STL [R1+0x220c], R21 ;  /* 0x00220c1501007387 */ /* 0x000fe20000100800 */
[----:B---3--:R-:W-:Y:S11]  /*31e70*/  HMMA.16816.F32.BF16 R8, R16, R26, R8 ;  /* 0x0000001a1008723c */ /* 0x008ff60000041808 */
[----:B------:R-:W-:Y:S11]  /*31e80*/  @!UPT UIADD3 URZ, URZ, URZ, URZ ;  /* 0x0000003f3f3ff290 */ /* 0x000ff6000fffe03f */
[----:B------:R-:W-:Y:S01]  /*31e90*/  @!UPT UIADD3 URZ, URZ, URZ, URZ ;  /* 0x0000003f3f3ff290 */ /* 0x000fe2000fffe03f */
[----:B------:R0:W-:Y:S01]  /*31ea0*/  STL.64 [R1+0x490], R8 ;  /* 0x0004900801007387 */ /* 0x0001e20000100a00 */
[----:B------:R-:W-:-:S03]  /*31eb0*/  IMAD.MOV.U32 R29, RZ, RZ, R10 ;  /* 0x000000ffff1d7224 */ /* 0x000fc600078e000a */
[----:B0-----:R-:W3:Y:S01]  /*31ec0*/  LDL.LU R8, [R1+0x450] ;  /* 0x0004500001087983 */ /* 0x001ee20000300800 */
[----:B------:R-:W3:Y:S02]  /*31ed0*/  LDL.LU R9, [R1+0x454] ;  /* 0x0004540001097983 */ /* 0x000ee40000300800 */
[----:B------:R-:W4:Y:S02]  /*31ee0*/  LDL.LU R10, [R1+0x458] ;  /* 0x00045800010a7983 */ /* 0x000f240000300800 */
[----:B------:R-:W-:Y:S02]  /*31ef0*/  IMAD.MOV.U32 R15, RZ, RZ, R28 ;  /* 0x000000ffff0f7224 */ /* 0x000fe400078e001c */
[----:B------:R-:W-:Y:S02]  /*31f00*/  IMAD.MOV.U32 R28, RZ, RZ, R11 ;  /* 0x000000ffff1c7224 */ /* 0x000fe400078e000b */
[----:B------:R-:W-:-:S05]  /*31f10*/  IMAD.MOV.U32 R11, RZ, RZ, R2 ;  /* 0x000000ffff0b7224 */ /* 0x000fca00078e0002 */
[----:B----4-:R0:W-:Y:S01]  /*31f20*/  STL.64 [R1+0x22f8], R10 ;  /* 0x0022f80a01007387 */ /* 0x0101e20000100a00 */
[----:B---3--:R-:W-:Y:S03]  /*31f30*/  STL.64 [R1+0x22f0], R8 ;  /* 0x0022f00801007387 */ /* 0x008fe60000100a00 */
[----:B0-----:R-:W3:Y:S04]  /*31f40*/  LDL.64 R10, [R1+0x78] ;  /* 0x00007800010a7983 */ /* 0x001ee80000100a00 */
[----:B---3--:R0:W-:Y:S04]  /*31f50*/  STL.64 [R1+0x2310], R10 ;  /* 0x0023100a01007387 */ /* 0x0081e80000100a00 */
[----:B0-----:R-:W2:Y:S01]  /*31f60*/  LDL.64 R10, [R1+0x88] ;  /* 0x00008800010a7983 */ /* 0x001ea20000100a00 */
[----:B------:R-:W-:-:S02]  /*31f70*/  IMAD.MOV.U32 R22, RZ, RZ, R27 ;  /* 0x000000ffff167224 */ /* 0x000fc400078e001b */
[----:B------:R-:W-:Y:S02]  /*31f80*/  IMAD.MOV.U32 R23, RZ, RZ, R26 ;  /* 0x000000ffff177224 */ /* 0x000fe400078e001a */
[----:B------:R-:W3:Y:S01]  /*31f90*/  LDL.64 R26, [R1+0x58] ;  /* 0x00005800011a7983 */ /* 0x000ee20000100a00 */
[----:B------:R-:W-:Y:S02]  /*31fa0*/  STL [R1+0x2230], R22 ;  /* 0x0022301601007387 */ /* 0x000fe40000100800 */
[----:B------:R0:W-:Y:S02]  /*31fb0*/  STL [R1+0x2218], R23 ;  /* 0x0022181701007387 */ /* 0x0001e40000100800 */
[----:B0-----:R-:W4:Y:S01]  /*31fc0*/  LDL.64 R22, [R1+0x68] ;  /* 0x0000680001167983 */ /* 0x001f220000100a00 */
[----:B------:R-:W-:Y:S02]  /*31fd0*/  STL [R1+0x1e14], R28 ;  /* 0x001e141c01007387 */ /* 0x000fe40000100800 */
[----:B------:R-:W-:Y:S01]  /*31fe0*/  STL [R1+0x1e10], R29 ;  /* 0x001e101d01007387 */ /* 0x000fe20000100800 */
[----:B--2---:R-:W-:Y:S01]  /*31ff0*/  HMMA.16816.F32.BF16 R12, R16, R10, R12 ;  /* 0x0000000a100c723c */ /* 0x004fe2000004180c */
[----:B------:R-:W-:-:S02]  /*32000*/  IMAD.MOV.U32 R7, RZ, RZ, R10 ;  /* 0x000000ffff077224 */ /* 0x000fc400078e000a */
[----:B------:R-:W-:Y:S02]  /*32010*/  IMAD.MOV.U32 R6, RZ, RZ, R11 ;  /* 0x000000ffff067224 */ /* 0x000fe400078e000b */
[----:B------:R-:W2:Y:S11]  /*32020*/  LDL.LU.64 R10, [R1+0x2310] ;  /* 0x00231000010a7983 */ /* 0x000eb60000300a00 */
[----:B------:R-:W-:Y:S07]  /*32030*/  @!UPT UIADD3 URZ, URZ, URZ, URZ ;  /* 0x0000003f3f3ff290 */ /* 0x000fee000fffe03f */
[----:B------:R-:W-:Y:S01]  /*32040*/  STL.64 [R1+0x480], R12 ;  /* 0x0004800c01007387 */ /* 0x000fe20000100a00 */
[----:B------:R0:W-:Y:S02]  /*32050*/  STL [R1+0x488], R14 ;  /* 0x0004880e01007387 */ /* 0x0001e40000100800 */
[----:B------:R-:W-:Y:S02]  /*32060*/  IMAD.MOV.U32 R2, RZ, RZ, R15 ;  /* 0x000000ffff027224 */ /* 0x000fe400078e000f */
[----:B0-----:R-:W3:Y:S01]  /*32070*/  LDL.LU.64 R14, [R1+0x2308] ;  /* 0x00230800010e7983 */ /* 0x001ee20000300a00 */
[----:B------:R-:W3:Y:S02]  /*32080*/  LDL.LU.64 R12, [R1+0x2300] ;  /* 0x00230000010c7983 */ /* 0x000ee40000300a00 */
[----:B------:R0:W-:Y:S02]  /*32090*/  STL [R1+0x1f90], R2 ;  /* 0x001f900201007387 */ /* 0x0001e40000100800 */
[----:B--2---:R-:W-:-:S02]  /*320a0*/  IMAD.MOV.U32 R4, RZ, RZ, R10 ;  /* 0x000000ffff047224 */ /* 0x004fc400078e000a */
[----:B0-----:R-:W-:Y:S01]  /*320b0*/  IMAD.MOV.U32 R2, RZ, RZ, R11 ;  /* 0x000000ffff027224 */ /* 0x001fe200078e000b */
[C---:B---3--:R-:W-:Y:S01]  /*320c0*/  HMMA.16816.F32.BF16 R12, R16.reuse, R10, R12 ;  /* 0x0000000a100c723c */ /* 0x048fe2000004180c */
[----:B------:R-:W2:Y:S01]  /*320d0*/  LDL.LU.64 R10, [R1+0x22f8] ;  /* 0x0022f800010a7983 */ /* 0x000ea20000300a00 */
[----:B------:R-:W2:Y:S11]  /*320e0*/  LDL.LU.64 R8, [R1+0x22f0] ;  /* 0x0022f00001087983 */ /* 0x000eb60000300a00 */
[----:B------:R-:W-:Y:S10]  /*320f0*/  @!UPT UIADD3 URZ, URZ, URZ, URZ ;  /* 0x0000003f3f3ff290 */ /* 0x000ff4000fffe03f */
[----:B------:R-:W-:Y:S01]  /*32100*/  STL [R1+0x470], R12 ;  /* 0x0004700c01007387 */ /* 0x000fe20000100800 */
[----:B------:R0:W-:Y:S02]  /*32110*/  STL [R1+0x47c], R15 ;  /* 0x00047c0f01007387 */ /* 0x0001e40000100800 */
[----:B------:R-:W-:Y:S02]  /*32120*/  IMAD.MOV.U32 R29, RZ, RZ, R14 ;  /* 0x000000ffff1d7224 */ /* 0x000fe400078e000e */
[----:B0-----:R-:W3:Y:S01]  /*32130*/  LDL.LU.64 R14, [R1+0x22e8] ;  /* 0x0022e800010e7983 */ /* 0x001ee20000300a00 */
[----:B------:R-:W2:Y:S02]  /*32140*/  LDL.LU R12, [R1+0x22e0] ;  /* 0x0022e000010c7983 */ /* 0x000ea40000300800 */
[----:B------:R-:W-:Y:S02]  /*32150*/  STL.64 [R1+0x22c0], R6 ;  /* 0x0022c00601007387 */ /* 0x000fe40000100a00 */
[----:B------:R0:W-:Y:S02]  /*32160*/  STL [R1+0x22b8], R4 ;  /* 0x0022b80401007387 */ /* 0x0001e40000100800 */
[----:B0-----:R-:W2:Y:S01]  /*32170*/  LDL.LU R4, [R1+0x460] ;  /* 0x0004600001047983 */ /* 0x001ea20000300800 */
[----:B------:R-:W2:Y:S02]  /*32180*/  LDL.LU R5, [R1+0x464] ;  /* 0x0004640001057983 */ /* 0x000ea40000300800 */
[----:B------:R-:W2:Y:S02]  /*32190*/  LDL.LU R6, [R1+0x468] ;  /* 0x0004680001067983 */ /* 0x000ea40000300800 */
[----:B------:R-:W2:Y:S02]  /*321a0*/  LDL.LU R7, [R1+0x46c] ;  /* 0x00046c0001077983 */ /* 0x000ea40000300800 */
[----:B------:R-:W-:Y:S01]  /*321b0*/  IMAD.MOV.U32 R28, RZ, RZ, R13 ;  /* 0x000000ffff1c7224 */ /* 0x000fe200078e000d */
[----:B------:R-:W-:Y:S01]  /*321c0*/  STL [R1+0x2234], R2 ;  /* 0x0022340201007387 */ /* 0x000fe20000100800 */
[----:B------:R4:W-:Y:S03]  /*321d0*/  STL [R1+0x1f98], R29 ;  /* 0x001f981d01007387 */ /* 0x0009e60000100800 */
[----:B------:R-:W-:Y:S01]  /*321e0*/  STL [R1+0x1f94], R28 ;  /* 0x001f941c01007387 */ /* 0x000fe20000100800 */
[----:B----4-:R-:W-:Y:S01]  /*321f0*/  IMAD.MOV.U32 R29, RZ, RZ, R22 ;  /* 0x000000ffff1d7224 */ /* 0x010fe200078e0016 */
[----:B--2---:R-:W-:Y:S01]  /*32200*/  HMMA.16816.F32.BF16 R4, R16, R22, R4 ;  /* 0x000000161004723c */ /* 0x004fe20000041804 */
[----:B---3--:R-:W-:-:S06]  /*32210*/  IMAD.MOV.U32 R21, RZ, RZ, R14 ;  /* 0x000000ffff157224 */ /* 0x008fcc00078e000e */
[----:B------:R-:W-:Y:S11]  /*32220*/  IMAD.MOV.U32 R22, RZ, RZ, R15 ;  /* 0x000000ffff167224 */ /* 0x000ff600078e000f */
[----:B------:R-:W-:Y:S05]  /*32230*/  @!UPT UIADD3 URZ, URZ, URZ, URZ ;  /* 0x0000003f3f3ff290 */ /* 0x000fea000fffe03f */
[----:B------:R0:W-:Y:S01]  /*32240*/  STL.64 [R1+0x460], R4 ;  /* 0x0004600401007387 */ /* 0x0001e20000100a00 */
[----:B------:R1:W-:Y:S03]  /*32250*/  STL.64 [R1+0x468], R6 ;  /* 0x0004680601007387 */ /* 0x0003e60000100a00 */
[----:B0-----:R-:W2:Y:S01]  /*32260*/  LDL.LU R4, [R1+0x430] ;  /* 0x0004300001047983 */ /* 0x001ea20000300800 */
[----:B------:R-:W2:Y:S02]  /*32270*/  LDL.LU R5, [R1+0x434] ;  /* 0x0004340001057983 */ /* 0x000ea40000300800 */
[----:B-1----:R-:W3:Y:S02]  /*32280*/  LDL.LU R6, [R1+0x438] ;  /* 0x0004380001067983 */ /* 0x002ee40000300800 */
[----:B------:R-:W3:Y:S01]  /*32290*/  LDL.LU R7, [R1+0x43c] ;  /* 0x00043c0001077983 */ /* 0x000ee20000300800 */
[----:B------:R-:W4:Y:S01]  /*322a0*/  LDL.LU R20, [R1+0x440] ;  /* 0x0004400001147983 */ /* 0x000f220000300800 */
[----:B------:R-:W4:Y:S02]  /*322b0*/  LDL.LU R14, [R1+0x22dc] ;  /* 0x0022dc00010e7983 */ /* 0x000f240000300800 */
[----:B------:R-:W4:Y:S01]  /*322c0*/  LDL.LU R15, [R1+0x22d8] ;  /* 0x0022d800010f7983 */ /* 0x000f220000300800 */
[----:B------:R-:W-:Y:S01]  /*322d0*/  HMMA.16816.F32.BF16 R8, R16, R26, R8 ;  /* 0x0000001a1008723c */ /* 0x000fe20000041808 */
[----:B------:R-:W-:-:S02]  /*322e0*/  IMAD.MOV.U32 R13, RZ, RZ, R27 ;  /* 0x000000ffff0d7224 */ /* 0x000fc400078e001b */
[----:B------:R-:W-:Y:S02]  /*322f0*/  IMAD.MOV.U32 R28, RZ, RZ, R23 ;  /* 0x000000ffff1c7224 */ /* 0x000fe400078e0017 */
[----:B------:R-:W-:Y:S11]  /*32300*/  IMAD.MOV.U32 R23, RZ, RZ, R3 ;  /* 0x000000ffff177224 */ /* 0x000ff600078e0003 */
[----:B------:R-:W-:Y:S08]  /*32310*/  @!UPT UIADD3 URZ, URZ, URZ, URZ ;  /* 0x0000003f3f3ff290 */ /* 0x000ff0000fffe03f */
[----:B------:R-:W-:Y:S01]  /*32320*/  IMAD.MOV.U32 R3, RZ, RZ, R11 ;  /* 0x000000ffff037224 */ /* 0x000fe200078e000b */
[----:B---3--:R0:W-:Y:S01]  /*32330*/  STL.64 [R1+0x22d0], R6 ;  /* 0x0022d00601007387 */ /* 0x0081e20000100a00 */
[----:B--2---:R-:W-:Y:S03]  /*32340*/  STL.64 [R1+0x22c8], R4 ;  /* 0x0022c80401007387 */ /* 0x004fe60000100a00 */
[----:B0-----:R-:W2:Y:S01]  /*32350*/  LDL.64 R6, [R1+0x48] ;  /* 0x0000480001067983 */ /* 0x001ea20000100a00 */
[----:B------:R-:W-:Y:S02]  /*32360*/  STL.64 [R1+0x450], R8 ;  /* 0x0004500801007387 */ /* 0x000fe40000100a00 */
[----:B------:R-:W-:Y:S02]  /*32370*/  STL [R1+0x458], R10 ;  /* 0x0004580a01007387 */ /* 0x000fe40000100800 */
[----:B----4-:R-:W-:Y:S01]  /*32380*/  STL.64 [R1+0x2250], R14 ;  /* 0x0022500e01007387 */ /* 0x010fe20000100a00 */
[----:B------:R0:W-:Y:S04]  /*32390*/  STL.64 [R1+0x2248], R12 ;  /* 0x0022480c01007387 */ /* 0x0001e80000100a00 */
[----:B0-----:R-:W3:Y:S01]  /*323a0*/  LDL.LU R12, [R1+0x3f0] ;  /* 0x0003f000010c7983 */ /* 0x001ee20000300800 */
[----:B------:R-:W3:Y:S02]  /*323b0*/  LDL.LU R13, [R1+0x3f4] ;  /* 0x0003f400010d7983 */ /* 0x000ee40000300800 */
[----:B------:R-:W4:Y:S02]  /*323c0*/  LDL.LU R14, [R1+0x3f8] ;  /* 0x0003f800010e7983 */ /* 0x000f240000300800 */
[----:B------:R-:W4:Y:S01]  /*323d0*/  LDL.LU R15, [R1+0x3fc] ;  /* 0x0003fc00010f7983 */ /* 0x000f220000300800 */
[----:B------:R-:W2:Y:S01]  /*323e0*/  LDL.LU R8, [R1+0x410] ;  /* 0x0004100001087983 */ /* 0x000ea20000300800 */
[----:B------:R-:W2:Y:S02]  /*323f0*/  LDL.LU R9, [R1+0x414] ;  /* 0x0004140001097983 */ /* 0x000ea40000300800 */
[----:B------:R-:W2:Y:S02]  /*32400*/  LDL.LU R10, [R1+0x418] ;  /* 0x00041800010a7983 */ /* 0x000ea40000300800 */
[----:B------:R-:W2:Y:S02]  /*32410*/  LDL.LU R11, [R1+0x41c] ;  /* 0x00041c00010b7983 */ /* 0x000ea40000300800 */
[----:B--2---:R-:W-:Y:S01]  /*32420*/  STL.64 [R1+0x22a0], R10 ;  /* 0x0022a00a01007387 */ /* 0x004fe20000100a00 */
[----:B------:R0:W-:Y:S03]  /*32430*/  STL.64 [R1+0x2298], R8 ;  /* 0x0022980801007387 */ /* 0x0001e60000100a00 */
[----:B0-----:R-:W2:Y:S01]  /*32440*/  LDL.LU R8, [R1+0x420] ;  /* 0x0004200001087983 */ /* 0x001ea20000300800 */
[----:B------:R-:W2:Y:S02]  /*32450*/  LDL.LU R9, [R1+0x424] ;  /* 0x0004240001097983 */ /* 0x000ea40000300800 */
[----:B------:R-:W2:Y:S02]  /*32460*/  LDL.LU R10, [R1+0x428] ;  /* 0x00042800010a7983 */ /* 0x000ea40000300800 */
[----:B------:R-:W2:Y:S02]  /*32470*/  LDL.LU R11, [R1+0x42c] ;  /* 0x00042c00010b7983 */ /* 0x000ea40000300800 */
[----:B------:R-:W-:Y:S01]  /*32480*/  IMAD.MOV.U32 R0, RZ, RZ, R26 ;  /* 0x000000ffff007224 */ /* 0x000fe200078e001a */
[----:B------:R-:W-:Y:S01]  /*32490*/  HMMA.16816.F32.BF16 R20, R16, R6, R20 ;  /* 0x000000061014723c */ /* 0x000fe20000041814 */
[----:B--2---:R0:W-:Y:S01]  /*324a0*/  STL.64 [R1+0x22b0], R10 ;  /* 0x0022b00a01007387 */ /* 0x0041e20000100a00 */
[----:B------:R-:W-:Y:S02]  /*324b0*/  STL.64 [R1+0x22a8], R8 ;  /* 0x0022a80801007387 */ /* 0x000fe40000100a00 */
[----:B------:R-:W2:Y:S01]  /*324c0*/  LDL.64 R26, [R1+0x28] ;  /* 0x00002800011a7983 */ /* 0x000ea20000100a00 */
[----:B0-----:R-:W2:Y:S01]  /*324d0*/  LDL.64 R10, [R1+0x38] ;  /* 0x00003800010a7983 */ /* 0x001ea20000100a00 */
[----:B----4-:R0:W-:Y:S02]  /*324e0*/  STL.64 [R1+0x2260], R14 ;  /* 0x0022600e01007387 */ /* 0x0101e40000100a00 */
[----:B---3--:R-:W-:Y:S01]  /*324f0*/  STL.64 [R1+0x2258], R12 ;  /* 0x0022580c01007387 */ /* 0x008fe20000100a00 */
[----:B0-----:R-:W3:Y:S04]  /*32500*/  LDL.64 R14, [R1+0x8] ;  /* 0x00000800010e7983 */ /* 0x001ee80000100a00 */
[----:B---3--:R0:W-:Y:S04]  /*32510*/  STL.64 [R1+0x2278], R14 ;  /* 0x0022780e01007387 */ /* 0x0081e80000100a00 */
[----:B0-----:R-:W3:Y:S01]  /*32520*/  LDL.64 R14, [R1+0x18] ;  /* 0x00001800010e7983 */ /* 0x001ee20000100a00 */
[----:B------:R0:W-:Y:S05]  /*32530*/  STL [R1+0x1f9c], R3 ;  /* 0x001f9c0301007387 */ /* 0x0001ea0000100800 */
[----:B------:R1:W-:Y:S02]  /*32540*/  STL.64 [R1+0x440], R20 ;  /* 0x0004401401007387 */ /* 0x0003e40000100a00 */
[----:B------:R-:W-:Y:S02]  /*32550*/  STL.64 [R1+0x448], R22 ;  /* 0x0004481601007387 */ /* 0x000fe40000100a00 */
[----:B0-----:R-:W-:-:S02]  /*32560*/  IMAD.MOV.U32 R3, RZ, RZ, R7 ;  /* 0x000000ffff037224 */ /* 0x001fc400078e0007 */
[----:B-1----:R-:W-:Y:S02]  /*32570*/  IMAD.MOV.U32 R21, RZ, RZ, R6 ;  /* 0x000000ffff157224 */ /* 0x002fe400078e0006 */
[----:B------:R-:W2:Y:S01]  /*32580*/  LDL.LU.64 R6, [R1+0x22d0] ;  /* 0x0022d00001067983 */ /* 0x000ea20000300a00 */
[----:B------:R-:W2:Y:S02]  /*32590*/  LDL.LU.64 R4, [R1+0x22c8] ;  /* 0x0022c80001047983 */ /* 0x000ea40000300a00 */
[C---:B--2---:R-:W-:Y:S11]  /*325a0*/  HMMA.16816.F32.BF16 R4, R16.reuse, R10, R4 ;  /* 0x0000000a1004723c */ /* 0x044ff60000041804 */
[----:B------:R-:W-:Y:S11]  /*325b0*/  @!UPT UIADD3 URZ, URZ, URZ, URZ ;  /* 0x0000003f3f3ff290 */ /* 0x000ff6000fffe03f */
[----:B------:R-:W-:Y:S01]  /*325c0*/  @!UPT UIADD3 URZ, URZ, URZ, URZ ;  /* 0x0000003f3f3ff290 */ /* 0x000fe2000fffe03f */
[----:B------:R-:W-:Y:S01]  /*325d0*/  STL.64 [R1+0x430], R4 ;  /* 0x0004300401007387 */ /* 0x000fe20000100a00 */
[----:B------:R0:W-:Y:S03]  /*325e0*/  STL.64 [R1+0x438], R6 ;  /* 0x0004380601007387 */ /* 0x0001e60000100a00 */
[----:B0-----:R-:W2:Y:S01]  /*325f0*/  LDL.LU.64 R6, [R1+0x22c0] ;  /* 0x0022c00001067983 */ /* 0x001ea20000300a00 */
[----:B------:R-:W4:Y:S02]  /*32600*/  LDL.LU R4, [R1+0x22b8] ;  /* 0x0022b80001047983 */ /* 0x000f240000300800 */
[----:B------:R-:W-:Y:S02]  /*32610*/  IMAD.MOV.U32 R5, RZ, RZ, R10 ;  /* 0x000000ffff057224 */ /* 0x000fe400078e000a */
[----:B------:R-:W-:Y:S02]  /*32620*/  IMAD.MOV.U32 R20, RZ, RZ, R11 ;  /* 0x000000ffff147224 */ /* 0x000fe400078e000b */
[----:B------:R-:W3:Y:S01]  /*32630*/  LDL.LU.64 R10, [R1+0x22b0] ;  /* 0x0022b000010a7983 */ /* 0x000ee20000300a00 */
[----:B------:R-:W3:Y:S03]  /*32640*/  LDL.LU.64 R8, [R1+0x22a8] ;  /* 0x0022a80001087983 */ /* 0x000ee60000300a00 */
[----:B--2---:R-:W-:Y:S01]  /*32650*/  STL.64 [R1+0x2228], R6 ;  /* 0x0022280601007387 */ /* 0x004fe20000100a00 */
[----:B----4-:R0:W-:Y:S03]  /*32660*/  STL.64 [R1+0x2220], R4 ;  /* 0x0022200401007387 */ /* 0x0101e60000100a00 */
[----:B0-----:R-:W2:Y:S01]  /*32670*/  LDL.LU R4, [R1+0x3d0] ;  /* 0x0003d00001047983 */ /* 0x001ea20000300800 */
[----:B------:R-:W2:Y:S02]  /*32680*/  LDL.LU R5, [R1+0x3d4] ;  /* 0x0003d40001057983 */ /* 0x000ea40000300800 */
[----:B------:R-:W4:Y:S02]  /*32690*/  LDL.LU R6, [R1+0x3d8] ;  /* 0x0003d80001067983 */ /* 0x000f240000300800 */
[----:B------:R-:W4:Y:S01]  /*326a0*/  LDL.LU R7, [R1+0x3dc] ;  /* 0x0003dc0001077983 */ /* 0x000f220000300800 */
[----:B---3--:R-:W-:Y:S01]  /*326b0*/  HMMA.16816.F32.BF16 R8, R16, R26, R8 ;  /* 0x0000001a1008723c */ /* 0x008fe20000041808 */
[----:B----4-:R-:W-:Y:S01]  /*326c0*/  STL.64 [R1+0x2240], R6 ;  /* 0x0022400601007387 */ /* 0x010fe20000100a00 */
[----:B--2---:R0:W-:Y:S03]  /*326d0*/  STL.64 [R1+0x2238], R4 ;  /* 0x0022380401007387 */ /* 0x0041e60000100a00 */
[----:B0-----:R-:W2:Y:S01]  /*326e0*/  LDL.LU R4, [R1+0x3e0] ;  /* 0x0003e00001047983 */ /* 0x001ea20000300800 */
[----:B------:R-:W2:Y:S02]  /*326f0*/  LDL.LU R5, [R1+0x3e4] ;  /* 0x0003e40001057983 */ /* 0x000ea40000300800 */
[----:B------:R-:W3:Y:S02]  /*32700*/  LDL.LU R6, [R1+0x3e8] ;  /* 0x0003e80001067983 */ /* 0x000ee40000300800 */
[----:B------:R-:W3:Y:S02]  /*32710*/  LDL.LU R7, [R1+0x3ec] ;  /* 0x0003ec0001077983 */ /* 0x000ee40000300800 */
[----:B---3--:R-:W-:Y:S01]  /*32720*/  STL.64 [R1+0x2270], R6 ;  /* 0x0022700601007387 */ /* 0x008fe20000100a00 */
[----:B--2---:R0:W-:Y:S03]  /*32730*/  STL.64 [R1+0x2268], R4 ;  /* 0x0022680401007387 */ /* 0x0041e60000100a00 */
[----:B0-----:R-:W2:Y:S01]  /*32740*/  LDL.LU R4, [R1+0x400] ;  /* 0x0004000001047983 */ /* 0x001ea20000300800 */
[----:B------:R-:W2:Y:S02]  /*32750*/  LDL.LU R5, [R1+0x404] ;  /* 0x0004040001057983 */ /* 0x000ea40000300800 */
[----:B------:R-:W2:Y:S02]  /*32760*/  LDL.LU R6, [R1+0x408] ;  /* 0x0004080001067983 */ /* 0x000ea40000300800 */
[----:B------:R-:W2:Y:S02]  /*32770*/  LDL.LU R7, [R1+0x40c] ;  /* 0x00040c0001077983 */ /* 0x000ea40000300800 */
[----:B------:R-:W-:Y:S01]  /*32780*/  STL.64 [R1+0x420], R8 ;  /* 0x0004200801007387 */ /* 0x000fe20000100a00 */
[----:B------:R0:W-:Y:S03]  /*32790*/  STL.64 [R1+0x428], R10 ;  /* 0x0004280a01007387 */ /* 0x0001e60000100a00 */
[----:B0-----:R-:W3:Y:S01]  /*327a0*/  LDL.LU.64 R10, [R1+0x22a0] ;  /* 0x0022a000010a7983 */ /* 0x001ee20000300a00 */
[----:B------:R-:W3:Y:S02]  /*327b0*/  LDL.LU.64 R8, [R1+0x2298] ;  /* 0x0022980001087983 */ /* 0x000ee40000300a00 */
[----:B------:R-:W-:-:S02]  /*327c0*/  IMAD.MOV.U32 R23, RZ, RZ, R26 ;  /* 0x000000ffff177224 */ /* 0x000fc400078e001a */
[----:B------:R-:W-:Y:S02]  /*327d0*/  IMAD.MOV.U32 R24, RZ, RZ, R27 ;  /* 0x000000ffff187224 */ /* 0x000fe400078e001b */
[----:B------:R-:W4:Y:S01]  /*327e0*/  LDL.LU.64 R26, [R1+0x2290] ;  /* 0x00229000011a7983 */ /* 0x000f220000300a00 */
[----:B------:R-:W2:Y:S01]  /*327f0*/  LDL.LU R25, [R1+0x2288] ;  /* 0x0022880001197983 */ /* 0x000ea20000300800 */
[C---:B---3--:R-:W-:Y:S11]  /*32800*/  HMMA.16816.F32.BF16 R8, R16.reuse, R14, R8 ;  /* 0x0000000e1008723c */ /* 0x048ff60000041808 */
[----:B------:R-:W-:Y:S11]  /*32810*/  @!UPT UIADD3 URZ, URZ, URZ, URZ ;  /* 0x0000003f3f3ff290 */ /* 0x000ff6000fffe03f */
[----:B------:R-:W-:Y:S01]  /*32820*/  @!UPT UIADD3 URZ, URZ, URZ, URZ ;  /* 0x0000003f3f3ff290 */ /* 0x000fe2000fffe03f */
[----:B------:R0:W-:Y:S01]  /*32830*/  STL.64 [R1+0x410], R8 ;  /* 0x0004100801007387 */ /* 0x0001e20000100a00 */
[----:B------:R1:W-:Y:S02]  /*32840*/  STL.64 [R1+0x418], R10 ;  /* 0x0004180a01007387 */ /* 0x0003e40000100a00 */
[----:B0-----:R-:W-:Y:S01]  /*32850*/  IMAD.MOV.U32 R9, RZ, RZ, R14 ;  /* 0x000000ffff097224 */ /* 0x001fe200078e000e */
[----:B-1----:R-:W3:Y:S01]  /*32860*/  LDL.LU.64 R10, [R1+0x2280] ;  /* 0x00228000010a7983 */ /* 0x002ee20000300a00 */
        /* <DEDUP_REMOVED lines=10> */
[----:B------:R-:W4:Y:S02]  /*32910*/  LDL.LU.64 R14, [R1+0x2260] ;  /* 0x00226000010e7983 */ /* 0x000f240000300a00 */
[----:B------:R-:W4:Y:S02]  /*32920*/  LDL.LU.64 R12, [R1+0x2258] ;  /* 0x00225800010c7983 */ /* 0x000f240000300a00 */
[C---:B----4-:R-:W-:Y:S11]  /*32930*/  HMMA.16816.F32.BF16 R12, R16.reuse, R26, R12 ;  /* 0x0000001a100c723c */ /* 0x050ff6000004180c */
[----:B------:R-:W-:Y:S11]  /*32940*/  @!UPT UIADD3 URZ, URZ, URZ, URZ ;  /* 0x0000003f3f3ff290 */ /* 0x000ff6000fffe03f */
[----:B------:R-:W-:Y:S01]  /*32950*/  @!UPT UIADD3 URZ, URZ, URZ, URZ ;  /* 0x0000003f3f3ff290 */ /* 0x000fe2000fffe03f */
[----:B------:R-:W-:Y:S01]  /*32960*/  STL.64 [R1+0x3f0], R12 ;  /* 0x0003f00c01007387 */ /* 0x000fe20000100a00 */
[----:B------:R0:W-:Y:S03]  /*32970*/  STL.64 [R1+0x3f8], R14 ;  /* 0x0003f80e01007387 */ /* 0x0001e60000100a00 */
[----:B0-----:R-:W2:Y:S01]  /*32980*/  LDL.LU.64 R14, [R1+0x2250] ;  /* 0x00225000010e7983 */ /* 0x001ea20000300a00 */
[----:B------:R-:W4:Y:S02]  /*32990*/  LDL.LU.64 R12, [R1+0x2248] ;  /* 0x00224800010c7983 */ /* 0x000f240000300a00 */
[----:B------:R-:W-:Y:S02]  /*329a0*/  STL.64 [R1+0x20c0], R26 ;  /* 0x0020c01a01007387 */ /* 0x000fe40000100a00 */
[----:B------:R-:W-:Y:S01]  /*329b0*/  STL [R1+0x20b8], R25 ;  /* 0x0020b81901007387 */ /* 0x000fe20000100800 */
[----:B--2---:R-:W-:Y:S11]  /*329c0*/  HMMA.16816.F32.BF16 R4, R16, R14, R4 ;  /* 0x0000000e1004723c */ /* 0x004ff60000041804 */
[----:B------:R-:W-:Y:S11]  /*329d0*/  @!UPT UIADD3 URZ, URZ, URZ, URZ ;  /* 0x0000003f3f3ff290 */ /* 0x000ff6000fffe03f */
[----:B------:R-:W-:Y:S01]  /*329e0*/  @!UPT UIADD3 URZ, URZ, URZ, URZ ;  /* 0x0000003f3f3ff290 */ /* 0x000fe2000fffe03f */
[----:B------:R-:W-:Y:S01]  /*329f0*/  STL.64 [R1+0x3e0], R4 ;  /* 0x0003e00401007387 */ /* 0x000fe20000100a00 */
[----:B------:R0:W-:Y:S03]  /*32a00*/  STL.64 [R1+0x3e8], R6 ;  /* 0x0003e80601007387 */ /* 0x0001e60000100a00 */
[----:B0-----:R-:W3:Y:S01]  /*32a10*/  LDL.LU.64 R6, [R1+0x2240] ;  /* 0x0022400001067983 */ /* 0x001ee20000300a00 */
[----:B------:R-:W3:Y:S02]  /*32a20*/  LDL.LU.64 R4, [R1+0x2238] ;  /* 0x0022380001047983 */ /* 0x000ee40000300a00 */
[----:B------:R-:W-:Y:S02]  /*32a30*/  IMAD.MOV.U32 R26, RZ, RZ, R2 ;  /* 0x000000ffff1a7224 */ /* 0x000fe400078e0002 */
[----:B------:R-:W-:Y:S01]  /*32a40*/  IMAD.MOV.U32 R27, RZ, RZ, R22 ;  /* 0x000000ffff1b7224 */ /* 0x000fe200078e0016 */
[----:B------:R-:W-:Y:S01]  /*32a50*/  STL.64 [R1+0x20f8], R14 ;  /* 0x0020f80e01007387 */ /* 0x000fe20000100a00 */
[----:B----4-:R-:W-:Y:S02]  /*32a60*/  STL [R1+0x20f0], R12 ;  /* 0x0020f00c01007387 */ /* 0x010fe40000100800 */
[----:B------:R-:W2:Y:S02]  /*32a70*/  LDL.LU R2, [R1+0x2234] ;  /* 0x0022340001027983 */ /* 0x000ea40000300800 */
[----:B------:R-:W4:Y:S01]  /*32a80*/  LDL.LU R22, [R1+0x2230] ;  /* 0x0022300001167983 */ /* 0x000f220000300800 */
[----:B------:R0:W-:Y:S02]  /*32a90*/  STL.64 [R1+0x20d8], R26 ;  /* 0x0020d81a01007387 */ /* 0x0001e40000100a00 */
[----:B0-----:R-:W-:-:S02]  /*32aa0*/  IMAD.MOV.U32 R26, RZ, RZ, R9 ;  /* 0x000000ffff1a7224 */ /* 0x001fc400078e0009 */
[----:B------:R-:W-:Y:S02]  /*32ab0*/  IMAD.MOV.U32 R27, RZ, RZ, R8 ;  /* 0x000000ffff1b7224 */ /* 0x000fe400078e0008 */
[----:B------:R-:W-:Y:S02]  /*32ac0*/  IMAD.MOV.U32 R14, RZ, RZ, R23 ;  /* 0x000000ffff0e7224 */ /* 0x000fe400078e0017 */
[----:B------:R-:W-:Y:S01]  /*32ad0*/  IMAD.MOV.U32 R15, RZ, RZ, R24 ;  /* 0x000000ffff0f7224 */ /* 0x000fe200078e0018 */
[----:B---3--:R-:W-:Y:S11]  /*32ae0*/  HMMA.16816.F32.BF16 R4, R16, R10, R4 ;  /* 0x0000000a1004723c */ /* 0x008ff60000041804 */
[----:B------:R-:W-:Y:S11]  /*32af0*/  @!UPT UIADD3 URZ, URZ, URZ, URZ ;  /* 0x0000003f3f3ff290 */ /* 0x000ff6000fffe03f */
[----:B------:R-:W-:Y:S01]  /*32b00*/  @!UPT UIADD3 URZ, URZ, URZ, URZ ;  /* 0x0000003f3f3ff290 */ /* 0x000fe2000fffe03f */
[----:B------:R-:W-:Y:S01]  /*32b10*/  STL.64 [R1+0x3d0], R4 ;  /* 0x0003d00401007387 */ /* 0x000fe20000100a00 */
[----:B------:R0:W-:Y:S03]  /*32b20*/  STL.64 [R1+0x3d8], R6 ;  /* 0x0003d80601007387 */ /* 0x0001e60000100a00 */
[----:B0-----:R-:W3:Y:S01]  /*32b30*/  LDL.LU.64 R6, [R1+0x2228] ;  /* 0x0022280001067983 */ /* 0x001ee20000300a00 */
[----:B------:R-:W2:Y:S02]  /*32b40*/  LDL.LU.64 R4, [R1+0x2220] ;  /* 0x0022200001047983 */ /* 0x000ea40000300a00 */
[----:B------:R-:W-:Y:S02]  /*32b50*/  STL.64 [R1+0x2100], R26 ;  /* 0x0021001a01007387 */ /* 0x000fe40000100a00 */
[----:B------:R0:W-:Y:S01]  /*32b60*/  STL.64 [R1+0x20a0], R10 ;  /* 0x0020a00a01007387 */ /* 0x0001e20000100a00 */
[----:B------:R-:W3:Y:S01]  /*32b70*/  LDL.LU R8, [R1+0x1f0] ;  /* 0x0001f00001087983 */ /* 0x000ee20000300800 */
[----:B------:R-:W3:Y:S03]  /*32b80*/  LDL.LU R9, [R1+0x1f4] ;  /* 0x0001f40001097983 */ /* 0x000ee60000300800 */
[----:B0-----:R-:W3:Y:S01]  /*32b90*/  LDL.LU R10, [R1+0x1f8] ;  /* 0x0001f800010a7983 */ /* 0x001ee20000300800 */
[----:B------:R-:W3:Y:S02]  /*32ba0*/  LDL.LU R11, [R1+0x1fc] ;  /* 0x0001fc00010b7983 */ /* 0x000ee40000300800 */
[----:B------:R-:W3:Y:S02]  /*32bb0*/  LDL.LU R23, [R1+0x2218] ;  /* 0x0022180001177983 */ /* 0x000ee40000300800 */
[----:B------:R0:W-:Y:S01]  /*32bc0*/  STL.64 [R1+0x2108], R14 ;  /* 0x0021080e01007387 */ /* 0x0001e20000100a00 */
[----:B------:R-:W3:Y:S01]  /*32bd0*/  LDL.LU R24, [R1+0x230] ;  /* 0x0002300001187983 */ /* 0x000ee20000300800 */
[----:B------:R-:W3:Y:S02]  /*32be0*/  LDL.LU R25, [R1+0x234] ;  /* 0x0002340001197983 */ /* 0x000ee40000300800 */
[----:B------:R-:W3:Y:S02]  /*32bf0*/  LDL.LU R26, [R1+0x238] ;  /* 0x00023800011a7983 */ /* 0x000ee40000300800 */
[----:B------:R-:W3:Y:S02]  /*32c00*/  LDL.LU R27, [R1+0x23c] ;  /* 0x00023c00011b7983 */ /* 0x000ee40000300800 */
[----:B0-----:R-:W-:-:S02]  /*32c10*/  IMAD.MOV.U32 R15, RZ, RZ, R20 ;  /* 0x000000ffff0f7224 */ /* 0x001fc400078e0014 */
[----:B--2---:R-:W-:Y:S01]  /*32c20*/  IMAD.MOV.U32 R14, RZ, RZ, R5 ;  /* 0x000000ffff0e7224 */ /* 0x004fe200078e0005 */
[----:B---3--:R-:W-:Y:S01]  /*32c30*/  STL.64 [R1+0x2118], R26 ;  /* 0x0021181a01007387 */ /* 0x008fe20000100a00 */
[----:B------:R0:W-:Y:S02]  /*32c40*/  STL.64 [R1+0x2110], R24 ;  /* 0x0021101801007387 */ /* 0x0001e40000100a00 */
[----:B------:R-:W2:Y:S02]  /*32c50*/  LDL.LU R5, [R1+0x2214] ;  /* 0x0022140001057983 */ /* 0x000ea40000300800 */
[----:B------:R-:W3:Y:S01]  /*32c60*/  LDL.LU R20, [R1+0x2210] ;  /* 0x0022100001147983 */ /* 0x000ee20000300800 */
[----:B------:R1:W-:Y:S04]  /*32c70*/  STL.64 [R1+0x2120], R14 ;  /* 0x0021200e01007387 */ /* 0x0003e80000100a00 */
[----:B0-----:R-:W2:Y:S01]  /*32c80*/  LDL.LU R24, [R1+0x240] ;  /* 0x0002400001187983 */ /* 0x001ea20000300800 */
[----:B------:R-:W2:Y:S02]  /*32c90*/  LDL.LU R25, [R1+0x244] ;  /* 0x0002440001197983 */ /* 0x000ea40000300800 */
[----:B------:R-:W2:Y:S02]  /*32ca0*/  LDL.LU R26, [R1+0x248] ;  /* 0x00024800011a7983 */ /* 0x000ea40000300800 */
[----:B------:R-:W2:Y:S02]  /*32cb0*/  LDL.LU R27, [R1+0x24c] ;  /* 0x00024c00011b7983 */ /* 0x000ea40000300800 */
[----:B-1----:R-:W-:-:S02]  /*32cc0*/  IMAD.MOV.U32 R14, RZ, RZ, R21 ;  /* 0x000000ffff0e7224 */ /* 0x002fc400078e0015 */
[----:B------:R-:W-:Y:S01]  /*32cd0*/  IMAD.MOV.U32 R15, RZ, RZ, R3 ;  /* 0x000000ffff0f7224 */ /* 0x000fe200078e0003 */
[----:B--2---:R-:W-:Y:S01]  /*32ce0*/  STL.64 [R1+0x2130], R26 ;  /* 0x0021301a01007387 */ /* 0x004fe20000100a00 */
[----:B------:R-:W-:Y:S02]  /*32cf0*/  STL.64 [R1+0x2128], R24 ;  /* 0x0021281801007387 */ /* 0x000fe40000100a00 */
[----:B------:R-:W2:Y:S02]  /*32d00*/  LDL.LU R21, [R1+0x220c] ;  /* 0x00220c0001157983 */ /* 0x000ea40000300800 */
[----:B------:R0:W-:Y:S02]  /*32d10*/  STL.64 [R1+0x2138], R14 ;  /* 0x0021380e01007387 */ /* 0x0001e40000100a00 */
[----:B0-----:R-:W-:Y:S02]  /*32d20*/  IMAD.MOV.U32 R14, RZ, RZ, R0 ;  /* 0x000000ffff0e7224 */ /* 0x001fe400078e0000 */
[----:B------:R-:W-:Y:S01]  /*32d30*/  IMAD.MOV.U32 R15, RZ, RZ, R13 ;  /* 0x000000ffff0f7224 */ /* 0x000fe200078e000d */
[----:B------:R-:W2:Y:S01]  /*32d40*/  LDL.LU R0, [R1+0x2208] ;  /* 0x0022080001007983 */ /* 0x000ea20000300800 */
[----:B------:R-:W2:Y:S03]  /*32d50*/  LDL.LU R13, [R1+0x2204] ;  /* 0x00220400010d7983 */ /* 0x000ea60000300800 */
[----:B------:R0:W-:Y:S01]  /*32d60*/  STL.64 [R1+0x2150], R14 ;  /* 0x0021500e01007387 */ /* 0x0001e20000100a00 */
[----:B------:R-:W2:Y:S02]  /*32d70*/  LDL.LU R24, [R1+0x250] ;  /* 0x0002500001187983 */ /* 0x000ea40000300800 */
[----:B------:R-:W2:Y:S02]  /*32d80*/  LDL.LU R25, [R1+0x254] ;  /* 0x0002540001197983 */ /* 0x000ea40000300800 */
[----:B------:R-:W2:Y:S01]  /*32d90*/  LDL.LU R26, [R1+0x258] ;  /* 0x00025800011a7983 */ /* 0x000ea20000300800 */
[----:B------:R-:W2:Y:S01]  /*32da0*/  LDL.LU R27, [R1+0x25c] ;  /* 0x00025c00011b7983 */ /* 0x000ea20000300800 */
[----:B0-----:R-:W-:-:S02]  /*32db0*/  IMAD.MOV.U32 R14, RZ, RZ, R29 ;  /* 0x000000ffff0e7224 */ /* 0x001fc400078e001d */
[----:B------:R-:W-:-:S05]  /*32dc0*/  IMAD.MOV.U32 R15, RZ, RZ, R28 ;  /* 0x000000ffff0f7224 */ /* 0x000fca00078e001c */
[----:B------:R-:W-:Y:S04]  /*32dd0*/  STL.64 [R1+0x2168], R14 ;  /* 0x0021680e01007387 */ /* 0x000fe80000100a00 */
[----:B--2---:R-:W-:Y:S01]  /*32de0*/  STL.64 [R1+0x2148], R26 ;  /* 0x0021481a01007387 */ /* 0x004fe20000100a00 */
[----:B------:R0:W-:Y:S03]  /*32df0*/  STL.64 [R1+0x2140], R24 ;  /* 0x0021401801007387 */ /* 0x0001e60000100a00 */
[----:B0-----:R-:W2:Y:S01]  /*32e00*/  LDL.LU R24, [R1+0x260] ;  /* 0x0002600001187983 */ /* 0x001ea20000300800 */
[----:B------:R-:W2:Y:S02]  /*32e10*/  LDL.LU R25, [R1+0x264] ;  /* 0x0002640001197983 */ /* 0x000ea40000300800 */
[----:B------:R-:W2:Y:S02]  /*32e20*/  LDL.LU R26, [R1+0x268] ;  /* 0x00026800011a7983 */ /* 0x000ea40000300800 */
[----:B------:R-:W2:Y:S02]  /*32e30*/  LDL.LU R27, [R1+0x26c] ;  /* 0x00026c00011b7983 */ /* 0x000ea40000300800 */
[----:B------:R-:W-:-:S02]  /*32e40*/  IMAD.MOV.U32 R14, RZ, RZ, R4 ;  /* 0x000000ffff0e7224 */ /* 0x000fc400078e0004 */
[----:B------:R-:W-:Y:S01]  /*32e50*/  IMAD.MOV.U32 R15, RZ, RZ, R2 ;  /* 0x000000ffff0f7224 */ /* 0x000fe200078e0002 */
[----:B------:R-:W3:Y:S04]  /*32e60*/  LDL.LU R4, [R1+0x2200] ;  /* 0x0022000001047983 */ /* 0x000ee80000300800 */
        /* <DEDUP_REMOVED lines=9> */
[----:B------:R-:W3:Y:S01]  /*32f00*/  LDL.LU R7, [R1+0x21fc] ;  /* 0x0021fc0001077983 */ /* 0x000ee20000300800 */
[----:B------:R-:W3:Y:S03]  /*32f10*/  LDL.LU R6, [R1+0x21f8] ;  /* 0x0021f80001067983 */ /* 0x000ee60000300800 */
        /* <DEDUP_REMOVED lines=8> */
[----:B----4-:R-:W-:-:S05]  /*32fa0*/  IMAD.MOV.U32 R15, RZ, RZ, R22 ;  /* 0x000000ffff0f7224 */ /* 0x010fca00078e0016 */
[----:B------:R-:W-:Y:S04]  /*32fb0*/  STL.64 [R1+0x21b0], R14 ;  /* 0x0021b00e01007387 */ /* 0x000fe80000100a00 */
[----:B--2---:R-:W-:Y:S01]  /*32fc0*/  STL.64 [R1+0x2190], R26 ;  /* 0x0021901a01007387 */ /* 0x004fe20000100a00 */
[----:B------:R0:W-:Y:S03]  /*32fd0*/  STL.64 [R1+0x2188], R24 ;  /* 0x0021881801007387 */ /* 0x0001e60000100a00 */
[----:B0-----:R-:W2:Y:S01]  /*32fe0*/  LDL.LU R24, [R1+0x290] ;  /* 0x0002900001187983 */ /* 0x001ea20000300800 */
[----:B------:R-:W2:Y:S02]  /*32ff0*/  LDL.LU R25, [R1+0x294] ;  /* 0x0002940001197983 */ /* 0x000ea40000300800 */
[----:B------:R-:W4:Y:S02]  /*33000*/  LDL.LU R26, [R1+0x298] ;  /* 0x00029800011a7983 */ /* 0x000f240000300800 */
[----:B------:R-:W4:Y:S02]  /*33010*/  LDL.LU R27, [R1+0x29c] ;  /* 0x00029c00011b7983 */ /* 0x000f240000300800 */
[----:B------:R-:W-:-:S02]  /*33020*/  IMAD.MOV.U32 R14, RZ, RZ, R21 ;  /* 0x000000ffff0e7224 */ /* 0x000fc400078e0015 */
[----:B---3--:R-:W-:-:S05]  /*33030*/  IMAD.MOV.U32 R15, RZ, RZ, R20 ;  /* 0x000000ffff0f7224 */ /* 0x008fca00078e0014 */
[----:B------:R-:W-:Y:S04]  /*33040*/  STL.64 [R1+0x21c8], R14 ;  /* 0x0021c80e01007387 */ /* 0x000fe80000100a00 */
[----:B----4-:R-:W-:Y:S01]  /*33050*/  STL.64 [R1+0x21a8], R26 ;  /* 0x0021a81a01007387 */ /* 0x010fe20000100a00 */
[----:B--2---:R0:W-:Y:S03]  /*33060*/  STL.64 [R1+0x21a0], R24 ;  /* 0x0021a01801007387 */ /* 0x0041e60000100a00 */
[----:B0-----:R-:W2:Y:S01]  /*33070*/  LDL.LU R24, [R1+0x2a0] ;  /* 0x0002a00001187983 */ /* 0x001ea20000300800 */
[----:B------:R-:W2:Y:S02]  /*33080*/  LDL.LU R25, [R1+0x2a4] ;  /* 0x0002a40001197983 */ /* 0x000ea40000300800 */
[----:B------:R-:W3:Y:S02]  /*33090*/  LDL.LU R26, [R1+0x2a8] ;  /* 0x0002a800011a7983 */ /* 0x000ee40000300800 */
[----:B------:R-:W3:Y:S01]  /*330a0*/  LDL.LU R27, [R1+0x2ac] ;  /* 0x0002ac00011b7983 */ /* 0x000ee20000300800 */
[----:B------:R-:W4:Y:S01]  /*330b0*/  LDL.LU R20, [R1+0x2d0] ;  /* 0x0002d00001147983 */ /* 0x000f220000300800 */
[----:B------:R-:W4:Y:S02]  /*330c0*/  LDL.LU R21, [R1+0x2d4] ;  /* 0x0002d40001157983 */ /* 0x000f240000300800 */
[----:B------:R-:W4:Y:S02]  /*330d0*/  LDL.LU R22, [R1+0x2d8] ;  /* 0x0002d80001167983 */ /* 0x000f240000300800 */
[----:B------:R-:W4:Y:S01]  /*330e0*/  LDL.LU R23, [R1+0x2dc] ;  /* 0x0002dc0001177983 */ /* 0x000f220000300800 */
[----:B---3--:R-:W-:Y:S01]  /*330f0*/  STL.64 [R1+0x21c0], R26 ;  /* 0x0021c01a01007387 */ /* 0x008fe20000100a00 */
        /* <DEDUP_REMOVED lines=10> */
[----:B------:R-:W2:Y:S01]  /*331a0*/  LDL.LU R27, [R1+0x2cc] ;  /* 0x0002cc00011b7983 */ /* 0x000ea20000300800 */
[----:B------:R-:W-:Y:S01]  /*331b0*/  STL.64 [R1+0x20b0], R10 ;  /* 0x0020b00a01007387 */ /* 0x000fe20000100a00 */
[----:B------:R0:W-:Y:S03]  /*331c0*/  STL.64 [R1+0x20a8], R8 ;  /* 0x0020a80801007387 */ /* 0x0001e60000100a00 */
[----:B0-----:R-:W3:Y:S01]  /*331d0*/  LDL.LU R8, [R1+0x200] ;  /* 0x0002000001087983 */ /* 0x001ee20000300800 */
[----:B------:R-:W3:Y:S02]  /*331e0*/  LDL.LU R9, [R1+0x204] ;  /* 0x0002040001097983 */ /* 0x000ee40000300800 */
[----:B------:R-:W2:Y:S02]  /*331f0*/  LDL.LU R10, [R1+0x208] ;  /* 0x00020800010a7983 */ /* 0x000ea40000300800 */
[----:B------:R-:W2:Y:S02]  /*33200*/  LDL.LU R11, [R1+0x20c] ;  /* 0x00020c00010b7983 */ /* 0x000ea40000300800 */
[----:B--2---:R-:W-:Y:S01]  /*33210*/  STL.64 [R1+0x20d0], R10 ;  /* 0x0020d00a01007387 */ /* 0x004fe20000100a00 */
[----:B---3--:R0:W-:Y:S03]  /*33220*/  STL.64 [R1+0x20c8], R8 ;  /* 0x0020c80801007387 */ /* 0x0081e60000100a00 */
[----:B0-----:R-:W2:Y:S01]  /*33230*/  LDL.LU R8, [R1+0x210] ;  /* 0x0002100001087983 */ /* 0x001ea20000300800 */
[----:B------:R-:W2:Y:S02]  /*33240*/  LDL.LU R9, [R1+0x214] ;  /* 0x0002140001097983 */ /* 0x000ea40000300800 */
[----:B------:R-:W-:-:S02]  /*33250*/  IMAD.MOV.U32 R10, RZ, RZ, R6 ;  /* 0x000000ffff0a7224 */ /* 0x000fc400078e0006 */
[----:B------:R-:W-:Y:S01]  /*33260*/  IMAD.MOV.U32 R11, RZ, RZ, R7 ;  /* 0x000000ffff0b7224 */ /* 0x000fe200078e0007 */
[----:B------:R-:W4:Y:S01]  /*33270*/  LDL.LU R6, [R1+0x21f4] ;  /* 0x0021f40001067983 */ /* 0x000f220000300800 */
[----:B------:R-:W4:Y:S03]  /*33280*/  LDL.LU R7, [R1+0x21f0] ;  /* 0x0021f00001077983 */ /* 0x000f260000300800 */
[----:B------:R-:W-:Y:S04]  /*33290*/  STL.64 [R1+0x20e8], R10 ;  /* 0x0020e80a01007387 */ /* 0x000fe80000100a00 */
[----:B--2---:R0:W-:Y:S01]  /*332a0*/  STL.64 [R1+0x20e0], R8 ;  /* 0x0020e00801007387 */ /* 0x0041e20000100a00 */
[----:B----4-:R-:W-:Y:S03]  /*332b0*/  HMMA.16816.F32.BF16 R16, R16, R6, R20 ;  /* 0x000000061010723c */ /* 0x010fe60000041814 */
[----:B0-----:R-:W2:Y:S01]  /*332c0*/  LDL.LU R8, [R1+0x220] ;  /* 0x0002200001087983 */ /* 0x001ea20000300800 */
[----:B------:R-:W2:Y:S02]  /*332d0*/  LDL.LU R9, [R1+0x224] ;  /* 0x0002240001097983 */ /* 0x000ea40000300800 */
[----:B------:R-:W2:Y:S02]  /*332e0*/  LDL.LU R10, [R1+0x228] ;  /* 0x00022800010a7983 */ /* 0x000ea40000300800 */
[----:B------:R-:W2:Y:S01]  /*332f0*/  LDL.LU R11, [R1+0x22c] ;  /* 0x00022c00010b7983 */ /* 0x000ea20000300800 */
[----:B------:R-:W3:Y:S01]  /*33300*/  LDL.LU.64 R22, [R1+0x21e8] ;  /* 0x0021e80001167983 */ /* 0x000ee20000300a00 */
[----:B------:R-:W3:Y:S02]  /*33310*/  LDL.LU.64 R20, [R1+0x21e0] ;  /* 0x0021e00001147983 */ /* 0x000ee40000300a00 */
[----:B------:R-:W-:-:S02]  /*33320*/  IMAD.MOV.U32 R14, RZ, RZ, R13 ;  /* 0x000000ffff0e7224 */ /* 0x000fc400078e000d */
[----:B------:R-:W-:-:S09]  /*33330*/  IMAD.MOV.U32 R15, RZ, RZ, R0 ;  /* 0x000000ffff0f7224 */ /* 0x000fd200078e0000 */
[----:B------:R0:W-:Y:S01]  /*33340*/  STL.64 [R1+0x2d0], R16 ;  /* 0x0002d01001007387 */ /* 0x0001e20000100a00 */
[----:B------:R1:W-:Y:S03]  /*33350*/  STL.64 [R1+0x2d8], R18 ;  /* 0x0002d81201007387 */ /* 0x0003e60000100a00 */
[----:B0-----:R-:W4:Y:S01]  /*33360*/  LDL.LU R16, [R1+0xd0] ;  /* 0x0000d00001107983 */ /* 0x001f220000300800 */
[----:B------:R-:W4:Y:S02]  /*33370*/  LDL.LU R17, [R1+0xd4] ;  /* 0x0000d40001117983 */ /* 0x000f240000300800 */
[----:B-1----:R-:W4:Y:S02]  /*33380*/  LDL.LU R18, [R1+0xd8] ;  /* 0x0000d80001127983 */ /* 0x002f240000300800 */
[----:B------:R-:W4:Y:S01]  /*33390*/  LDL.LU R19, [R1+0xdc] ;  /* 0x0000dc0001137983 */ /* 0x000f220000300800 */
[C---:B---3--:R-:W-:Y:S01]  /*333a0*/  HMMA.16816.F32.BF16 R12, R20.reuse, R14, R24 ;  /* 0x0000000e140c723c */ /* 0x048fe20000041818 */
[----:B------:R-:W3:Y:S01]  /*333b0*/  LDL.LU.64 R26, [R1+0x21d8] ;  /* 0x0021d800011a7983 */ /* 0x000ee20000300a00 */
[----:B------:R-:W3:Y:S11]  /*333c0*/  LDL.LU.64 R24, [R1+0x21d0] ;  /* 0x0021d00001187983 */ /* 0x000ef60000300a00 */
[----:B------:R-:W-:Y:S10]  /*333d0*/  @!UPT UIADD3 URZ, URZ, URZ, URZ ;  /* 0x0000003f3f3ff290 */ /* 0x000ff4000fffe03f */
[----:B------:R-:W-:Y:S01]  /*333e0*/  STL.64 [R1+0x2c0], R12 ;  /* 0x0002c00c01007387 */ /* 0x000fe20000100a00 */
[----:B------:R0:W-:Y:S03]  /*333f0*/  STL.64 [R1+0x2c8], R14 ;  /* 0x0002c80e01007387 */ /* 0x0001e60000100a00 */
[----:B0-----:R-:W3:Y:S02]  /*33400*/  LDL.LU.64 R14, [R1+0x21c8] ;  /* 0x0021c800010e7983 */ /* 0x001ee40000300a00 */
[C---:B---3--:R-:W-:Y:S02]  /*33410*/  HMMA.16816.F32.BF16 R12, R20.reuse, R14, R24 ;  /* 0x0000000e140c723c */ /* 0x048fe40000041818 */
[----:B------:R-:W3:Y:S01]  /*33420*/  LDL.LU.64 R26, [R1+0x21c0] ;  /* 0x0021c000011a7983 */ /* 0x000ee20000300a00 */
[----:B------:R-:W3:Y:S11]  /*33430*/  LDL.LU.64 R24, [R1+0x21b8] ;  /* 0x0021b80001187983 */ /* 0x000ef60000300a00 */
[----:B------:R-:W-:Y:S09]  /*33440*/  @!UPT UIADD3 URZ, URZ, URZ, URZ ;  /* 0x0000003f3f3ff290 */ /* 0x000ff2000fffe03f */
        /* <DEDUP_REMOVED lines=53> */
[----:B------:R-:W2:Y:S11]  /*337a0*/  LDL.LU.64 R26, [R1+0x2100] ;  /* 0x00210000011a7983 */ /* 0x000eb60000300a00 */
[----:B------:R-:W-:Y:S10]  /*337b0*/  @!UPT UIADD3 URZ, URZ, URZ, URZ ;  /* 0x0000003f3f3ff290 */ /* 0x000ff4000fffe03f */
[----:B------:R-:W-:Y:S01]  /*337c0*/  STL.64 [R1+0x230], R12 ;  /* 0x0002300c01007387 */ /* 0x000fe20000100a00 */
[----:B------:R0:W-:Y:S03]  /*337d0*/  STL.64 [R1+0x238], R14 ;  /* 0x0002380e01007387 */ /* 0x0001e60000100a00 */
[----:B0-----:R-:W3:Y:S01]  /*337e0*/  LDL.LU.64 R14, [R1+0x20f8] ;  /* 0x0020f800010e7983 */ /* 0x001ee20000300a00 */
[----:B------:R-:W3:Y:S02]  /*337f0*/  LDL.LU R12, [R1+0x20f0] ;  /* 0x0020f000010c7983 */ /* 0x000ee40000300800 */
[----:B------:R-:W3:Y:S02]  /*33800*/  LDL R0, [R1+0x5f4] ;  /* 0x0005f40001007983 */ /* 0x000ee40000100800 */
[----:B------:R-:W3:Y:S01]  /*33810*/  LDL R13, [R1+0x5f0] ;  /* 0x0005f000010d7983 */ /* 0x000ee20000100800 */
[C---:B--2---:R-:W-:Y:S01]  /*33820*/  HMMA.16816.F32.BF16 R24, R20.reuse, R26, R8 ;  /* 0x0000001a1418723c */ /* 0x044fe20000041808 */
[----:B------:R-:W2:Y:S01]  /*33830*/  LDL.LU.64 R10, [R1+0x20e8] ;  /* 0x0020e800010a7983 */ /* 0x000ea20000300a00 */
[----:B------:R-:W2:Y:S11]  /*33840*/  LDL.LU.64 R8, [R1+0x20e0] ;  /* 0x0020e00001087983 */ /* 0x000eb60000300a00 */
[----:B------:R-:W-:Y:S10]  /*33850*/  @!UPT UIADD3 URZ, URZ, URZ, URZ ;  /* 0x0000003f3f3ff290 */ /* 0x000ff4000fffe03f */
[----:B------:R-:W-:Y:S01]  /*33860*/  STL.64 [R1+0x220], R24 ;  /* 0x0002201801007387 */ /* 0x000fe20000100a00 */
[----:B------:R0:W-:Y:S03]  /*33870*/  STL.64 [R1+0x228], R26 ;  /* 0x0002281a01007387 */ /* 0x0001e60000100a00 */
[----:B0-----:R-:W2:Y:S02]  /*33880*/  LDL.LU.64 R26, [R1+0x20d8] ;  /* 0x0020d800011a7983 */ /* 0x001ea40000300a00 */
[C---:B--2---:R-:W-:Y:S02]  /*33890*/  HMMA.16816.F32.BF16 R24, R20.reuse, R26, R8 ;  /* 0x0000001a1418723c */ /* 0x044fe40000041808 */
[----:B------:R-:W2:Y:S01]  /*338a0*/  LDL.LU.64 R10, [R1+0x20d0] ;  /* 0x0020d000010a7983 */ /* 0x000ea20000300a00 */
[----:B------:R-:W2:Y:S11]  /*338b0*/  LDL.LU.64 R8, [R1+0x20c8] ;  /* 0x0020c80001087983 */ /* 0x000eb60000300a00 */
[----:B------:R-:W-:Y:S09]  /*338c0*/  @!UPT UIADD3 URZ, URZ, URZ, URZ ;  /* 0x0000003f3f3ff290 */ /* 0x000ff2000fffe03f */
[----:B------:R-:W-:Y:S01]  /*338d0*/  STL.64 [R1+0x210], R24 ;  /* 0x0002101801007387 */ /* 0x000fe20000100a00 */
[----:B------:R0:W-:Y:S03]  /*338e0*/  STL.64 [R1+0x218], R26 ;  /* 0x0002181a01007387 */ /* 0x0001e60000100a00 */
[----:B0-----:R-:W2:Y:S01]  /*338f0*/  LDL.LU.64 R26, [R1+0x20c0] ;  /* 0x0020c000011a7983 */ /* 0x001ea20000300a00 */
[----:B------:R-:W3:Y:S01]  /*33900*/  LDL.LU R25, [R1+0x20b8] ;  /* 0x0020b80001197983 */ /* 0x000ee20000300800 */
[C---:B--2---:R-:W-:Y:S11]  /*33910*/  HMMA.16816.F32.BF16 R8, R20.reuse, R26, R8 ;  /* 0x0000001a1408723c */ /* 0x044ff60000041808 */
[----:B------:R-:W-:Y:S11]  /*33920*/  @!UPT UIADD3 URZ, URZ, URZ, URZ ;  /* 0x0000003f3f3ff290 */ /* 0x000ff6000fffe03f */
[----:B------:R-:W-:Y:S01]  /*33930*/  @!UPT UIADD3 URZ, URZ, URZ, URZ ;  /* 0x0000003f3f3ff290 */ /* 0x000fe2000fffe03f */
[----:B------:R-:W-:Y:S01]  /*33940*/  STL.64 [R1+0x200], R8 ;  /* 0x0002000801007387 */ /* 0x000fe20000100a00 */
[----:B------:R0:W-:Y:S03]  /*33950*/  STL.64 [R1+0x208], R10 ;  /* 0x0002080a01007387 */ /* 0x0001e60000100a00 */
[----:B0-----:R-:W2:Y:S01]  /*33960*/  LDL.LU.64 R10, [R1+0x20b0] ;  /* 0x0020b000010a7983 */ /* 0x001ea20000300a00 */
[----:B------:R-:W2:Y:S02]  /*33970*/  LDL.LU.64 R8, [R1+0x20a8] ;  /* 0x0020a80001087983 */ /* 0x000ea40000300a00 */
[----:B------:R-:W-:Y:S02]  /*33980*/  STL.64 [R1+0x2080], R26 ;  /* 0x0020801a01007387 */ /* 0x000fe40000100a00 */
[----:B---3--:R0:W-:Y:S01]  /*33990*/  STL [R1+0x2078], R25 ;  /* 0x0020781901007387 */ /* 0x0081e20000100800 */
[----:B------:R-:W3:Y:S04]  /*339a0*/  LDL.LU R24, [R1+0x1e0] ;  /* 0x0001e00001187983 */ /* 0x000ee80000300800 */
[----:B0-----:R-:W3:Y:S01]  /*339b0*/  LDL.LU R25, [R1+0x1e4] ;  /* 0x0001e40001197983 */ /* 0x001ee20000300800 */
[----:B------:R-:W3:Y:S02]  /*339c0*/  LDL.LU R26, [R1+0x1e8] ;  /* 0x0001e800011a7983 */ /* 0x000ee40000300800 */
[----:B------:R-:W3:Y:S01]  /*339d0*/  LDL.LU R27, [R1+0x1ec] ;  /* 0x0001ec00011b7983 */ /* 0x000ee20000300800 */
[C---:B--2---:R-:W-:Y:S11]  /*339e0*/  HMMA.16816.F32.BF16 R8, R20.reuse, R14, R8 ;  /* 0x0000000e1408723c */ /* 0x044ff60000041808 */
[----:B------:R-:W-:Y:S11]  /*339f0*/  @!UPT UIADD3 URZ, URZ, URZ, URZ ;  /* 0x0000003f3f3ff290 */ /* 0x000ff6000fffe03f */
[----:B------:R-:W-:Y:S01]  /*33a00*/  @!UPT UIADD3 URZ, URZ, URZ, URZ ;  /* 0x0000003f3f3ff290 */ /* 0x000fe2000fffe03f */
[----:B------:R-:W-:Y:S01]  /*33a10*/  STL.64 [R1+0x1f0], R8 ;  /* 0x0001f00801007387 */ /* 0x000fe20000100a00 */
[----:B------:R0:W-:Y:S03]  /*33a20*/  STL.64 [R1+0x1f8], R10 ;  /* 0x0001f80a01007387 */ /* 0x0001e60000100a00 */
[----:B0-----:R-:W3:Y:S01]  /*33a30*/  LDL.LU.64 R10, [R1+0x20a0] ;  /* 0x0020a000010a7983 */ /* 0x001ee20000300a00 */
[----:B------:R-:W-:Y:S02]  /*33a40*/  STL.64 [R1+0x2008], R14 ;  /* 0x0020080e01007387 */ /* 0x000fe40000100a00 */
[----:B------:R-:W-:Y:S01]  /*33a50*/  STL [R1+0x2000], R12 ;  /* 0x0020000c01007387 */ /* 0x000fe20000100800 */
[C---:B---3--:R-:W-:Y:S01]  /*33a60*/  HMMA.16816.F32.BF16 R24, R20.reuse, R10, R24 ;  /* 0x0000000a1418723c */ /* 0x048fe20000041818 */
[----:B------:R-:W-:Y:S01]  /*33a70*/  STL [R1+0x1fa4], R10 ;  /* 0x001fa40a01007387 */ /* 0x000fe20000100800 */
[----:B------:R-:W-:Y:S11]  /*33a80*/  STL [R1+0x1fa0], R11 ;  /* 0x001fa00b01007387 */ /* 0x000ff60000100800 */
[----:B------:R-:W-:Y:S10]  /*33a90*/  @!UPT UIADD3 URZ, URZ, URZ, URZ ;  /* 0x0000003f3f3ff290 */ /* 0x000ff4000fffe03f */
[----:B------:R-:W-:Y:S01]  /*33aa0*/  STL.64 [R1+0x1e0], R24 ;  /* 0x0001e01801007387 */ /* 0x000fe20000100a00 */
[----:B------:R0:W-:Y:S03]  /*33ab0*/  STL.64 [R1+0x1e8], R26 ;  /* 0x0001e81a01007387 */ /* 0x0001e60000100a00 */
[----:B0-----:R-:W2:Y:S01]  /*33ac0*/  LDL.LU.64 R26, [R1+0x88] ;  /* 0x00008800011a7983 */ /* 0x001ea20000300a00 */
[----:B----4-:R-:W-:Y:S01]  /*33ad0*/  HMMA.16816.F32.BF16 R8, R20, R6, R16 ;  /* 0x000000061408723c */ /* 0x010fe20000041810 */
[----:B------:R-:W0:Y:S04]  /*33ae0*/  LDSM.16.MT88.4 R20, [R13+0x10800] ;  /* 0x010800000d14783b */ /* 0x000e280000004200 */
[----:B------:R-:W1:Y:S01]  /*33af0*/  LDSM.16.MT88.4 R16, [R0+0x10800] ;  /* 0x010800000010783b */ /* 0x000e620000004200 */
[----:B--2---:R2:W-:Y:S11]  /*33b00*/  STL.64 [R1+0x2088], R26 ;  /* 0x0020881a01007387 */ /* 0x0045f60000100a00 */
[----:B------:R-:W-:Y:S06]  /*33b10*/  @!UPT UIADD3 URZ, URZ, URZ, URZ ;  /* 0x0000003f3f3ff290 */ /* 0x000fec000fffe03f */
[----:B------:R-:W-:Y:S02]  /*33b20*/  STL.64 [R1+0xd0], R8 ;  /* 0x0000d00801007387 */ /* 0x000fe40000100a00 */
[----:B------:R-:W-:Y:S01]  /*33b30*/  STL.64 [R1+0xd8], R10 ;  /* 0x0000d80a01007387 */ /* 0x000fe20000100a00 */
[----:B--2---:R-:W2:Y:S04]  /*33b40*/  LDL.LU.64 R26, [R1+0x98] ;  /* 0x00009800011a7983 */ /* 0x004ea80000300a00 */
[----:B--2---:R2:W-:Y:S04]  /*33b50*/  STL.64 [R1+0x2090], R26 ;  /* 0x0020901a01007387 */ /* 0x0045e80000100a00 */
[----:B--2---:R-:W2:Y:S04]  /*33b60*/  LDL.LU.64 R26, [R1+0xa8] ;  /* 0x0000a800011a7983 */ /* 0x004ea80000300a00 */
[----:B--2---:R2:W-:Y:S04]  /*33b70*/  STL.64 [R1+0x2098], R26 ;  /* 0x0020981a01007387 */ /* 0x0045e80000100a00 */
[----:B--2---:R-:W1:Y:S01]  /*33b80*/  LDL.LU.64 R26, [R1+0xb8] ;  /* 0x0000b800011a7983 */ /* 0x004e620000300a00 */
[----:B------:R-:W2:Y:S02]  /*33b90*/  LDL.LU R8, [R1+0x380] ;  /* 0x0003800001087983 */ /* 0x000ea40000300800 */
[----:B------:R-:W2:Y:S02]  /*33ba0*/  LDL.LU R9, [R1+0x384] ;  /* 0x0003840001097983 */ /* 0x000ea40000300800 */
[----:B------:R-:W2:Y:S01]  /*33bb0*/  LDL.LU R10, [R1+0x388] ;  /* 0x00038800010a7983 */ /* 0x000ea20000300800 */
[----:B------:R-:W2:Y:S01]  /*33bc0*/  LDL.LU R11, [R1+0x38c] ;  /* 0x00038c00010b7983 */ /* 0x000ea20000300800 */
[----:B------:R-:W-:Y:S02]  /*33bd0*/  STL.64 [R1+0x1f78], R6 ;  /* 0x001f780601007387 */ /* 0x000fe40000100a00 */
[----:B------:R3:W-:Y:S02]  /*33be0*/  STL.64 [R1+0x1f70], R4 ;  /* 0x001f700401007387 */ /* 0x0007e40000100a00 */
[----:B---3--:R-:W3:Y:S01]  /*33bf0*/  LDL.LU R4, [R1+0x3b0] ;  /* 0x0003b00001047983 */ /* 0x008ee20000300800 */
[----:B------:R-:W3:Y:S02]  /*33c00*/  LDL.LU R5, [R1+0x3b4] ;  /* 0x0003b40001057983 */ /* 0x000ee40000300800 */
[----:B------:R-:W3:Y:S02]  /*33c10*/  LDL.LU R6, [R1+0x3b8] ;  /* 0x0003b80001067983 */ /* 0x000ee40000300800 */
[----:B------:R-:W3:Y:S01]  /*33c20*/  LDL.LU R7, [R1+0x3bc] ;  /* 0x0003bc0001077983 */ /* 0x000ee20000300800 */
[----:B------:R-:W4:Y:S01]  /*33c30*/  LDL.LU.64 R14, [R1+0x68] ;  /* 0x00006800010e7983 */ /* 0x000f220000300a00 */
[----:B0-----:R-:W-:Y:S02]  /*33c40*/  STL.64 [R1+0x1f68], R22 ;  /* 0x001f681601007387 */ /* 0x001fe40000100a00 */
[----:B------:R0:W-:Y:S02]  /*33c50*/  STL.64 [R1+0x1f60], R20 ;  /* 0x001f601401007387 */ /* 0x0001e40000100a00 */
[----:B0-----:R-:W1:Y:S01]  /*33c60*/  LDL.LU R20, [R1+0x3c0] ;  /* 0x0003c00001147983 */ /* 0x001e620000300800 */
[----:B------:R-:W1:Y:S02]  /*33c70*/  LDL.LU R21, [R1+0x3c4] ;  /* 0x0003c40001157983 */ /* 0x000e640000300800 */
[----:B------:R-:W1:Y:S02]  /*33c80*/  LDL.LU R22, [R1+0x3c8] ;  /* 0x0003c80001167983 */ /* 0x000e640000300800 */
[----:B------:R-:W1:Y:S02]  /*33c90*/  LDL.LU R23, [R1+0x3cc] ;  /* 0x0003cc0001177983 */ /* 0x000e640000300800 */
[C---:B-1----:R-:W-:Y:S11]  /*33ca0*/  HMMA.16816.F32.BF16 R20, R16.reuse, R26, R20 ;  /* 0x0000001a1014723c */ /* 0x042ff60000041814 */
[----:B------:R-:W-:Y:S11]  /*33cb0*/  @!UPT UIADD3 URZ, URZ, URZ, URZ ;  /* 0x0000003f3f3ff290 */ /* 0x000ff6000fffe03f */
[----:B------:R-:W-:Y:S01]  /*33cc0*/  @!UPT UIADD3 URZ, URZ, URZ, URZ ;  /* 0x0000003f3f3ff290 */ /* 0x000fe2000fffe03f */
[----:B------:R0:W-:Y:S01]  /*33cd0*/  STL.64 [R1+0x3c0], R20 ;  /* 0x0003c01401007387 */ /* 0x0001e20000100a00 */
[----:B------:R-:W-:Y:S02]  /*33ce0*/  STL.64 [R1+0x3c8], R22 ;  /* 0x0003c81601007387 */ /* 0x000fe40000100a00 */
[----:B0-----:R-:W-:Y:S02]  /*33cf0*/  IMAD.MOV.U32 R21, RZ, RZ, R26 ;  /* 0x000000ffff157224 */ /* 0x001fe400078e001a */
[----:B------:R-:W-:Y:S02]  /*33d00*/  IMAD.MOV.U32 R20, RZ, RZ, R27 ;  /* 0x000000ffff147224 */ /* 0x000fe400078e001b */
[----:B------:R-:W3:Y:S03]  /*33d10*/  LDL.LU.64 R26, [R1+0x2098] ;  /* 0x00209800011a7983 */ /* 0x000ee60000300a00 */
[----:B------:R0:W-:Y:S02]  /*33d20*/  STL [R1+0x1fac], R20 ;  /* 0x001fac1401007387 */ /* 0x0001e40000100800 */
[----:B------:R1:W-:Y:S01]  /*33d30*/  STL [R1+0x1fa8], R21 ;  /* 0x001fa81501007387 */ /* 0x0003e20000100800 */
[----:B0-----:R-:W2:Y:S01]  /*33d40*/  LDL.LU R20, [R1+0x390] ;  /* 0x0003900001147983 */ /* 0x001ea20000300800 */
[----:B-1----:R-:W2:Y:S02]  /*33d50*/  LDL.LU R21, [R1+0x394] ;  /* 0x0003940001157983 */ /* 0x002ea40000300800 */
[----:B------:R-:W2:Y:S02]  /*33d60*/  LDL.LU R22, [R1+0x398] ;  /* 0x0003980001167983 */ /* 0x000ea40000300800 */
[----:B------:R-:W2:Y:S01]  /*33d70*/  LDL.LU R23, [R1+0x39c] ;  /* 0x00039c0001177983 */ /* 0x000ea20000300800 */
[C---:B---3--:R-:W-:Y:S11]  /*33d80*/  HMMA.16816.F32.BF16 R4, R16.reuse, R26, R4 ;  /* 0x0000001a1004723c */ /* 0x048ff60000041804 */
[----:B------:R-:W-:Y:S11]  /*33d90*/  @!UPT UIADD3 URZ, URZ, URZ, URZ ;  /* 0x0000003f3f3ff290 */ /* 0x000ff6000fffe03f */
[----:B------:R-:W-:Y:S01]  /*33da0*/  @!UPT UIADD3 URZ, URZ, URZ, URZ ;  /* 0x0000003f3f3ff290 */ /* 0x000fe2000fffe03f */
[----:B------:R0:W-:Y:S01]  /*33db0*/  STL.64 [R1+0x3b0], R4 ;  /* 0x0003b00401007387 */ /* 0x0001e20000100a00 */
[----:B------:R-:W-:Y:S02]  /*33dc0*/  STL.64 [R1+0x3b8], R6 ;  /* 0x0003b80601007387 */ /* 0x000fe40000100a00 */
[----:B0-----:R-:W-:Y:S02]  /*33dd0*/  IMAD.MOV.U32 R4, RZ, RZ, R27 ;  /* 0x000000ffff047224 */ /* 0x001fe400078e001b */
[----:B------:R-:W-:Y:S02]  /*33de0*/  IMAD.MOV.U32 R5, RZ, RZ, R26 ;  /* 0x000000ffff057224 */ /* 0x000fe400078e001a */
[----:B------:R-:W3:Y:S01]  /*33df0*/  LDL.LU.64 R26, [R1+0x2090] ;  /* 0x00209000011a7983 */ /* 0x000ee20000300a00 */
[----:B------:R0:W-:Y:S02]  /*33e00*/  STL [R1+0x1fb4], R4 ;  /* 0x001fb40401007387 */ /* 0x0001e40000100800 */
[----:B------:R1:W-:Y:S01]  /*33e10*/  STL [R1+0x1fb0], R5 ;  /* 0x001fb00501007387 */ /* 0x0003e20000100800 */
[----:B0-----:R-:W3:Y:S01]  /*33e20*/  LDL.LU R4, [R1+0x3a0] ;  /* 0x0003a00001047983 */ /* 0x001ee20000300800 */
[----:B-1----:R-:W3:Y:S02]  /*33e30*/  LDL.LU R5, [R1+0x3a4] ;  /* 0x0003a40001057983 */ /* 0x002ee40000300800 */
[----:B------:R-:W3:Y:S02]  /*33e40*/  LDL.LU R6, [R1+0x3a8] ;  /* 0x0003a80001067983 */ /* 0x000ee40000300800 */
[----:B------:R-:W3:Y:S02]  /*33e50*/  LDL.LU R7, [R1+0x3ac] ;  /* 0x0003ac0001077983 */ /* 0x000ee40000300800 */
[C---:B---3--:R-:W-:Y:S11]  /*33e60*/  HMMA.16816.F32.BF16 R4, R16.reuse, R26, R4 ;  /* 0x0000001a1004723c */ /* 0x048ff60000041804 */
[----:B------:R-:W-:Y:S11]  /*33e70*/  @!UPT UIADD3 URZ, URZ, URZ, URZ ;  /* 0x0000003f3f3ff290 */ /* 0x000ff6000fffe03f */
[----:B------:R-:W-:Y:S01]  /*33e80*/  @!UPT UIADD3 URZ, URZ, URZ, URZ ;  /* 0x0000003f3f3ff290 */ /* 0x000fe2000fffe03f */
[----:B------:R-:W-:Y:S01]  /*33e90*/  STL.64 [R1+0x3a0], R4 ;  /* 0x0003a00401007387 */ /* 0x000fe20000100a00 */
[----:B------:R0:W-:Y:S02]  /*33ea0*/  STL.64 [R1+0x3a8], R6 ;  /* 0x0003a80601007387 */ /* 0x0001e40000100a00 */
[----:B0-----:R-:W-:Y:S02]  /*33eb0*/  IMAD.MOV.U32 R7, RZ, RZ, R26 ;  /* 0x000000ffff077224 */ /* 0x001fe400078e001a */
[----:B------:R-:W-:Y:S02]  /*33ec0*/  IMAD.MOV.U32 R6, RZ, RZ, R27 ;  /* 0x000000ffff067224 */ /* 0x000fe400078e001b */
[----:B------:R-:W2:Y:S01]  /*33ed0*/  LDL.LU.64 R26, [R1+0x2088] ;  /* 0x00208800011a7983 */ /* 0x000ea20000300a00 */
[----:B------:R-:W-:Y:S02]  /*33ee0*/  STL [R1+0x1fb8], R7 ;  /* 0x001fb80701007387 */ /* 0x000fe40000100800 */
[----:B------:R0:W-:Y:S02]  /*33ef0*/  STL [R1+0x2010], R6 ;  /* 0x0020100601007387 */ /* 0x0001e40000100800 */
[----:B------:R-:W4:Y:S01]  /*33f00*/  LDL.LU R4, [R1+0x370] ;  /* 0x0003700001047983 */ /* 0x000f220000300800 */
[----:B------:R-:W4:Y:S04]  /*33f10*/  LDL.LU R5, [R1+0x374] ;  /* 0x0003740001057983 */ /* 0x000f280000300800 */
[----:B0-----:R-:W4:Y:S01]  /*33f20*/  LDL.LU R6, [R1+0x378] ;  /* 0x0003780001067983 */ /* 0x001f220000300800 */
[----:B------:R-:W4:Y:S01]  /*33f30*/  LDL.LU R7, [R1+0x37c] ;  /* 0x00037c0001077983 */ /* 0x000f220000300800 */
[C---:B--2---:R-:W-:Y:S11]  /*33f40*/  HMMA.16816.F32.BF16 R20, R16.reuse, R26, R20 ;  /* 0x0000001a1014723c */ /* 0x044ff60000041814 */
[----:B------:R-:W-:Y:S11]  /*33f50*/  @!UPT UIADD3 URZ, URZ, URZ, URZ ;  /* 0x0000003f3f3ff290 */ /* 0x000ff6000fffe03f */
[----:B------:R-:W-:Y:S01]  /*33f60*/  @!UPT UIADD3 URZ, URZ, URZ, URZ ;  /* 0x0000003f3f3ff290 */ /* 0x000fe2000fffe03f */
[----:B------:R-:W-:Y:S01]  /*33f70*/  STL.64 [R1+0x390], R20 ;  /* 0x0003901401007387 */ /* 0x000fe20000100a00 */
[----:B------:R0:W-:Y:S02]  /*33f80*/  STL.64 [R1+0x398], R22 ;  /* 0x0003981601007387 */ /* 0x0001e40000100a00 */
[----:B0-----:R-:W-:Y:S02]  /*33f90*/  IMAD.MOV.U32 R23, RZ, RZ, R26 ;  /* 0x000000ffff177224 */ /* 0x001fe400078e001a */
[----:B------:R-:W-:Y:S02]  /*33fa0*/  IMAD.MOV.U32 R22, RZ, RZ, R27 ;  /* 0x000000ffff167224 */ /* 0x000fe400078e001b */
[----:B------:R-:W2:Y:S01]  /*33fb0*/  LDL.LU.64 R26, [R1+0x2080] ;  /* 0x00208000011a7983 */ /* 0x000ea20000300a00 */
[----:B------:R-:W3:Y:S02]  /*33fc0*/  LDL.LU R25, [R1+0x2078] ;  /* 0x0020780001197983 */ /* 0x000ee40000300800 */
[----:B------:R0:W-:Y:S02]  /*33fd0*/  STL.64 [R1+0x2028], R22 ;  /* 0x0020281601007387 */ /* 0x0001e40000100a00 */
[----:B0-----:R-:W2:Y:S02]  /*33fe0*/  LDL.LU.64 R22, [R1+0x78] ;  /* 0x0000780001167983 */ /* 0x001ea40000300a00 */
[----:B--2---:R-:W-:Y:S11]  /*33ff0*/  HMMA.16816.F32.BF16 R8, R16, R22, R8 ;  /* 0x000000161008723c */ /* 0x004ff60000041808 */
[----:B------:R-:W-:Y:S11]  /*34000*/  @!UPT UIADD3 URZ, URZ, URZ, URZ ;  /* 0x0000003f3f3ff290 */ /* 0x000ff6000fffe03f */
[----:B------:R-:W-:Y:S01]  /*34010*/  @!UPT UIADD3 URZ, URZ, URZ, URZ ;  /* 0x0000003f3f3ff290 */ /* 0x000fe2000fffe03f */
[----:B------:R0:W-:Y:S01]  /*34020*/  STL.64 [R1+0x380], R8 ;  /* 0x0003800801007387 */ /* 0x0001e20000100a00 */
[----:B------:R-:W-:Y:S02]  /*34030*/  STL.64 [R1+0x388], R10 ;  /* 0x0003880a01007387 */ /* 0x000fe40000100a00 */
[----:B0-----:R-:W-:Y:S02]  /*34040*/  IMAD.MOV.U32 R8, RZ, RZ, R22 ;  /* 0x000000ffff087224 */ /* 0x001fe400078e0016 */
[----:B------:R-:W-:-:S05]  /*34050*/  IMAD.MOV.U32 R9, RZ, RZ, R23 ;  /* 0x000000ffff097224 */ /* 0x000fca00078e0017 */
[----:B------:R0:W-:Y:S04]  /*34060*/  STL.64 [R1+0x2040], R8 ;  /* 0x0020400801007387 */ /* 0x0001e80000100a00 */
[----:B0-----:R-:W2:Y:S01]  /*34070*/  LDL.LU R8, [R1+0x340] ;  /* 0x0003400001087983 */ /* 0x001ea20000300800 */
[----:B------:R-:W2:Y:S02]  /*34080*/  LDL.LU R9, [R1+0x344] ;  /* 0x0003440001097983 */ /* 0x000ea40000300800 */
[----:B------:R-:W2:Y:S02]  /*34090*/  LDL.LU R10, [R1+0x348] ;  /* 0x00034800010a7983 */ /* 0x000ea40000300800 */
[----:B------:R-:W2:Y:S01]  /*340a0*/  LDL.LU R11, [R1+0x34c] ;  /* 0x00034c00010b7983 */ /* 0x000ea20000300800 */
[----:B----4-:R-:W-:Y:S01]  /*340b0*/  HMMA.16816.F32.BF16 R4, R16, R14, R4 ;  /* 0x0000000e1004723c */ /* 0x010fe20000041804 */
[----:B--2---:R0:W-:Y:S01]  /*340c0*/  STL.64 [R1+0x2050], R10 ;  /* 0x0020500a01007387 */ /* 0x0041e20000100a00 */
[----:B------:R-:W-:Y:S03]  /*340d0*/  STL.64 [R1+0x2048], R8 ;  /* 0x0020480801007387 */ /* 0x000fe60000100a00 */
[----:B0-----:R-:W2:Y:S04]  /*340e0*/  LDL.LU.64 R10, [R1+0x48] ;  /* 0x00004800010a7983 */ /* 0x001ea80000300a00 */
[----:B--2---:R0:W-:Y:S04]  /*340f0*/  STL.64 [R1+0x2060], R10 ;  /* 0x0020600a01007387 */ /* 0x0041e80000100a00 */
[----:B0-----:R-:W2:Y:S10]  /*34100*/  LDL.LU.64 R10, [R1+0x58] ;  /* 0x00005800010a7983 */ /* 0x001eb40000300a00 */
[----:B------:R0:W-:Y:S02]  /*34110*/  STL.64 [R1+0x370], R4 ;  /* 0x0003700401007387 */ /* 0x0001e40000100a00 */
[----:B------:R1:W-:Y:S01]  /*34120*/  STL.64 [R1+0x378], R6 ;  /* 0x0003780601007387 */ /* 0x0003e20000100a00 */
[----:B0-----:R-:W4:Y:S01]  /*34130*/  LDL.LU R4, [R1+0x320] ;  /* 0x0003200001047983 */ /* 0x001f220000300800 */
[----:B------:R-:W4:Y:S02]  /*34140*/  LDL.LU R5, [R1+0x324] ;  /* 0x0003240001057983 */ /* 0x000f240000300800 */
[----:B-1----:R-:W2:Y:S02]  /*34150*/  LDL.LU R6, [R1+0x328] ;  /* 0x0003280001067983 */ /* 0x002ea40000300800 */
[----:B------:R-:W2:Y:S01]  /*34160*/  LDL.LU R7, [R1+0x32c] ;  /* 0x00032c0001077983 */ /* 0x000ea20000300800 */
[----:B------:R-:W2:Y:S01]  /*34170*/  LDL.LU R20, [R1+0x330] ;  /* 0x0003300001147983 */ /* 0x000ea20000300800 */
[----:B------:R-:W2:Y:S02]  /*34180*/  LDL.LU R21, [R1+0x334] ;  /* 0x0003340001157983 */ /* 0x000ea40000300800 */
[----:B------:R-:W2:Y:S02]  /*34190*/  LDL.LU R22, [R1+0x338] ;  /* 0x0003380001167983 */ /* 0x000ea40000300800 */
[----:B------:R-:W2:Y:S02]  /*341a0*/  LDL.LU R23, [R1+0x33c] ;  /* 0x00033c0001177983 */ /* 0x000ea40000300800 */
[----:B--2---:R0:W-:Y:S01]  /*341b0*/  STL.64 [R1+0x2038], R22 ;  /* 0x0020381601007387 */ /* 0x0041e20000100a00 */
[----:B------:R1:W-:Y:S03]  /*341c0*/  STL.64 [R1+0x2030], R20 ;  /* 0x0020301401007387 */ /* 0x0003e60000100a00 */
[----:B0-----:R-:W2:Y:S04]  /*341d0*/  LDL.LU.64 R22, [R1+0x38] ;  /* 0x0000380001167983 */ /* 0x001ea80000300a00 */
[----:B--2---:R0:W-:Y:S01]  /*341e0*/  STL.64 [R1+0x2058], R22 ;  /* 0x0020581601007387 */ /* 0x0041e20000100a00 */
[----:B-1----:R-:W2:Y:S02]  /*341f0*/  LDL.LU R20, [R1+0x350] ;  /* 0x0003500001147983 */ /* 0x002ea40000300800 */
[----:B------:R-:W2:Y:S01]  /*34200*/  LDL.LU R21, [R1+0x354] ;  /* 0x0003540001157983 */ /* 0x000ea20000300800 */
[----:B0-----:R-:W2:Y:S01]  /*34210*/  LDL.LU R22, [R1+0x358] ;  /* 0x0003580001167983 */ /* 0x001ea20000300800 */
[----:B------:R-:W2:Y:S03]  /*34220*/  LDL.LU R23, [R1+0x35c] ;  /* 0x00035c0001177983 */ /* 0x000ea60000300800 */
[----:B--2---:R-:W-:Y:S01]  /*34230*/  STL.64 [R1+0x2070], R22 ;  /* 0x0020701601007387 */ /* 0x004fe20000100a00 */
[----:B------:R0:W-:Y:S03]  /*34240*/  STL.64 [R1+0x2068], R20 ;  /* 0x0020681401007387 */ /* 0x0001e60000100a00 */
[----:B0-----:R-:W2:Y:S01]  /*34250*/  LDL.LU R20, [R1+0x360] ;  /* 0x0003600001147983 */ /* 0x001ea20000300800 */
[----:B------:R-:W2:Y:S02]  /*34260*/  LDL.LU R21, [R1+0x364] ;  /* 0x0003640001157983 */ /* 0x000ea40000300800 */
[----:B------:R-:W2:Y:S02]  /*34270*/  LDL.LU R22, [R1+0x368] ;  /* 0x0003680001167983 */ /* 0x000ea40000300800 */
[----:B------:R-:W2:Y:S02]  /*34280*/  LDL.LU R23, [R1+0x36c] ;  /* 0x00036c0001177983 */ /* 0x000ea40000300800 */
[----:B------:R-:W-:Y:S01]  /*34290*/  IMAD.MOV.U32 R24, RZ, RZ, R14 ;  /* 0x000000ffff187224 */ /* 0x000fe200078e000e */
[----:B------:R0:W-:Y:S01]  /*342a0*/  STL.64 [R1+0x2020], R6 ;  /* 0x0020200601007387 */ /* 0x0001e20000100a00 */
[----:B----4-:R-:W-:Y:S02]  /*342b0*/  STL.64 [R1+0x2018], R4 ;  /* 0x0020180401007387 */ /* 0x010fe40000100a00 */
[----:B------:R-:W-:-:S02]  /*342c0*/  IMAD.MOV.U32 R0, RZ, RZ, R15 ;  /* 0x000000ffff007224 */ /* 0x000fc400078e000f */
[----:B------:R-:W-:Y:S02]  /*342d0*/  IMAD.MOV.U32 R28, RZ, RZ, R10 ;  /* 0x000000ffff1c7224 */ /* 0x000fe400078e000a */
[----:B------:R-:W-:Y:S01]  /*342e0*/  IMAD.MOV.U32 R2, RZ, RZ, R11 ;  /* 0x000000ffff027224 */ /* 0x000fe200078e000b */
[----:B0-----:R-:W4:Y:S01]  /*342f0*/  LDL.LU.64 R6, [R1+0x28] ;  /* 0x0000280001067983 */ /* 0x001f220000300a00 */
[----:B------:R-:W4:Y:S02]  /*34300*/  LDL.LU.64 R14, [R1+0x18] ;  /* 0x00001800010e7983 */ /* 0x000f240000300a00 */
[----:B------:R0:W-:Y:S02]  /*34310*/  STL.64 [R1+0x1fe8], R26 ;  /* 0x001fe81a01007387 */ /* 0x0001e40000100a00 */
[----:B---3--:R-:W-:Y:S01]  /*34320*/  STL.64 [R1+0x1fe0], R24 ;  /* 0x001fe01801007387 */ /* 0x008fe20000100a00 */
        /* <DEDUP_REMOVED lines=18> */
[C---:B--2---:R-:W-:Y:S11]  /*34450*/  HMMA.16816.F32.BF16 R8, R16.reuse, R22, R8 ;  /* 0x000000161008723c */ /* 0x044ff60000041808 */
[----:B------:R-:W-:Y:S11]  /*34460*/  @!UPT UIADD3 URZ, URZ, URZ, URZ ;  /* 0x0000003f3f3ff290 */ /* 0x000ff6000fffe03f */
[----:B------:R-:W-:Y:S01]  /*34470*/  @!UPT UIADD3 URZ, URZ, URZ, URZ ;  /* 0x0000003f3f3ff290 */ /* 0x000fe2000fffe03f */
[----:B------:R0:W-:Y:S01]  /*34480*/  STL.64 [R1+0x340], R8 ;  /* 0x0003400801007387 */ /* 0x0001e20000100a00 */
[----:B------:R1:W-:Y:S03]  /*34490*/  STL.64 [R1+0x348], R10 ;  /* 0x0003480a01007387 */ /* 0x0003e60000100a00 */
[----:B0-----:R-:W2:Y:S01]  /*344a0*/  LDL.LU.64 R8, [R1+0x2040] ;  /* 0x0020400001087983 */ /* 0x001ea20000300a00 */
[----:B-1----:R-:W-:Y:S02]  /*344b0*/  IMAD.MOV.U32 R10, RZ, RZ, R22 ;  /* 0x000000ffff0a7224 */ /* 0x002fe400078e0016 */
[----:B------:R-:W-:Y:S02]  /*344c0*/  IMAD.MOV.U32 R11, RZ, RZ, R23 ;  /* 0x000000ffff0b7224 */ /* 0x000fe400078e0017 */
[----:B------:R-:W4:Y:S01]  /*344d0*/  LDL.LU.64 R22, [R1+0x2038] ;  /* 0x0020380001167983 */ /* 0x000f220000300a00 */
[----:B------:R-:W4:Y:S02]  /*344e0*/  LDL.LU.64 R20, [R1+0x2030] ;  /* 0x0020300001147983 */ /* 0x000f240000300a00 */
[----:B------:R-:W-:Y:S01]  /*344f0*/  STL.64 [R1+0x1fc8], R10 ;  /* 0x001fc80a01007387 */ /* 0x000fe20000100a00 */
[----:B--2---:R0:W-:Y:S04]  /*34500*/  STL.64 [R1+0x1fc0], R8 ;  /* 0x001fc00801007387 */ /* 0x0041e80000100a00 */
[----:B0-----:R-:W2:Y:S01]  /*34510*/  LDL.LU R8, [R1+0x2f0] ;  /* 0x0002f00001087983 */ /* 0x001ea20000300800 */
[----:B------:R-:W2:Y:S02]  /*34520*/  LDL.LU R9, [R1+0x2f4] ;  /* 0x0002f40001097983 */ /* 0x000ea40000300800 */
[----:B------:R-:W2:Y:S02]  /*34530*/  LDL.LU R10, [R1+0x2f8] ;  /* 0x0002f800010a7983 */ /* 0x000ea40000300800 */
[----:B------:R-:W2:Y:S01]  /*34540*/  LDL.LU R11, [R1+0x2fc] ;  /* 0x0002fc00010b7983 */ /* 0x000ea20000300800 */
[----:B----4-:R-:W-:Y:S01]  /*34550*/  HMMA.16816.F32.BF16 R20, R16, R6, R20 ;  /* 0x000000061014723c */ /* 0x010fe20000041814 */
[----:B--2---:R-:W-:Y:S01]  /*34560*/  STL.64 [R1+0x1fd8], R10 ;  /* 0x001fd80a01007387 */ /* 0x004fe20000100a00 */
[----:B------:R0:W-:Y:S03]  /*34570*/  STL.64 [R1+0x1fd0], R8 ;  /* 0x001fd00801007387 */ /* 0x0001e60000100a00 */
[----:B0-----:R-:W2:Y:S01]  /*34580*/  LDL.LU R8, [R1+0x300] ;  /* 0x0003000001087983 */ /* 0x001ea20000300800 */
[----:B------:R-:W2:Y:S02]  /*34590*/  LDL.LU R9, [R1+0x304] ;  /* 0x0003040001097983 */ /* 0x000ea40000300800 */
[----:B------:R-:W4:Y:S02]  /*345a0*/  LDL.LU R10, [R1+0x308] ;  /* 0x00030800010a7983 */ /* 0x000f240000300800 */
[----:B------:R-:W4:Y:S02]  /*345b0*/  LDL.LU R11, [R1+0x30c] ;  /* 0x00030c00010b7983 */ /* 0x000f240000300800 */
[----:B----4-:R-:W-:Y:S01]  /*345c0*/  STL.64 [R1+0x1ff8], R10 ;  /* 0x001ff80a01007387 */ /* 0x010fe20000100a00 */
[----:B--2---:R0:W-:Y:S03]  /*345d0*/  STL.64 [R1+0x1ff0], R8 ;  /* 0x001ff00801007387 */ /* 0x0041e60000100a00 */
[----:B0-----:R-:W3:Y:S01]  /*345e0*/  LDL.LU R8, [R1+0x310] ;  /* 0x0003100001087983 */ /* 0x001ee20000300800 */
[----:B------:R-:W3:Y:S02]  /*345f0*/  LDL.LU R9, [R1+0x314] ;  /* 0x0003140001097983 */ /* 0x000ee40000300800 */
[----:B------:R-:W3:Y:S02]  /*34600*/  LDL.LU R10, [R1+0x318] ;  /* 0x00031800010a7983 */ /* 0x000ee40000300800 */
[----:B------:R-:W3:Y:S02]  /*34610*/  LDL.LU R11, [R1+0x31c] ;  /* 0x00031c00010b7983 */ /* 0x000ee40000300800 */
[----:B------:R0:W-:Y:S01]  /*34620*/  STL.64 [R1+0x330], R20 ;  /* 0x0003301401007387 */ /* 0x0001e20000100a00 */
[----:B------:R1:W-:Y:S02]  /*34630*/  STL.64 [R1+0x338], R22 ;  /* 0x0003381601007387 */ /* 0x0003e40000100a00 */
[----:B0-----:R-:W-:Y:S01]  /*34640*/  IMAD.MOV.U32 R20, RZ, RZ, R6 ;  /* 0x000000ffff147224 */ /* 0x001fe200078e0006 */
[----:B-1----:R-:W2:Y:S01]  /*34650*/  LDL.LU.64 R22, [R1+0x2028] ;  /* 0x0020280001167983 */ /* 0x002ea20000300a00 */
[----:B------:R-:W-:-:S02]  /*34660*/  IMAD.MOV.U32 R21, RZ, RZ, R7 ;  /* 0x000000ffff157224 */ /* 0x000fc400078e0007 */
[----:B------:R-:W4:Y:S02]  /*34670*/  LDL.LU.64 R6, [R1+0x2020] ;  /* 0x0020200001067983 */ /* 0x000f240000300a00 */
[----:B------:R-:W4:Y:S02]  /*34680*/  LDL.LU.64 R4, [R1+0x2018] ;  /* 0x0020180001047983 */ /* 0x000f240000300a00 */
[----:B------:R-:W-:Y:S01]  /*34690*/  IMAD.MOV.U32 R13, RZ, RZ, R15 ;  /* 0x000000ffff0d7224 */ /* 0x000fe200078e000f */
[C---:B---3--:R-:W-:Y:S08]  /*346a0*/  HMMA.16816.F32.BF16 R8, R16.reuse, R26, R8 ;  /* 0x0000001a1008723c */ /* 0x048ff00000041808 */
[----:B----4-:R-:W-:Y:S11]  /*346b0*/  HMMA.16816.F32.BF16 R4, R16, R14, R4 ;  /* 0x0000000e1004723c */ /* 0x010ff60000041804 */
[----:B------:R-:W-:Y:S11]  /*346c0*/  @!UPT UIADD3 URZ, URZ, URZ, URZ ;  /* 0x0000003f3f3ff290 */ /* 0x000ff6000fffe03f */
[----:B------:R-:W-:Y:S01]  /*346d0*/  @!UPT UIADD3 URZ, URZ, URZ, URZ ;  /* 0x0000003f3f3ff290 */ /* 0x000fe2000fffe03f */
[----:B------:R0:W-:Y:S01]  /*346e0*/  STL.64 [R1+0x320], R4 ;  /* 0x0003200401007387 */ /* 0x0001e20000100a00 */
[----:B------:R1:W-:Y:S02]  /*346f0*/  STL.64 [R1+0x328], R6 ;  /* 0x0003280601007387 */ /* 0x0003e40000100a00 */
[----:B0-----:R-:W-:Y:S01]  /*34700*/  IMAD.MOV.U32 R5, RZ, RZ, R14 ;  /* 0x000000ffff057224 */ /* 0x001fe200078e000e */
[----:B-1----:R-:W3:Y:S01]  /*34710*/  LDL.LU R6, [R1+0x2010] ;  /* 0x0020100001067983 */ /* 0x002ee20000300800 */
[----:B------:R-:W4:Y:S02]  /*34720*/  LDL.LU.64 R14, [R1+0x2008] ;  /* 0x00200800010e7983 */ /* 0x000f240000300a00 */
[----:B------:R-:W2:Y:S02]  /*34730*/  LDL.LU R12, [R1+0x2000] ;  /* 0x00200000010c7983 */ /* 0x000ea40000300800 */
[----:B------:R-:W-:Y:S01]  /*34740*/  STL.64 [R1+0x310], R8 ;  /* 0x0003100801007387 */ /* 0x000fe20000100a00 */
[----:B------:R0:W-:Y:S01]  /*34750*/  STL.64 [R1+0x318], R10 ;  /* 0x0003180a01007387 */ /* 0x0001e20000100a00 */
[----:B------:R-:W-:-:S02]  /*34760*/  IMAD.MOV.U32 R7, RZ, RZ, R26 ;  /* 0x000000ffff077224 */ /* 0x000fc400078e001a */
[----:B------:R-:W-:Y:S01]  /*34770*/  IMAD.MOV.U32 R4, RZ, RZ, R27 ;  /* 0x000000ffff047224 */ /* 0x000fe200078e001b */
[----:B0-----:R-:W2:Y:S01]  /*34780*/  LDL.LU.64 R10, [R1+0x1ff8] ;  /* 0x001ff800010a7983 */ /* 0x001ea20000300a00 */
[----:B------:R-:W2:Y:S02]  /*34790*/  LDL.LU.64 R8, [R1+0x1ff0] ;  /* 0x001ff00001087983 */ /* 0x000ea40000300a00 */
[----:B------:R-:W2:Y:S02]  /*347a0*/  LDL.LU.64 R26, [R1+0x1fe8] ;  /* 0x001fe800011a7983 */ /* 0x000ea40000300a00 */
[----:B------:R-:W3:Y:S01]  /*347b0*/  LDL.LU.64 R24, [R1+0x1fe0] ;  /* 0x001fe00001187983 */ /* 0x000ee20000300a00 */
[----:B--2---:R-:W-:Y:S11]  /*347c0*/  HMMA.16816.F32.BF16 R8, R16, R26, R8 ;  /* 0x0000001a1008723c */ /* 0x004ff60000041808 */
[----:B------:R-:W-:Y:S11]  /*347d0*/  @!UPT UIADD3 URZ, URZ, URZ, URZ ;  /* 0x0000003f3f3ff290 */ /* 0x000ff6000fffe03f */
[----:B------:R-:W-:Y:S01]  /*347e0*/  @!UPT UIADD3 URZ, URZ, URZ, URZ ;  /* 0x0000003f3f3ff290 */ /* 0x000fe2000fffe03f */
[----:B------:R-:W-:Y:S01]  /*347f0*/  STL.64 [R1+0x300], R8 ;  /* 0x0003000801007387 */ /* 0x000fe20000100a00 */
[----:B------:R0:W-:Y:S03]  /*34800*/  STL.64 [R1+0x308], R10 ;  /* 0x0003080a01007387 */ /* 0x0001e60000100a00 */
[----:B0-----:R-:W4:Y:S01]  /*34810*/  LDL.LU.64 R10, [R1+0x1fd8] ;  /* 0x001fd800010a7983 */ /* 0x001f220000300a00 */
[----:B------:R-:W4:Y:S02]  /*34820*/  LDL.LU.64 R8, [R1+0x1fd0] ;  /* 0x001fd00001087983 */ /* 0x000f240000300a00 */
[----:B------:R0:W-:Y:S02]  /*34830*/  STL.64 [R1+0x1e40], R26 ;  /* 0x001e401a01007387 */ /* 0x0001e40000100a00 */
[----:B---3--:R-:W-:Y:S02]  /*34840*/  STL [R1+0x1e38], R25 ;  /* 0x001e381901007387 */ /* 0x008fe40000100800 */
[----:B0-----:R-:W-:-:S02]  /*34850*/  IMAD.MOV.U32 R26, RZ, RZ, R7 ;  /* 0x000000ffff1a7224 */ /* 0x001fc400078e0007 */
[----:B------:R-:W-:Y:S01]  /*34860*/  IMAD.MOV.U32 R27, RZ, RZ, R4 ;  /* 0x000000ffff1b7224 */ /* 0x000fe200078e0004 */
[----:B----4-:R-:W-:Y:S11]  /*34870*/  HMMA.16816.F32.BF16 R8, R16, R14, R8 ;  /* 0x0000000e1008723c */ /* 0x010ff60000041808 */
[----:B------:R-:W-:Y:S11]  /*34880*/  @!UPT UIADD3 URZ, URZ, URZ, URZ ;  /* 0x0000003f3f3ff290 */ /* 0x000ff6000fffe03f */
[----:B------:R-:W-:Y:S01]  /*34890*/  @!UPT UIADD3 URZ, URZ, URZ, URZ ;  /* 0x0000003f3f3ff290 */ /* 0x000fe2000fffe03f */
[----:B------:R-:W-:Y:S01]  /*348a0*/  STL.64 [R1+0x2f0], R8 ;  /* 0x0002f00801007387 */ /* 0x000fe20000100a00 */
[----:B------:R0:W-:Y:S03]  /*348b0*/  STL.64 [R1+0x2f8], R10 ;  /* 0x0002f80a01007387 */ /* 0x0001e60000100a00 */
[----:B0-----:R-:W2:Y:S01]  /*348c0*/  LDL.LU.64 R10, [R1+0x1fc8] ;  /* 0x001fc800010a7983 */ /* 0x001ea20000300a00 */
[----:B------:R-:W3:Y:S02]  /*348d0*/  LDL.LU.64 R8, [R1+0x1fc0] ;  /* 0x001fc00001087983 */ /* 0x000ee40000300a00 */
[----:B------:R-:W4:Y:S02]  /*348e0*/  LDL.LU R7, [R1+0x1fb8] ;  /* 0x001fb80001077983 */ /* 0x000f240000300800 */
[----:B------:R-:W2:Y:S01]  /*348f0*/  LDL.LU R4, [R1+0x1fb4] ;  /* 0x001fb40001047983 */ /* 0x000ea20000300800 */
[----:B------:R0:W-:Y:S02]  /*34900*/  STL.64 [R1+0x1e58], R26 ;  /* 0x001e581a01007387 */ /* 0x0001e40000100a00 */
[----:B0-----:R-:W-:-:S02]  /*34910*/  IMAD.MOV.U32 R26, RZ, RZ, R5 ;  /* 0x000000ffff1a7224 */ /* 0x001fc400078e0005 */
[----:B------:R-:W-:Y:S01]  /*34920*/  IMAD.MOV.U32 R27, RZ, RZ, R13 ;  /* 0x000000ffff1b7224 */ /* 0x000fe200078e000d */
[----:B------:R-:W2:Y:S04]  /*34930*/  LDL.LU R5, [R1+0x1fb0] ;  /* 0x001fb00001057983 */ /* 0x000ea80000300800 */
[----:B------:R-:W-:Y:S01]  /*34940*/  STL.64 [R1+0x1e70], R26 ;  /* 0x001e701a01007387 */ /* 0x000fe20000100a00 */
[----:B------:R-:W-:Y:S02]  /*34950*/  STL.64 [R1+0x1e30], R14 ;  /* 0x001e300e01007387 */ /* 0x000fe40000100a00 */
[----:B------:R0:W-:Y:S02]  /*34960*/  STL [R1+0x1e28], R12 ;  /* 0x001e280c01007387 */ /* 0x0001e40000100800 */
        /* <DEDUP_REMOVED lines=50> */
[----:B------:R-:W4:Y:S01]  /*34c90*/  LDL.LU R24, [R1+0x1f8c] ;  /* 0x001f8c0001187983 */ /* 0x000f220000300800 */
[----:B------:R-:W4:Y:S03]  /*34ca0*/  LDL.LU R0, [R1+0x1f88] ;  /* 0x001f880001007983 */ /* 0x000f260000300800 */
[----:B------:R3:W-:Y:S02]  /*34cb0*/  STL.64 [R1+0x1ee8], R26 ;  /* 0x001ee81a01007387 */ /* 0x0007e40000100a00 */
[----:B---3--:R-:W-:Y:S02]  /*34cc0*/  IMAD.MOV.U32 R26, RZ, RZ, R8 ;  /* 0x000000ffff1a7224 */ /* 0x008fe400078e0008 */
        /* <DEDUP_REMOVED lines=19> */
[----:B----4-:R-:W-:-:S02]  /*34e00*/  IMAD.MOV.U32 R26, RZ, RZ, R7 ;  /* 0x000000ffff1a7224 */ /* 0x010fc400078e0007 */
[----:B------:R-:W-:-:S05]  /*34e10*/  IMAD.MOV.U32 R27, RZ, RZ, R6 ;  /* 0x000000ffff1b7224 */ /* 0x000fca00078e0006 */
        /* <DEDUP_REMOVED lines=8> */
[----:B------:R-:W-:-:S05]  /*34ea0*/  IMAD.MOV.U32 R27, RZ, RZ, R4 ;  /* 0x000000ffff1b7224 */ /* 0x000fca00078e0004 */
[----:B------:R-:W-:Y:S04]  /*34eb0*/  STL.64 [R1+0x1f48], R26 ;  /* 0x001f481a01007387 */ /* 0x000fe80000100a00 */
[----:B----4-:R-:W-:Y:S01]  /*34ec0*/  STL.64 [R1+0x1ef8], R14 ;  /* 0x001ef80e01007387 */ /* 0x010fe20000100a00 */
[----:B--2---:R0:W-:Y:S03]  /*34ed0*/  STL.64 [R1+0x1ef0], R12 ;  /* 0x001ef00c01007387 */ /* 0x0041e60000100a00 */
[----:B0-----:R-:W2:Y:S01]  /*34ee0*/  LDL.LU R12, [R1+0x180] ;  /* 0x00018000010c7983 */ /* 0x001ea20000300800 */
[----:B------:R-:W2:Y:S02]  /*34ef0*/  LDL.LU R13, [R1+0x184] ;  /* 0x00018400010d7983 */ /* 0x000ea40000300800 */
[----:B------:R-:W4:Y:S02]  /*34f00*/  LDL.LU R14, [R1+0x188] ;  /* 0x00018800010e7983 */ /* 0x000f240000300800 */
[----:B------:R-:W4:Y:S01]  /*34f10*/  LDL.LU R15, [R1+0x18c] ;  /* 0x00018c00010f7983 */ /* 0x000f220000300800 */
[----:B------:R-:W2:Y:S01]  /*34f20*/  LDL.LU R4, [R1+0x2e0] ;  /* 0x0002e00001047983 */ /* 0x000ea20000300800 */
[----:B------:R-:W3:Y:S02]  /*34f30*/  LDL.LU R5, [R1+0x2e4] ;  /* 0x0002e40001057983 */ /* 0x000ee40000300800 */
[----:B------:R-:W3:Y:S02]  /*34f40*/  LDL.LU R6, [R1+0x2e8] ;  /* 0x0002e80001067983 */ /* 0x000ee40000300800 */
[----:B------:R-:W3:Y:S02]  /*34f50*/  LDL.LU R7, [R1+0x2ec] ;  /* 0x0002ec0001077983 */ /* 0x000ee40000300800 */
[----:B------:R-:W-:-:S02]  /*34f60*/  IMAD.MOV.U32 R27, RZ, RZ, R20 ;  /* 0x000000ffff1b7224 */ /* 0x000fc400078e0014 */
[----:B------:R-:W-:Y:S01]  /*34f70*/  IMAD.MOV.U32 R26, RZ, RZ, R21 ;  /* 0x000000ffff1a7224 */ /* 0x000fe200078e0015 */
[----:B------:R-:W3:Y:S01]  /*34f80*/  LDL.LU R20, [R1+0x1d0] ;  /* 0x0001d00001147983 */ /* 0x000ee20000300800 */
[----:B------:R-:W3:Y:S02]  /*34f90*/  LDL.LU R21, [R1+0x1d4] ;  /* 0x0001d40001157983 */ /* 0x000ee40000300800 */
[----:B------:R-:W3:Y:S02]  /*34fa0*/  LDL.LU R22, [R1+0x1d8] ;  /* 0x0001d80001167983 */ /* 0x000ee40000300800 */
[----:B------:R-:W3:Y:S01]  /*34fb0*/  LDL.LU R23, [R1+0x1dc] ;  /* 0x0001dc0001177983 */ /* 0x000ee20000300800 */
[----:B----4-:R-:W-:Y:S01]  /*34fc0*/  STL.64 [R1+0x1f10], R14 ;  /* 0x001f100e01007387 */ /* 0x010fe20000100a00 */
[----:B--2---:R0:W-:Y:S03]  /*34fd0*/  STL.64 [R1+0x1f08], R12 ;  /* 0x001f080c01007387 */ /* 0x0041e60000100a00 */
[----:B0-----:R-:W2:Y:S01]  /*34fe0*/  LDL.LU R12, [R1+0x190] ;  /* 0x00019000010c7983 */ /* 0x001ea20000300800 */
[----:B------:R-:W2:Y:S02]  /*34ff0*/  LDL.LU R13, [R1+0x194] ;  /* 0x00019400010d7983 */ /* 0x000ea40000300800 */
[----:B------:R-:W4:Y:S02]  /*35000*/  LDL.LU R14, [R1+0x198] ;  /* 0x00019800010e7983 */ /* 0x000f240000300800 */
[----:B------:R-:W4:Y:S02]  /*35010*/  LDL.LU R15, [R1+0x19c] ;  /* 0x00019c00010f7983 */ /* 0x000f240000300800 */
[----:B----4-:R-:W-:Y:S01]  /*35020*/  STL.64 [R1+0x1f28], R14 ;  /* 0x001f280e01007387 */ /* 0x010fe20000100a00 */
[----:B--2---:R0:W-:Y:S03]  /*35030*/  STL.64 [R1+0x1f20], R12 ;  /* 0x001f200c01007387 */ /* 0x0041e60000100a00 */
[----:B0-----:R-:W2:Y:S01]  /*35040*/  LDL.LU R12, [R1+0x1a0] ;  /* 0x0001a000010c7983 */ /* 0x001ea20000300800 */
[----:B------:R-:W2:Y:S02]  /*35050*/  LDL.LU R13, [R1+0x1a4] ;  /* 0x0001a400010d7983 */ /* 0x000ea40000300800 */
[----:B------:R-:W4:Y:S02]  /*35060*/  LDL.LU R14, [R1+0x1a8] ;  /* 0x0001a800010e7983 */ /* 0x000f240000300800 */
[----:B------:R-:W4:Y:S01]  /*35070*/  LDL.LU R15, [R1+0x1ac] ;  /* 0x0001ac00010f7983 */ /* 0x000f220000300800 */
[C---:B---3--:R-:W-:Y:S01]  /*35080*/  HMMA.16816.F32.BF16 R4, R16.reuse, R10, R4 ;  /* 0x0000000a1004723c */ /* 0x048fe20000041804 */
        /* <DEDUP_REMOVED lines=15> */
[----:B------:R-:W4:Y:S02]  /*35180*/  LDL.LU.64 R4, [R1+0x1f70] ;  /* 0x001f700001047983 */ /* 0x000f240000300a00 */
[----:B------:R-:W-:Y:S02]  /*35190*/  STL.64 [R1+0x1e20], R10 ;  /* 0x001e200a01007387 */ /* 0x000fe40000100a00 */
[----:B------:R0:W-:Y:S02]  /*351a0*/  STL.64 [R1+0x1e18], R8 ;  /* 0x001e180801007387 */ /* 0x0001e40000100a00 */
[----:B0-----:R-:W2:Y:S01]  /*351b0*/  LDL.LU R8, [R1+0xf0] ;  /* 0x0000f00001087983 */ /* 0x001ea20000300800 */
[----:B------:R-:W2:Y:S02]  /*351c0*/  LDL.LU R9, [R1+0xf4] ;  /* 0x0000f40001097983 */ /* 0x000ea40000300800 */
[----:B------:R-:W2:Y:S02]  /*351d0*/  LDL.LU R10, [R1+0xf8] ;  /* 0x0000f800010a7983 */ /* 0x000ea40000300800 */
[----:B------:R-:W2:Y:S01]  /*351e0*/  LDL.LU R11, [R1+0xfc] ;  /* 0x0000fc00010b7983 */ /* 0x000ea20000300800 */
[----:B---3--:R-:W-:Y:S01]  /*351f0*/  HMMA.16816.F32.BF16 R16, R16, R6, R20 ;  /* 0x000000061010723c */ /* 0x008fe20000041814 */
[----:B------:R-:W2:Y:S01]  /*35200*/  LDL.LU.64 R22, [R1+0x1f68] ;  /* 0x001f680001167983 */ /* 0x000ea20000300a00 */
[----:B------:R-:W2:Y:S11]  /*35210*/  LDL.LU.64 R20, [R1+0x1f60] ;  /* 0x001f600001147983 */ /* 0x000eb60000300a00 */
[----:B------:R-:W-:Y:S10]  /*35220*/  @!UPT UIADD3 URZ, URZ, URZ, URZ ;  /* 0x0000003f3f3ff290 */ /* 0x000ff4000fffe03f */
[----:B------:R0:W-:Y:S01]  /*35230*/  STL.64 [R1+0x1d0], R16 ;  /* 0x0001d01001007387 */ /* 0x0001e20000100a00 */
[----:B------:R1:W-:Y:S03]  /*35240*/  STL.64 [R1+0x1d8], R18 ;  /* 0x0001d81201007387 */ /* 0x0003e60000100a00 */
[----:B0-----:R-:W3:Y:S01]  /*35250*/  LDL.LU R16, [R1+0xc0] ;  /* 0x0000c00001107983 */ /* 0x001ee20000300800 */
[----:B-1----:R-:W-:Y:S02]  /*35260*/  IMAD.MOV.U32 R18, RZ, RZ, R24 ;  /* 0x000000ffff127224 */ /* 0x002fe400078e0018 */
[----:B------:R-:W3:Y:S01]  /*35270*/  LDL.LU R17, [R1+0xc4] ;  /* 0x0000c40001117983 */ /* 0x000ee20000300800 */
        /* <DEDUP_REMOVED lines=28> */
[----:B----4-:R-:W-:Y:S02]  /*35440*/  IMAD.MOV.U32 R19, RZ, RZ, R4 ;  /* 0x000000ffff137224 */ /* 0x010fe400078e0004 */
[----:B------:R-:W4:Y:S01]  /*35450*/  LDL R4, [R1+0x4c0] ;  /* 0x0004c00001047983 */ /* 0x000f220000100800 */
        /* <DEDUP_REMOVED lines=63> */
[----:B------:R-:W3:Y:S01]  /*35850*/  LDL.LU R12, [R1+0x1e28] ;  /* 0x001e2800010c7983 */ /* 0x000ee20000300800 */
[----:B--2---:R-:W-:Y:S11]  /*35860*/  HMMA.16816.F32.BF16 R8, R20, R14, R8 ;  /* 0x0000000e1408723c */ /* 0x004ff60000041808 */
[----:B------:R-:W-:Y:S11]  /*35870*/  @!UPT UIADD3 URZ, URZ, URZ, URZ ;  /* 0x0000003f3f3ff290 */ /* 0x000ff6000fffe03f */
[----:B------:R-:W-:Y:S01]  /*35880*/  @!UPT UIADD3 URZ, URZ, URZ, URZ ;  /* 0x0000003f3f3ff290 */ /* 0x000fe2000fffe03f */
[----:B------:R-:W-:Y:S01]  /*35890*/  STL.64 [R1+0xf0], R8 ;  /* 0x0000f00801007387 */ /* 0x000fe20000100a00 */
[----:B------:R0:W-:Y:S03]  /*358a0*/  STL.64 [R1+0xf8], R10 ;  /* 0x0000f80a01007387 */ /* 0x0001e60000100a00 */
[----:B0-----:R-:W3:Y:S01]  /*358b0*/  LDL.LU.64 R10, [R1+0x1e20] ;  /* 0x001e2000010a7983 */ /* 0x001ee20000300a00 */
[----:B------:R-:W2:Y:S02]  /*358c0*/  LDL.LU.64 R8, [R1+0x1e18] ;  /* 0x001e180001087983 */ /* 0x000ea40000300a00 */
[----:B------:R-:W-:Y:S02]  /*358d0*/  IMAD.MOV.U32 R15, RZ, RZ, R0 ;  /* 0x000000ffff0f7224 */ /* 0x000fe400078e0000 */
[----:B--2---:R-:W-:Y:S02]  /*358e0*/  IMAD.MOV.U32 R13, RZ, RZ, R9 ;  /* 0x000000ffff0d7224 */ /* 0x004fe400078e0009 */
[----:B------:R-:W-:-:S07]  /*358f0*/  IMAD.MOV.U32 R14, RZ, RZ, R8 ;  /* 0x000000ffff0e7224 */ /* 0x000fce00078e0008 */
[C---:B---3--:R-:W-:Y:S08]  /*35900*/  HMMA.16816.F32.BF16 R8, R20.reuse, R10, R12 ;  /* 0x0000000a1408723c */ /* 0x048ff0000004180c */
[----:B------:R-:W-:Y:S01]  /*35910*/  HMMA.16816.F32.BF16 R12, R20, R6, R16 ;  /* 0x00000006140c723c */ /* 0x000fe20000041810 */
[----:B----4-:R-:W-:Y:S04]  /*35920*/  LDSM.16.M88.4 R20, [R4+0x2000] ;  /* 0x002000000414783b */ /* 0x010fe80000000200 */
[----:B------:R-:W-:Y:S02]  /*35930*/  LDSM.16.MT88.4 R16, [R25+0x11000] ;  /* 0x011000001910783b */ /* 0x000fe40000004200 */
[----:B------:R-:W-:Y:S11]  /*35940*/  LDSM.16.M88.4 R24, [R4+0x6000] ;  /* 0x006000000418783b */ /* 0x000ff60000000200 */
[----:B------:R-:W-:Y:S05]  /*35950*/  @!UPT UIADD3 URZ, URZ, URZ, URZ ;  /* 0x0000003f3f3ff290 */ /* 0x000fea000fffe03f */
[----:B------:R-:W-:Y:S01]  /*35960*/  STL.64 [R1+0xc0], R12 ;  /* 0x0000c00c01007387 */ /* 0x000fe20000100a00 */
[----:B------:R-:W-:Y:S02]  /*35970*/  STL.64 [R1+0xe0], R8 ;  /* 0x0000e00801007387 */ /* 0x000fe40000100a00 */
[----:B------:R-:W-:Y:S02]  /*35980*/  STL.64 [R1+0xe8], R10 ;  /* 0x0000e80a01007387 */ /* 0x000fe40000100a00 */
[----:B------:R-:W0:Y:S04]  /*35990*/  LDSM.16.M88.4 R8, [R4] ;  /* 0x000000000408783b */ /* 0x000e280000000200 */
[----:B------:R-:W-:Y:S01]  /*359a0*/  STL [R1+0xc8], R14 ;  /* 0x0000c80e01007387 */ /* 0x000fe20000100800 */
[----:B------:R-:W-:-:S02]  /*359b0*/  IMAD.MOV.U32 R0, RZ, RZ, R15 ;  /* 0x000000ffff007224 */ /* 0x000fc400078e000f */
[----:B------:R-:W1:Y:S03]  /*359c0*/  LDSM.16.M88.4 R12, [R4+0x1000] ;  /* 0x00100000040c783b */ /* 0x000e660000000200 */
[----:B------:R-:W-:Y:S04]  /*359d0*/  STL [R1+0x1a88], R0 ;  /* 0x001a880001007387 */ /* 0x000fe80000100800 */
[----:B0-----:R-:W-:Y:S01]  /*359e0*/  STL.64 [R1+0xb0], R8 ;  /* 0x0000b00801007387 */ /* 0x001fe20000100a00 */
[----:B------:R-:W-:Y:S02]  /*359f0*/  STL.64 [R1+0xb8], R10 ;  /* 0x0000b80a01007387 */ /* 0x000fe40000100a00 */
[----:B-1----:R-:W-:Y:S02]  /*35a00*/  STL.64 [R1+0xa0], R12 ;  /* 0x0000a00c01007387 */ /* 0x002fe40000100a00 */
[----:B------:R-:W-:Y:S01]  /*35a10*/  STL.64 [R1+0xa8], R14 ;  /* 0x0000a80e01007387 */ /* 0x000fe20000100a00 */
[----:B------:R-:W-:Y:S01]  /*35a20*/  STL.64 [R1+0x90], R20 ;  /* 0x0000901401007387 */ /* 0x000fe20000100a00 */
[----:B------:R0:W-:Y:S03]  /*35a30*/  STL.64 [R1+0x98], R22 ;  /* 0x0000981601007387 */ /* 0x0001e60000100a00 */
[----:B------:R-:W1:Y:S04]  /*35a40*/  LDSM.16.M88.4 R8, [R4+0x3000] ;  /* 0x003000000408783b */ /* 0x000e680000000200 */
[----:B------:R-:W2:Y:S04]  /*35a50*/  LDSM.16.M88.4 R12, [R4+0x4000] ;  /* 0x00400000040c783b */ /* 0x000ea80000000200 */
[----:B0-----:R-:W3:Y:S04]  /*35a60*/  LDL R23, [R1+0x5f8] ;  /* 0x0005f80001177983 */ /* 0x001ee80000100800 */
[----:B-1----:R-:W-:Y:S01]  /*35a70*/  STL.64 [R1+0x80], R8 ;  /* 0x0000800801007387 */ /* 0x002fe20000100a00 */
[----:B------:R-:W-:Y:S02]  /*35a80*/  STL.64 [R1+0x88], R10 ;  /* 0x0000880a01007387 */ /* 0x000fe40000100a00 */
[----:B------:R-:W0:Y:S04]  /*35a90*/  LDSM.16.M88.4 R8, [R4+0x5000] ;  /* 0x005000000408783b */ /* 0x000e280000000200 */
[----:B--2---:R-:W-:Y:S01]  /*35aa0*/  STL.64 [R1+0x70], R12 ;  /* 0x0000700c01007387 */ /* 0x004fe20000100a00 */
[----:B------:R-:W-:Y:S02]  /*35ab0*/  STL.64 [R1+0x78], R14 ;  /* 0x0000780e01007387 */ /* 0x000fe40000100a00 */
[----:B------:R-:W1:Y:S02]  /*35ac0*/  LDSM.16.M88.4 R12, [R4+0x7000] ;  /* 0x00700000040c783b */ /* 0x000e640000000200 */
[----:B0-----:R-:W-:Y:S02]  /*35ad0*/  STL.64 [R1+0x60], R8 ;  /* 0x0000600801007387 */ /* 0x001fe40000100a00 */
[----:B------:R-:W-:Y:S02]  /*35ae0*/  STL.64 [R1+0x68], R10 ;  /* 0x0000680a01007387 */ /* 0x000fe40000100a00 */
[----:B------:R-:W0:Y:S04]  /*35af0*/  LDSM.16.M88.4 R8, [R4+0x8000] ;  /* 0x008000000408783b */ /* 0x000e280000000200 */
[----:B------:R-:W-:Y:S01]  /*35b00*/  STL.64 [R1+0x50], R24 ;  /* 0x0000501801007387 */ /* 0x000fe20000100a00 */
[----:B------:R-:W-:Y:S02]  /*35b10*/  STL.64 [R1+0x58], R26 ;  /* 0x0000581a01007387 */ /* 0x000fe40000100a00 */
[----:B------:R-:W2:Y:S04]  /*35b20*/  LDSM.16.M88.4 R24, [R4+0x9000] ;  /* 0x009000000418783b */ /* 0x000ea80000000200 */
[----:B-1----:R-:W-:Y:S02]  /*35b30*/  STL.64 [R1+0x40], R12 ;  /* 0x0000400c01007387 */ /* 0x002fe40000100a00 */
[----:B------:R-:W-:Y:S02]  /*35b40*/  STL.64 [R1+0x48], R14 ;  /* 0x0000480e01007387 */ /* 0x000fe40000100a00 */
[----:B------:R-:W1:Y:S04]  /*35b50*/  LDSM.16.M88.4 R12, [R4+0xa000] ;  /* 0x00a00000040c783b */ /* 0x000e680000000200 */
[----:B0-----:R-:W-:Y:S01]  /*35b60*/  STL.64 [R1+0x30], R8 ;  /* 0x0000300801007387 */ /* 0x001fe20000100a00 */
[----:B------:R-:W-:Y:S02]  /*35b70*/  STL.64 [R1+0x38], R10 ;  /* 0x0000380a01007387 */ /* 0x000fe40000100a00 */
[----:B--2---:R-:W-:Y:S02]  /*35b80*/  STL.64 [R1+0x20], R24 ;  /* 0x0000201801007387 */ /* 0x004fe40000100a00 */
[----:B------:R-:W-:Y:S02]  /*35b90*/  STL.64 [R1+0x28], R26 ;  /* 0x0000281a01007387 */ /* 0x000fe40000100a00 */
[----:B------:R-:W0:Y:S04]  /*35ba0*/  LDSM.16.M88.4 R24, [R4+0xc000] ;  /* 0x00c000000418783b */ /* 0x000e280000000200 */
[----:B------:R-:W2:Y:S04]  /*35bb0*/  LDSM.16.M88.4 R8, [R4+0xb000] ;  /* 0x00b000000408783b */ /* 0x000ea80000000200 */
[----:B-1----:R-:W-:Y:S01]  /*35bc0*/  STL.64 [R1+0x10], R12 ;  /* 0x0000100c01007387 */ /* 0x002fe20000100a00 */
[----:B------:R-:W-:Y:S02]  /*35bd0*/  STL.64 [R1+0x18], R14 ;  /* 0x0000180e01007387 */ /* 0x000fe40000100a00 */
[----:B------:R-:W1:Y:S01]  /*35be0*/  LDSM.16.M88.4 R12, [R4+0xd000] ;  /* 0x00d00000040c783b */ /* 0x000e620000000200 */
[----:B0-----:R-:W-:Y:S03]  /*35bf0*/  STL [R1+0x18c4], R26 ;  /* 0x0018c41a01007387 */ /* 0x001fe60000100800 */
[----:B--2---:R-:W-:Y:S02]  /*35c00*/  STL.64 [R1], R8 ;  /* 0x0000000801007387 */ /* 0x004fe40000100a00 */
[----:B------:R-:W-:Y:S02]  /*35c10*/  STL.64 [R1+0x8], R10 ;  /* 0x0000080a01007387 */ /* 0x000fe40000100a00 */
[----:B------:R-:W0:Y:S04]  /*35c20*/  LDSM.16.M88.4 R8, [R4+0xe000] ;  /* 0x00e000000408783b */ /* 0x000e280000000200 */
[----:B------:R-:W-:Y:S01]  /*35c30*/  STL [R1+0x18c0], R27 ;  /* 0x0018c01b01007387 */ /* 0x000fe20000100800 */
[----:B------:R2:W-:Y:S03]  /*35c40*/  STL.64 [R1+0x1dd0], R24 ;  /* 0x001dd01801007387 */ /* 0x0005e60000100a00 */
[----:B--2---:R-:W2:Y:S01]  /*35c50*/  LDL.64 R24, [R1+0xb0] ;  /* 0x0000b00001187983 */ /* 0x004ea20000100a00 */
[----:B-1----:R-:W-:Y:S02]  /*35c60*/  STL [R1+0x1d48], R12 ;  /* 0x001d480c01007387 */ /* 0x002fe40000100800 */
[----:B------:R1:W-:Y:S02]  /*35c70*/  STL [R1+0x1d44], R13 ;  /* 0x001d440d01007387 */ /* 0x0003e40000100800 */
[----:B------:R-:W-:Y:S01]  /*35c80*/  STL [R1+0x1914], R14 ;  /* 0x0019140e01007387 */ /* 0x000fe20000100800 */
[----:B------:R-:W-:Y:S04]  /*35c90*/  STL [R1+0x1910], R15 ;  /* 0x0019100f01007387 */ /* 0x000fe80000100800 */
[----:B-1----:R-:W4:Y:S04]  /*35ca0*/  LDL.64 R12, [R1+0xa0] ;  /* 0x0000a000010c7983 */ /* 0x002f280000100a00 */
[----:B0-----:R0:W-:Y:S01]  /*35cb0*/  STL [R1+0x1d2c], R8 ;  /* 0x001d2c0801007387 */ /* 0x0011e20000100800 */
[----:B------:R1:W-:Y:S02]  /*35cc0*/  STL [R1+0x1d28], R9 ;  /* 0x001d280901007387 */ /* 0x0003e40000100800 */
[----:B------:R1:W-:Y:S02]  /*35cd0*/  STL [R1+0x188c], R10 ;  /* 0x00188c0a01007387 */ /* 0x0003e40000100800 */
[----:B------:R1:W-:Y:S01]  /*35ce0*/  STL [R1+0x1888], R11 ;  /* 0x0018880b01007387 */ /* 0x0003e20000100800 */
[----:B0-----:R-:W4:Y:S01]  /*35cf0*/  LDL.LU R8, [R1+0x4a0] ;  /* 0x0004a00001087983 */ /* 0x001f220000300800 */
[----:B-1----:R-:W4:Y:S02]  /*35d00*/  LDL.LU R9, [R1+0x4a4] ;  /* 0x0004a40001097983 */ /* 0x002f240000300800 */
[----:B------:R-:W4:Y:S02]  /*35d10*/  LDL.LU R10, [R1+0x4a8] ;  /* 0x0004a800010a7983 */ /* 0x000f240000300800 */
[----:B------:R-:W-:-:S02]  /*35d20*/  IMAD.MOV.U32 R11, RZ, RZ, R5 ;  /* 0x000000ffff0b7224 */ /* 0x000fc400078e0005 */
[----:B------:R-:W0:Y:S04]  /*35d30*/  LDSM.16.M88.4 R4, [R4+0xf000] ;  /* 0x00f000000404783b */ /* 0x000e280000000200 */
[----:B0-----:R-:W-:Y:S01]  /*35d40*/  STL [R1+0x1934], R6 ;  /* 0x0019340601007387 */ /* 0x001fe20000100800 */
[----:B------:R-:W-:Y:S03]  /*35d50*/  STL [R1+0x1930], R7 ;  /* 0x0019300701007387 */ /* 0x000fe60000100800 */
[----:B---3--:R-:W0:Y:S04]  /*35d60*/  LDSM.16.MT88.4 R20, [R23+0x11000] ;  /* 0x011000001714783b */ /* 0x008e280000004200 */
[----:B0-----:R-:W-:Y:S01]  /*35d70*/  STL.64 [R1+0x1d18], R22 ;  /* 0x001d181601007387 */ /* 0x001fe20000100a00 */
[----:B------:R0:W-:Y:S03]  /*35d80*/  STL.64 [R1+0x1d10], R20 ;  /* 0x001d101401007387 */ /* 0x0001e60000100a00 */
[----:B0-----:R-:W3:Y:S01]  /*35d90*/  LDL.LU R20, [R1+0x4b0] ;  /* 0x0004b00001147983 */ /* 0x001ee20000300800 */
[----:B------:R-:W3:Y:S02]  /*35da0*/  LDL.LU R21, [R1+0x4b4] ;  /* 0x0004b40001157983 */ /* 0x000ee40000300800 */
[----:B------:R-:W3:Y:S02]  /*35db0*/  LDL.LU R22, [R1+0x4b8] ;  /* 0x0004b80001167983 */ /* 0x000ee40000300800 */
[----:B------:R-:W3:Y:S02]  /*35dc0*/  LDL.LU R23, [R1+0x4bc] ;  /* 0x0004bc0001177983 */ /* 0x000ee40000300800 */
[----:B--2---:R-:W-:Y:S01]  /*35dd0*/  IMAD.MOV.U32 R0, RZ, RZ, R25 ;  /* 0x000000ffff007224 */ /* 0x004fe200078e0019 */
[C---:B---3--:R-:W-:Y:S11]  /*35de0*/  HMMA.16816.F32.BF16 R20, R16.reuse, R24, R20 ;  /* 0x000000181014723c */ /* 0x048ff60000041814 */
[----:B------:R-:W-:Y:S11]  /*35df0*/  @!UPT UIADD3 URZ, URZ, URZ, URZ ;  /* 0x0000003f3f3ff290 */ /* 0x000ff6000fffe03f */
[----:B------:R-:W-:Y:S01]  /*35e00*/  @!UPT UIADD3 URZ, URZ, URZ, URZ ;  /* 0x0000003f3f3ff290 */ /* 0x000fe2000fffe03f */
[----:B------:R0:W-:Y:S01]  /*35e10*/  STL.64 [R1+0x4b0], R20 ;  /* 0x0004b01401007387 */ /* 0x0001e20000100a00 */
[----:B------:R-:W-:Y:S02]  /*35e20*/  STL.64 [R1+0x4b8], R22 ;  /* 0x0004b81601007387 */ /* 0x000fe40000100a00 */
[----:B0-----:R-:W-:Y:S02]  /*35e30*/  IMAD.MOV.U32 R20, RZ, RZ, R24 ;  /* 0x000000ffff147224 */ /* 0x001fe400078e0018 */
[----:B------:R-:W2:Y:S01]  /*35e40*/  LDL.64 R24, [R1+0x70] ;  /* 0x0000700001187983 */ /* 0x000ea20000100a00 */
[----:B----4-:R-:W-:Y:S01]  /*35e50*/  HMMA.16816.F32.BF16 R8, R16, R12, R8 ;  /* 0x0000000c1008723c */ /* 0x010fe20000041808 */
[----:B------:R-:W-:Y:S02]  /*35e60*/  IMAD.MOV.U32 R27, RZ, RZ, R2 ;  /* 0x000000ffff1b7224 */ /* 0x000fe400078e0002 */
[----:B--2---:R0:W-:Y:S04]  /*35e70*/  STL.64 [R1+0x1de8], R24 ;  /* 0x001de81801007387 */ /* 0x0041e80000100a00 */
[----:B0-----:R-:W2:Y:S01]  /*35e80*/  LDL.LU R24, [R1+0x480] ;  /* 0x0004800001187983 */ /* 0x001ea20000300800 */
[----:B------:R-:W2:Y:S02]  /*35e90*/  LDL.LU R25, [R1+0x484] ;  /* 0x0004840001197983 */ /* 0x000ea40000300800 */
[----:B------:R-:W3:Y:S11]  /*35ea0*/  LDL.LU R26, [R1+0x488] ;  /* 0x00048800011a7983 */ /* 0x000ef60000300800 */
[----:B------:R-:W-:Y:S03]  /*35eb0*/  @!UPT UIADD3 URZ, URZ, URZ, URZ ;  /* 0x0000003f3f3ff290 */ /* 0x000fe6000fffe03f */
[----:B------:R-:W-:Y:S02]  /*35ec0*/  IMAD.MOV.U32 R6, RZ, RZ, R9 ;  /* 0x000000ffff067224 */ /* 0x000fe400078e0009 */
[----:B------:R-:W-:Y:S02]  /*35ed0*/  IMAD.MOV.U32 R7, RZ, RZ, R10 ;  /* 0x000000ffff077224 */ /* 0x000fe400078e000a */
[----:B------:R-:W-:Y:S01]  /*35ee0*/  IMAD.MOV.U32 R2, RZ, RZ, R11 ;  /* 0x000000ffff027224 */ /* 0x000fe200078e000b */
[----:B---3--:R-:W-:Y:S01]  /*35ef0*/  STL.64 [R1+0x1e08], R26 ;  /* 0x001e081a01007387 */ /* 0x008fe20000100a00 */
[----:B--2---:R0:W-:Y:S03]  /*35f00*/  STL.64 [R1+0x1e00], R24 ;  /* 0x001e001801007387 */ /* 0x0041e60000100a00 */
[----:B0-----:R-:W2:Y:S01]  /*35f10*/  LDL.64 R24, [R1+0x90] ;  /* 0x0000900001187983 */ /* 0x001ea20000100a00 */
[----:B------:R-:W-:Y:S02]  /*35f20*/  STL [R1+0x1d34], R0 ;  /* 0x001d340001007387 */ /* 0x000fe40000100800 */
[----:B------:R-:W-:Y:S02]  /*35f30*/  STL [R1+0x1d30], R20 ;  /* 0x001d301401007387 */ /* 0x000fe40000100800 */
[----:B------:R0:W-:Y:S02]  /*35f40*/  STL [R1+0x4a0], R8 ;  /* 0x0004a00801007387 */ /* 0x0001e40000100800 */
[----:B0-----:R-:W3:Y:S01]  /*35f50*/  LDL.LU R8, [R1+0x460] ;  /* 0x0004600001087983 */ /* 0x001ee20000300800 */
[----:B------:R-:W3:Y:S02]  /*35f60*/  LDL.LU R9, [R1+0x464] ;  /* 0x0004640001097983 */ /* 0x000ee40000300800 */
[----:B------:R-:W4:Y:S02]  /*35f70*/  LDL.LU R10, [R1+0x468] ;  /* 0x00046800010a7983 */ /* 0x000f240000300800 */
[----:B------:R-:W4:Y:S02]  /*35f80*/  LDL.LU R11, [R1+0x46c] ;  /* 0x00046c00010b7983 */ /* 0x000f240000300800 */
[----:B------:R-:W-:-:S02]  /*35f90*/  IMAD.MOV.U32 R21, RZ, RZ, R13 ;  /* 0x000000ffff157224 */ /* 0x000fc400078e000d */
[----:B------:R-:W-:Y:S01]  /*35fa0*/  IMAD.MOV.U32 R22, RZ, RZ, R12 ;  /* 0x000000ffff167224 */ /* 0x000fe200078e000c */
[----:B----4-:R-:W-:Y:S01]  /*35fb0*/  STL.64 [R1+0x1df8], R10 ;  /* 0x001df80a01007387 */ /* 0x010fe20000100a00 */
[----:B---3--:R0:W-:Y:S02]  /*35fc0*/  STL.64 [R1+0x1df0], R8 ;  /* 0x001df00801007387 */ /* 0x0081e40000100a00 */
[----:B------:R-:W3:Y:S01]  /*35fd0*/  LDL.64 R12, [R1+0x60] ;  /* 0x00006000010c7983 */ /* 0x000ee20000100a00 */
[----:B0-----:R-:W4:Y:S01]  /*35fe0*/  LDL.64 R8, [R1+0x80] ;  /* 0x0000800001087983 */ /* 0x001f220000100a00 */
[----:B------:R0:W-:Y:S02]  /*35ff0*/  STL [R1+0x1d3c], R21 ;  /* 0x001d3c1501007387 */ /* 0x0001e40000100800 */
[----:B------:R1:W-:Y:S02]  /*36000*/  STL [R1+0x1d38], R22 ;  /* 0x001d381601007387 */ /* 0x0003e40000100800 */
[----:B------:R-:W3:Y:S02]  /*36010*/  LDL.LU R20, [R1+0x470] ;  /* 0x0004700001147983 */ /* 0x000ee40000300800 */
[----:B0-----:R-:W-:-:S02]  /*36020*/  IMAD.MOV.U32 R21, RZ, RZ, R28 ;  /* 0x000000ffff157224 */ /* 0x001fc400078e001c */
[----:B-1----:R-:W-:Y:S01]  /*36030*/  IMAD.MOV.U32 R22, RZ, RZ, R29 ;  /* 0x000000ffff167224 */ /* 0x002fe200078e001d */
[----:B------:R-:W3:Y:S01]  /*36040*/  LDL.LU R28, [R1+0x1e14] ;  /* 0x001e1400011c7983 */ /* 0x000ee20000300800 */
[----:B------:R-:W4:Y:S02]  /*36050*/  LDL.LU R29, [R1+0x1e10] ;  /* 0x001e1000011d7983 */ /* 0x000f240000300800 */
[----:B------:R-:W4:Y:S02]  /*36060*/  LDL.LU R23, [R1+0x47c] ;  /* 0x00047c0001177983 */ /* 0x000f240000300800 */
[----:B------:R-:W-:Y:S01]  /*36070*/  STL [R1+0x1a94], R2 ;  /* 0x001a940201007387 */ /* 0x000fe20000100800 */
[----:B------:R-:W-:Y:S01]  /*36080*/  STL [R1+0x1a90], R7 ;  /* 0x001a900701007387 */ /* 0x000fe20000100800 */
[----:B------:R-:W-:Y:S02]  /*36090*/  STL [R1+0x1a8c], R6 ;  /* 0x001a8c0601007387 */ /* 0x000fe40000100800 */
[----:B------:R0:W-:Y:S02]  /*360a0*/  STL.64 [R1+0x1d20], R4 ;  /* 0x001d200401007387 */ /* 0x0001e40000100a00 */
[----:B0-----:R-:W4:Y:S01]  /*360b0*/  LDL.LU R4, [R1+0x490] ;  /* 0x0004900001047983 */ /* 0x001f220000300800 */
[----:B------:R-:W4:Y:S02]  /*360c0*/  LDL.LU R5, [R1+0x494] ;  /* 0x0004940001057983 */ /* 0x000f240000300800 */
[----:B--2---:R-:W-:-:S02]  /*360d0*/  IMAD.MOV.U32 R2, RZ, RZ, R25 ;  /* 0x000000ffff027224 */ /* 0x004fc400078e0019 */
[----:B---3--:R-:W-:Y:S02]  /*360e0*/  IMAD.MOV.U32 R7, RZ, RZ, R28 ;  /* 0x000000ffff077224 */ /* 0x008fe400078e001c */
[----:B----4-:R-:W-:-:S07]  /*360f0*/  IMAD.MOV.U32 R6, RZ, RZ, R29 ;  /* 0x000000ffff067224 */ /* 0x010fce00078e001d */
[----:B------:R-:W-:Y:S11]  /*36100*/  HMMA.16816.F32.BF16 R4, R16, R24, R4 ;  /* 0x000000181004723c */ /* 0x000ff60000041804 */
[----:B------:R-:W-:Y:S11]  /*36110*/  @!UPT UIADD3 URZ, URZ, URZ, URZ ;  /* 0x0000003f3f3ff290 */ /* 0x000ff6000fffe03f */
[----:B------:R-:W-:Y:S01]  /*36120*/  @!UPT UIADD3 URZ, URZ, URZ, URZ ;  /* 0x0000003f3f3ff290 */ /* 0x000fe2000fffe03f */
[----:B------:R0:W-:Y:S01]  /*36130*/  STL.64 [R1+0x490], R4 ;  /* 0x0004900401007387 */ /* 0x0001e20000100a00 */
[----:B------:R1:W-:Y:S02]  /*36140*/  STL.64 [R1+0x498], R6 ;  /* 0x0004980601007387 */ /* 0x0003e40000100a00 */
[----:B------:R-:W2:Y:S02]  /*36150*/  LDL.LU.64 R26, [R1+0x1e08] ;  /* 0x001e0800011a7983 */ /* 0x000ea40000300a00 */
[----:B0-----:R-:W-:Y:S02]  /*36160*/  IMAD.MOV.U32 R4, RZ, RZ, R24 ;  /* 0x000000ffff047224 */ /* 0x001fe400078e0018 */
[----:B------:R-:W2:Y:S03]  /*36170*/  LDL.LU.64 R24, [R1+0x1e00] ;  /* 0x001e000001187983 */ /* 0x000ea60000300a00 */
[----:B------:R-:W-:Y:S02]  /*36180*/  STL [R1+0x1d40], R4 ;  /* 0x001d400401007387 */ /* 0x000fe40000100800 */
[----:B-1----:R-:W-:-:S02]  /*36190*/  IMAD.MOV.U32 R6, RZ, RZ, R8 ;  /* 0x000000ffff067224 */ /* 0x002fc400078e0008 */
[----:B------:R-:W-:Y:S01]  /*361a0*/  IMAD.MOV.U32 R5, RZ, RZ, R9 ;  /* 0x000000ffff057224 */ /* 0x000fe200078e0009 */
[----:B------:R-:W3:Y:S01]  /*361b0*/  LDL.LU.64 R10, [R1+0x1df8] ;  /* 0x001df800010a7983 */ /* 0x000ee20000300a00 */
[----:B--2---:R-:W-:Y:S03]  /*361c0*/  HMMA.16816.F32.BF16 R24, R16, R8, R24 ;  /* 0x000000081018723c */ /* 0x004fe60000041818 */
[----:B------:R-:W3:Y:S11]  /*361d0*/  LDL.LU.64 R8, [R1+0x1df0] ;  /* 0x001df00001087983 */ /* 0x000ef60000300a00 */
[----:B------:R-:W-:Y:S09]  /*361e0*/  @!UPT UIADD3 URZ, URZ, URZ, URZ ;  /* 0x0000003f3f3ff290 */ /* 0x000ff2000fffe03f */
[----:B------:R0:W-:Y:S04]  /*361f0*/  STL.64 [R1+0x480], R24 ;  /* 0x0004801801007387 */ /* 0x0001e80000100a00 */
[----:B0-----:R-:W2:Y:S01]  /*36200*/  LDL.LU.64 R24, [R1+0x1de8] ;  /* 0x001de80001187983 */ /* 0x001ea20000300a00 */
[----:B------:R-:W-:Y:S02]  /*36210*/  IMAD.MOV.U32 R28, RZ, RZ, R27 ;  /* 0x000000ffff1c7224 */ /* 0x000fe400078e001b */
[----:B------:R-:W-:-:S03]  /*36220*/  IMAD.MOV.U32 R29, RZ, RZ, R26 ;  /* 0x000000ffff1d7224 */ /* 0x000fc600078e001a */
[----:B------:R-:W-:Y:S02]  /*36230*/  STL [R1+0x1a98], R28 ;  /* 0x001a981c01007387 */ /* 0x000fe40000100800 */
[----:B------:R-:W-:Y:S01]  /*36240*/  STL [R1+0x1918], R29 ;  /* 0x0019181d01007387 */ /* 0x000fe20000100800 */
[----:B--2---:R-:W-:Y:S11]  /*36250*/  HMMA.16816.F32.BF16 R20, R16, R24, R20 ;  /* 0x000000181014723c */ /* 0x004ff60000041814 */
[----:B------:R-:W-:Y:S11]  /*36260*/  @!UPT UIADD3 URZ, URZ, URZ, URZ ;  /* 0x0000003f3f3ff290 */ /* 0x000ff6000fffe03f */
[----:B------:R-:W-:Y:S01]  /*36270*/  @!UPT UIADD3 URZ, URZ, URZ, URZ ;  /* 0x0000003f3f3ff290 */ /* 0x000fe2000fffe03f */
[----:B------:R-:W-:Y:S01]  /*36280*/  STL.64 [R1+0x470], R20 ;  /* 0x0004701401007387 */ /* 0x000fe20000100a00 */
[----:B------:R0:W-:Y:S02]  /*36290*/  STL.64 [R1+0x478], R22 ;  /* 0x0004781601007387 */ /* 0x0001e40000100a00 */
[----:B0-----:R-:W-:-:S05]  /*362a0*/  IMAD.MOV.U32 R23, RZ, RZ, R24 ;  /* 0x000000ffff177224 */ /* 0x001fca00078e0018 */
[----:B------:R0:W-:Y:S01]  /*362b0*/  STL [R1+0x1dcc], R23 ;  /* 0x001dcc1701007387 */ /* 0x0001e20000100800 */
[----:B------:R-:W2:Y:S02]  /*362c0*/  LDL.LU R20, [R1+0x440] ;  /* 0x0004400001147983 */ /* 0x000ea40000300800 */
[----:B------:R-:W2:Y:S02]  /*362d0*/  LDL.LU R21, [R1+0x444] ;  /* 0x0004440001157983 */ /* 0x000ea40000300800 */
[----:B------:R-:W4:Y:S01]  /*362e0*/  LDL.LU R22, [R1+0x448] ;  /* 0x0004480001167983 */ /* 0x000f220000300800 */
[----:B0-----:R-:W4:Y:S01]  /*362f0*/  LDL.LU R23, [R1+0x44c] ;  /* 0x00044c0001177983 */ /* 0x001f220000300800 */
[----:B------:R-:W-:Y:S02]  /*36300*/  IMAD.MOV.U32 R7, RZ, RZ, R25 ;  /* 0x000000ffff077224 */ /* 0x000fe400078e0019 */
[----:B------:R-:W3:Y:S02]  /*36310*/  LDL.LU R24, [R1+0x450] ;  /* 0x0004500001187983 */ /* 0x000ee40000300800 */
[----:B------:R-:W3:Y:S01]  /*36320*/  LDL.LU R25, [R1+0x454] ;  /* 0x0004540001197983 */ /* 0x000ee20000300800 */
[----:B------:R-:W3:Y:S01]  /*36330*/  LDL.LU R26, [R1+0x458] ;  /* 0x00045800011a7983 */ /* 0x000ee20000300800 */
[----:B------:R-:W-:-:S02]  /*36340*/  IMAD.MOV.U32 R27, RZ, RZ, R3 ;  /* 0x000000ffff1b7224 */ /* 0x000fc400078e0003 */
[----:B------:R-:W-:Y:S01]  /*36350*/  IMAD.MOV.U32 R28, RZ, RZ, R13 ;  /* 0x000000ffff1c7224 */ /* 0x000fe200078e000d */
[----:B----4-:R-:W-:Y:S01]  /*36360*/  STL.64 [R1+0x1de0], R22 ;  /* 0x001de01601007387 */ /* 0x010fe20000100a00 */
[----:B--2---:R0:W-:Y:S03]  /*36370*/  STL.64 [R1+0x1dd8], R20 ;  /* 0x001dd81401007387 */ /* 0x0041e60000100a00 */
[----:B0-----:R-:W2:Y:S01]  /*36380*/  LDL.64 R20, [R1+0x50] ;  /* 0x0000500001147983 */ /* 0x001ea20000100a00 */
[----:B------:R-:W-:Y:S02]  /*36390*/  STL.64 [R1+0x1db0], R6 ;  /* 0x001db00601007387 */ /* 0x000fe40000100a00 */
[----:B------:R3:W-:Y:S02]  /*363a0*/  STL [R1+0x1da8], R5 ;  /* 0x001da80501007387 */ /* 0x0007e40000100800 */
[----:B---3--:R-:W-:Y:S07]  /*363b0*/  HMMA.16816.F32.BF16 R4, R16, R12, R8 ;  /* 0x0000000c1004723c */ /* 0x008fee0000041808 */
[----:B------:R-:W-:-:S05]  /*363c0*/  IMAD.MOV.U32 R9, RZ, RZ, R12 ;  /* 0x000000ffff097224 */ /* 0x000fca00078e000c */
[----:B------:R0:W-:Y:S04]  /*363d0*/  STL [R1+0x1dc8], R9 ;  /* 0x001dc80901007387 */ /* 0x0001e80000100800 */
[----:B0-----:R-:W3:Y:S08]  /*363e0*/  LDL.64 R8, [R1+0x40] ;  /* 0x0000400001087983 */ /* 0x001ef00000100a00 */
[----:B------:R-:W-:-:S02]  /*363f0*/  IMAD.MOV.U32 R29, RZ, RZ, R4 ;  /* 0x000000ffff1d7224 */ /* 0x000fc400078e0004 */
[----:B------:R-:W-:Y:S02]  /*36400*/  IMAD.MOV.U32 R14, RZ, RZ, R5 ;  /* 0x000000ffff0e7224 */ /* 0x000fe400078e0005 */
[----:B------:R-:W-:Y:S01]  /*36410*/  IMAD.MOV.U32 R15, RZ, RZ, R6 ;  /* 0x000000ffff0f7224 */ /* 0x000fe200078e0006 */
[----:B------:R-:W4:Y:S01]  /*36420*/  LDL.LU R4, [R1+0x430] ;  /* 0x0004300001047983 */ /* 0x000f220000300800 */
[----:B------:R-:W4:Y:S02]  /*36430*/  LDL.LU R5, [R1+0x434] ;  /* 0x0004340001057983 */ /* 0x000f240000300800 */
[----:B------:R-:W-:Y:S02]  /*36440*/  IMAD.MOV.U32 R3, RZ, RZ, R7 ;  /* 0x000000ffff037224 */ /* 0x000fe400078e0007 */
[----:B------:R-:W4:Y:S01]  /*36450*/  LDL.LU R6, [R1+0x438] ;  /* 0x0004380001067983 */ /* 0x000f220000300800 */
[----:B------:R-:W4:Y:S01]  /*36460*/  LDL.LU R7, [R1+0x43c] ;  /* 0x00043c0001077983 */ /* 0x000f220000300800 */
[----:B------:R0:W-:Y:S02]  /*36470*/  STL.64 [R1+0x1d70], R14 ;  /* 0x001d700e01007387 */ /* 0x0001e40000100a00 */
[----:B------:R-:W2:Y:S02]  /*36480*/  LDL.LU R12, [R1+0x400] ;  /* 0x00040000010c7983 */ /* 0x000ea40000300800 */
[----:B------:R-:W2:Y:S01]  /*36490*/  LDL.LU R13, [R1+0x404] ;  /* 0x00040400010d7983 */ /* 0x000ea20000300800 */
[----:B0-----:R-:W2:Y:S01]  /*364a0*/  LDL.LU R14, [R1+0x408] ;  /* 0x00040800010e7983 */ /* 0x001ea20000300800 */
[----:B------:R-:W2:Y:S03]  /*364b0*/  LDL.LU R15, [R1+0x40c] ;  /* 0x00040c00010f7983 */ /* 0x000ea60000300800 */
[----:B--2---:R-:W-:Y:S01]  /*364c0*/  STL.64 [R1+0x1d80], R14 ;  /* 0x001d800e01007387 */ /* 0x004fe20000100a00 */
[----:B------:R0:W-:Y:S03]  /*364d0*/  STL.64 [R1+0x1d78], R12 ;  /* 0x001d780c01007387 */ /* 0x0001e60000100a00 */
[----:B0-----:R-:W2:Y:S04]  /*364e0*/  LDL.64 R12, [R1+0x10] ;  /* 0x00001000010c7983 */ /* 0x001ea80000100a00 */
[----:B--2---:R0:W-:Y:S04]  /*364f0*/  STL.64 [R1+0x1d90], R12 ;  /* 0x001d900c01007387 */ /* 0x0041e80000100a00 */
[----:B0-----:R-:W2:Y:S01]  /*36500*/  LDL.LU R12, [R1+0x420] ;  /* 0x00042000010c7983 */ /* 0x001ea20000300800 */
[----:B------:R-:W2:Y:S02]  /*36510*/  LDL.LU R13, [R1+0x424] ;  /* 0x00042400010d7983 */ /* 0x000ea40000300800 */
[----:B------:R-:W2:Y:S02]  /*36520*/  LDL.LU R14, [R1+0x428] ;  /* 0x00042800010e7983 */ /* 0x000ea40000300800 */
[----:B------:R-:W2:Y:S01]  /*36530*/  LDL.LU R15, [R1+0x42c] ;  /* 0x00042c00010f7983 */ /* 0x000ea20000300800 */
[----:B------:R-:W-:Y:S01]  /*36540*/  HMMA.16816.F32.BF16 R24, R16, R20, R24 ;  /* 0x000000141018723c */ /* 0x000fe20000041818 */
[----:B--2---:R-:W-:Y:S01]  /*36550*/  STL.64 [R1+0x1dc0], R14 ;  /* 0x001dc00e01007387 */ /* 0x004fe20000100a00 */
[----:B------:R0:W-:Y:S03]  /*36560*/  STL.64 [R1+0x1db8], R12 ;  /* 0x001db80c01007387 */ /* 0x0001e60000100a00 */
[----:B0-----:R-:W4:Y:S01]  /*36570*/  LDL.64 R12, [R1+0x30] ;  /* 0x00003000010c7983 */ /* 0x001f220000100a00 */
[----:B------:R0:W-:Y:S02]  /*36580*/  STL [R1+0x1aa0], R3 ;  /* 0x001aa00301007387 */ /* 0x0001e40000100800 */
[----:B------:R1:W-:Y:S02]  /*36590*/  STL [R1+0x1a9c], R29 ;  /* 0x001a9c1d01007387 */ /* 0x0003e40000100800 */
[----:B------:R-:W3:Y:S02]  /*365a0*/  LDL.LU.64 R22, [R1+0x1de0] ;  /* 0x001de00001167983 */ /* 0x000ee40000300a00 */
[----:B0-----:R-:W-:-:S02]  /*365b0*/  IMAD.MOV.U32 R3, RZ, RZ, R21 ;  /* 0x000000ffff037224 */ /* 0x001fc400078e0015 */
[----:B-1----:R-:W-:Y:S02]  /*365c0*/  IMAD.MOV.U32 R29, RZ, RZ, R20 ;  /* 0x000000ffff1d7224 */ /* 0x002fe400078e0014 */
[----:B------:R-:W3:Y:S07]  /*365d0*/  LDL.LU.64 R20, [R1+0x1dd8] ;  /* 0x001dd80001147983 */ /* 0x000eee0000300a00 */
[----:B------:R-:W-:Y:S02]  /*365e0*/  STL.64 [R1+0x450], R24 ;  /* 0x0004501801007387 */ /* 0x000fe40000100a00 */
[----:B------:R0:W-:Y:S02]  /*365f0*/  STL [R1+0x458], R26 ;  /* 0x0004581a01007387 */ /* 0x0001e40000100800 */
[----:B0-----:R-:W-:Y:S01]  /*36600*/  IMAD.MOV.U32 R26, RZ, RZ, R27 ;  /* 0x000000ffff1a7224 */ /* 0x001fe200078e001b */
[----:B------:R-:W2:Y:S04]  /*36610*/  LDL.LU.64 R24, [R1+0x1dd0] ;  /* 0x001dd00001187983 */ /* 0x000ea80000300a00 */
[----:B------:R-:W-:Y:S01]  /*36620*/  STL [R1+0x18c8], R26 ;  /* 0x0018c81a01007387 */ /* 0x000fe20000100800 */
[C---:B---3--:R-:W-:Y:S11]  /*36630*/  HMMA.16816.F32.BF16 R20, R16.reuse, R8, R20 ;  /* 0x000000081014723c */ /* 0x048ff60000041814 */
[----:B------:R-:W-:Y:S11]  /*36640*/  @!UPT UIADD3 URZ, URZ, URZ, URZ ;  /* 0x0000003f3f3ff290 */ /* 0x000ff6000fffe03f */
[----:B------:R-:W-:Y:S01]  /*36650*/  @!UPT UIADD3 URZ, URZ, URZ, URZ ;  /* 0x0000003f3f3ff290 */ /* 0x000fe2000fffe03f */
[----:B------:R0:W-:Y:S01]  /*36660*/  STL.64 [R1+0x440], R20 ;  /* 0x0004401401007387 */ /* 0x0001e20000100a00 */
[----:B------:R1:W-:Y:S02]  /*36670*/  STL.64 [R1+0x448], R22 ;  /* 0x0004481601007387 */ /* 0x0003e40000100a00 */
[----:B0-----:R-:W-:Y:S01]  /*36680*/  IMAD.MOV.U32 R20, RZ, RZ, R8 ;  /* 0x000000ffff147224 */ /* 0x001fe200078e0008 */
[----:B-1----:R-:W3:Y:S01]  /*36690*/  LDL.LU R23, [R1+0x1dcc] ;  /* 0x001dcc0001177983 */ /* 0x002ee20000300800 */
[----:B------:R-:W-:Y:S02]  /*366a0*/  IMAD.MOV.U32 R8, RZ, RZ, R9 ;  /* 0x000000ffff087224 */ /* 0x000fe400078e0009 */
[----:B------:R-:W2:Y:S03]  /*366b0*/  LDL.LU R9, [R1+0x1dc8] ;  /* 0x001dc80001097983 */ /* 0x000ea60000300800 */
[----:B--2---:R0:W-:Y:S04]  /*366c0*/  STL.64 [R1+0x1d88], R8 ;  /* 0x001d880801007387 */ /* 0x0041e80000100a00 */
[----:B0-----:R-:W2:Y:S01]  /*366d0*/  LDL.LU R8, [R1+0x410] ;  /* 0x0004100001087983 */ /* 0x001ea20000300800 */
[----:B------:R-:W2:Y:S02]  /*366e0*/  LDL.LU R9, [R1+0x414] ;  /* 0x0004140001097983 */ /* 0x000ea40000300800 */
[----:B------:R-:W2:Y:S02]  /*366f0*/  LDL.LU R10, [R1+0x418] ;  /* 0x00041800010a7983 */ /* 0x000ea40000300800 */
[----:B------:R-:W2:Y:S01]  /*36700*/  LDL.LU R11, [R1+0x41c] ;  /* 0x00041c00010b7983 */ /* 0x000ea20000300800 */
[----:B----4-:R-:W-:Y:S01]  /*36710*/  HMMA.16816.F32.BF16 R4, R16, R12, R4 ;  /* 0x0000000c1004723c */ /* 0x010fe20000041804 */
[----:B------:R-:W-:-:S02]  /*36720*/  IMAD.MOV.U32 R22, RZ, RZ, R12 ;  /* 0x000000ffff167224 */ /* 0x000fc400078e000c */
[----:B------:R-:W-:Y:S01]  /*36730*/  IMAD.MOV.U32 R0, RZ, RZ, R13 ;  /* 0x000000ffff007224 */ /* 0x000fe200078e000d */
[----:B--2---:R-:W-:Y:S01]  /*36740*/  STL.64 [R1+0x1da0], R10 ;  /* 0x001da00a01007387 */ /* 0x004fe20000100a00 */
[----:B------:R0:W-:Y:S03]  /*36750*/  STL.64 [R1+0x1d98], R8 ;  /* 0x001d980801007387 */ /* 0x0001e60000100a00 */
[----:B0-----:R-:W2:Y:S01]  /*36760*/  LDL.64 R8, [R1+0x20] ;  /* 0x0000200001087983 */ /* 0x001ea20000100a00 */
[----:B------:R-:W2:Y:S02]  /*36770*/  LDL.LU.64 R14, [R1+0x1dc0] ;  /* 0x001dc000010e7983 */ /* 0x000ea40000300a00 */
[----:B------:R-:W2:Y:S11]  /*36780*/  LDL.LU.64 R12, [R1+0x1db8] ;  /* 0x001db800010c7983 */ /* 0x000eb60000300a00 */
[----:B------:R-:W-:Y:S02]  /*36790*/  @!UPT UIADD3 URZ, URZ, URZ, URZ ;  /* 0x0000003f3f3ff290 */ /* 0x000fe4000fffe03f */
[----:B------:R-:W-:Y:S01]  /*367a0*/  IMAD.MOV.U32 R26, RZ, RZ, R7 ;  /* 0x000000ffff1a7224 */ /* 0x000fe200078e0007 */
[----:B------:R-:W-:Y:S01]  /*367b0*/  STL.64 [R1+0x430], R4 ;  /* 0x0004300401007387 */ /* 0x000fe20000100a00 */
[----:B------:R0:W-:Y:S03]  /*367c0*/  STL [R1+0x438], R6 ;  /* 0x0004380601007387 */ /* 0x0001e60000100800 */
[----:B0-----:R-:W4:Y:S01]  /*367d0*/  LDL.LU.64 R6, [R1+0x1db0] ;  /* 0x001db00001067983 */ /* 0x001f220000300a00 */
[----:B------:R-:W3:Y:S02]  /*367e0*/  LDL.LU R5, [R1+0x1da8] ;  /* 0x001da80001057983 */ /* 0x000ee40000300800 */
[----:B------:R-:W-:Y:S02]  /*367f0*/  STL [R1+0x18d0], R26 ;  /* 0x0018d01a01007387 */ /* 0x000fe40000100800 */
[----:B------:R-:W3:Y:S01]  /*36800*/  LDL.LU.64 R10, [R1+0x1da0] ;  /* 0x001da000010a7983 */ /* 0x000ee20000300a00 */
[----:B--2---:R-:W-:Y:S01]  /*36810*/  HMMA.16816.F32.BF16 R12, R16, R8, R12 ;  /* 0x00000008100c723c */ /* 0x004fe2000004180c */
[----:B------:R-:W-:-:S02]  /*36820*/  IMAD.MOV.U32 R4, RZ, RZ, R8 ;  /* 0x000000ffff047224 */ /* 0x000fc400078e0008 */
[----:B------:R-:W-:Y:S02]  /*36830*/  IMAD.MOV.U32 R21, RZ, RZ, R9 ;  /* 0x000000ffff157224 */ /* 0x000fe400078e0009 */
[----:B------:R-:W2:Y:S11]  /*36840*/  LDL.LU.64 R8, [R1+0x1d98] ;  /* 0x001d980001087983 */ /* 0x000eb60000300a00 */
[----:B------:R-:W-:Y:S07]  /*36850*/  @!UPT UIADD3 URZ, URZ, URZ, URZ ;  /* 0x0000003f3f3ff290 */ /* 0x000fee000fffe03f */
[----:B------:R0:W-:Y:S01]  /*36860*/  STL [R1+0x424], R13 ;  /* 0x0004240d01007387 */ /* 0x0001e20000100800 */
[----:B------:R-:W-:Y:S02]  /*36870*/  STL.64 [R1+0x428], R14 ;  /* 0x0004280e01007387 */ /* 0x000fe40000100a00 */
[----:B------:R-:W-:Y:S02]  /*36880*/  IMAD.MOV.U32 R27, RZ, RZ, R12 ;  /* 0x000000ffff1b7224 */ /* 0x000fe400078e000c */
[----:B0-----:R-:W2:Y:S01]  /*36890*/  LDL.LU.64 R12, [R1+0x1d90] ;  /* 0x001d9000010c7983 */ /* 0x001ea20000300a00 */
[----:B---3--:R-:W-:Y:S02]  /*368a0*/  STL.64 [R1+0x1d68], R22 ;  /* 0x001d681601007387 */ /* 0x008fe40000100a00 */
[----:B------:R0:W-:Y:S02]  /*368b0*/  STL.64 [R1+0x1d60], R20 ;  /* 0x001d601401007387 */ /* 0x0001e40000100a00 */
[----:B0-----:R-:W3:Y:S01]  /*368c0*/  LDL.64 R20, [R1] ;  /* 0x0000000001147983 */ /* 0x001ee20000100a00 */
[----:B----4-:R-:W-:Y:S02]  /*368d0*/  STL.64 [R1+0x1d58], R6 ;  /* 0x001d580601007387 */ /* 0x010fe40000100a00 */
[----:B------:R0:W-:Y:S02]  /*368e0*/  STL.64 [R1+0x1d50], R4 ;  /* 0x001d500401007387 */ /* 0x0001e40000100a00 */
[----:B0-----:R-:W4:Y:S01]  /*368f0*/  LDL.LU R4, [R1+0x3f0] ;  /* 0x0003f00001047983 */ /* 0x001f220000300800 */
[----:B------:R-:W4:Y:S02]  /*36900*/  LDL.LU R5, [R1+0x3f4] ;  /* 0x0003f40001057983 */ /* 0x000f240000300800 */
[----:B------:R-:W4:Y:S02]  /*36910*/  LDL.LU R6, [R1+0x3f8] ;  /* 0x0003f80001067983 */ /* 0x000f240000300800 */
[----:B------:R-:W4:Y:S01]  /*36920*/  LDL.LU R7, [R1+0x3fc] ;  /* 0x0003fc0001077983 */ /* 0x000f220000300800 */
[----:B------:R-:W-:Y:S01]  /*36930*/  STL [R1+0x18cc], R27 ;  /* 0x0018cc1b01007387 */ /* 0x000fe20000100800 */
        /* <DEDUP_REMOVED lines=8> */
[----:B------:R-:W3:Y:S01]  /*369c0*/  LDL.LU.64 R14, [R1+0x1d80] ;  /* 0x001d8000010e7983 */ /* 0x000ee20000300a00 */
[----:B------:R-:W3:Y:S01]  /*369d0*/  LDL.LU.64 R12, [R1+0x1d78] ;  /* 0x001d7800010c7983 */ /* 0x000ee20000300a00 */
[C---:B----4-:R-:W-:Y:S11]  /*369e0*/  HMMA.16816.F32.BF16 R4, R16.reuse, R24, R4 ;  /* 0x000000181004723c */ /* 0x050ff60000041804 */
[----:B------:R-:W-:Y:S11]  /*369f0*/  @!UPT UIADD3 URZ, URZ, URZ, URZ ;  /* 0x0000003f3f3ff290 */ /* 0x000ff6000fffe03f */
[----:B------:R-:W-:Y:S02]  /*36a00*/  @!UPT UIADD3 URZ, URZ, URZ, URZ ;  /* 0x0000003f3f3ff290 */ /* 0x000fe4000fffe03f */
[----:B------:R-:W-:Y:S02]  /*36a10*/  IMAD.MOV.U32 R26, RZ, RZ, R5 ;  /* 0x000000ffff1a7224 */ /* 0x000fe400078e0005 */
[----:B------:R-:W-:Y:S01]  /*36a20*/  IMAD.MOV.U32 R27, RZ, RZ, R7 ;  /* 0x000000ffff1b7224 */ /* 0x000fe200078e0007 */
[----:B---3--:R-:W-:Y:S11]  /*36a30*/  HMMA.16816.F32.BF16 R12, R16, R20, R12 ;  /* 0x00000014100c723c */ /* 0x008ff6000004180c */
[----:B------:R-:W-:Y:S11]  /*36a40*/  @!UPT UIADD3 URZ, URZ, URZ, URZ ;  /* 0x0000003f3f3ff290 */ /* 0x000ff6000fffe03f */
[----:B------:R-:W-:Y:S01]  /*36a50*/  @!UPT UIADD3 URZ, URZ, URZ, URZ ;  /* 0x0000003f3f3ff290 */ /* 0x000fe2000fffe03f */
[----:B------:R0:W-:Y:S01]  /*36a60*/  STL.64 [R1+0x400], R12 ;  /* 0x0004000c01007387 */ /* 0x0001e20000100a00 */
[----:B------:R1:W-:Y:S02]  /*36a70*/  STL.64 [R1+0x408], R14 ;  /* 0x0004080e01007387 */ /* 0x0003e40000100a00 */
[----:B0-----:R-:W-:Y:S01]  /*36a80*/  IMAD.MOV.U32 R12, RZ, RZ, R20 ;  /* 0x000000ffff0c7224 */ /* 0x001fe200078e0014 */
[----:B-1----:R-:W3:Y:S01]  /*36a90*/  LDL.LU.64 R14, [R1+0x1d70] ;  /* 0x001d7000010e7983 */ /* 0x002ee20000300a00 */
[----:B------:R-:W-:Y:S02]  /*36aa0*/  IMAD.MOV.U32 R13, RZ, RZ, R21 ;  /* 0x000000ffff0d7224 */ /* 0x000fe400078e0015 */
[----:B------:R-:W4:Y:S02]  /*36ab0*/  LDL.LU.64 R22, [R1+0x1d68] ;  /* 0x001d680001167983 */ /* 0x000f240000300a00 */
[----:B------:R-:W2:Y:S01]  /*36ac0*/  LDL.LU.64 R20, [R1+0x1d60] ;  /* 0x001d600001147983 */ /* 0x000ea20000300a00 */
[----:B------:R-:W-:Y:S01]  /*36ad0*/  STL [R1+0x3f0], R4 ;  /* 0x0003f00401007387 */ /* 0x000fe20000100800 */
[----:B------:R0:W-:Y:S03]  /*36ae0*/  STL [R1+0x3f8], R6 ;  /* 0x0003f80601007387 */ /* 0x0001e60000100800 */
        /* <DEDUP_REMOVED lines=8> */
[----:B------:R0:W-:Y:S02]  /*36b70*/  STL.64 [R1+0x1c08], R24 ;  /* 0x001c081801007387 */ /* 0x0001e40000100a00 */
[----:B0-----:R-:W-:Y:S02]  /*36b80*/  IMAD.MOV.U32 R24, RZ, RZ, R11 ;  /* 0x000000ffff187224 */ /* 0x001fe400078e000b */
[----:B------:R-:W-:-:S05]  /*36b90*/  IMAD.MOV.U32 R25, RZ, RZ, R10 ;  /* 0x000000ffff197224 */ /* 0x000fca00078e000a */
[----:B------:R0:W-:Y:S04]  /*36ba0*/  STL.64 [R1+0x1c20], R24 ;  /* 0x001c201801007387 */ /* 0x0001e80000100a00 */
[----:B0-----:R-:W2:Y:S01]  /*36bb0*/  LDL.LU R24, [R1+0x3e0] ;  /* 0x0003e00001187983 */ /* 0x001ea20000300800 */
[----:B------:R-:W2:Y:S02]  /*36bc0*/  LDL.LU R25, [R1+0x3e4] ;  /* 0x0003e40001197983 */ /* 0x000ea40000300800 */
[----:B------:R-:W2:Y:S02]  /*36bd0*/  LDL.LU R26, [R1+0x3e8] ;  /* 0x0003e800011a7983 */ /* 0x000ea40000300800 */
[----:B------:R-:W2:Y:S02]  /*36be0*/  LDL.LU R27, [R1+0x3ec] ;  /* 0x0003ec00011b7983 */ /* 0x000ea40000300800 */
[----:B--2---:R-:W-:Y:S11]  /*36bf0*/  HMMA.16816.F32.BF16 R24, R16, R12, R24 ;  /* 0x0000000c1018723c */ /* 0x004ff60000041818 */
[----:B------:R-:W-:Y:S11]  /*36c00*/  @!UPT UIADD3 URZ, URZ, URZ, URZ ;  /* 0x0000003f3f3ff290 */ /* 0x000ff6000fffe03f */
[----:B------:R-:W-:Y:S01]  /*36c10*/  @!UPT UIADD3 URZ, URZ, URZ, URZ ;  /* 0x0000003f3f3ff290 */ /* 0x000fe2000fffe03f */
[----:B------:R0:W-:Y:S02]  /*36c20*/  STL.64 [R1+0x3e0], R24 ;  /* 0x0003e01801007387 */ /* 0x0001e40000100a00 */
[----:B0-----:R-:W-:Y:S02]  /*36c30*/  IMAD.MOV.U32 R24, RZ, RZ, R4 ;  /* 0x000000ffff187224 */ /* 0x001fe400078e0004 */
[----:B------:R-:W-:Y:S01]  /*36c40*/  IMAD.MOV.U32 R25, RZ, RZ, R21 ;  /* 0x000000ffff197224 */ /* 0x000fe200078e0015 */
[----:B------:R-:W2:Y:S01]  /*36c50*/  LDL.LU R4, [R1+0x1d40] ;  /* 0x001d400001047983 */ /* 0x000ea20000300800 */
[----:B------:R-:W2:Y:S03]  /*36c60*/  LDL.LU R21, [R1+0x1d3c] ;  /* 0x001d3c0001157983 */ /* 0x000ea60000300800 */
[----:B------:R-:W-:Y:S01]  /*36c70*/  STL.64 [R1+0x1c38], R24 ;  /* 0x001c381801007387 */ /* 0x000fe20000100a00 */
[----:B---3--:R-:W-:Y:S02]  /*36c80*/  STL.64 [R1+0x1be0], R14 ;  /* 0x001be00e01007387 */ /* 0x008fe40000100a00 */
[----:B------:R0:W-:Y:S02]  /*36c90*/  STL.64 [R1+0x1bd8], R12 ;  /* 0x001bd80c01007387 */ /* 0x0001e40000100a00 */
[----:B0-----:R-:W3:Y:S01]  /*36ca0*/  LDL.LU R12, [R1+0x200] ;  /* 0x00020000010c7983 */ /* 0x001ee20000300800 */
[----:B------:R-:W3:Y:S02]  /*36cb0*/  LDL.LU R13, [R1+0x204] ;  /* 0x00020400010d7983 */ /* 0x000ee40000300800 */
[----:B------:R-:W2:Y:S02]  /*36cc0*/  LDL.LU R14, [R1+0x208] ;  /* 0x00020800010e7983 */ /* 0x000ea40000300800 */
[----:B------:R-:W2:Y:S02]  /*36cd0*/  LDL.LU R15, [R1+0x20c] ;  /* 0x00020c00010f7983 */ /* 0x000ea40000300800 */
[----:B----4-:R-:W-:-:S02]  /*36ce0*/  IMAD.MOV.U32 R24, RZ, RZ, R22 ;  /* 0x000000ffff187224 */ /* 0x010fc400078e0016 */
[----:B------:R-:W-:Y:S01]  /*36cf0*/  IMAD.MOV.U32 R25, RZ, RZ, R0 ;  /* 0x000000ffff197224 */ /* 0x000fe200078e0000 */
[----:B------:R-:W4:Y:S01]  /*36d00*/  LDL.LU R22, [R1+0x1d38] ;  /* 0x001d380001167983 */ /* 0x000f220000300800 */
[----:B------:R-:W4:Y:S03]  /*36d10*/  LDL.LU R0, [R1+0x1d34] ;  /* 0x001d340001007983 */ /* 0x000f260000300800 */
[----:B------:R-:W-:Y:S04]  /*36d20*/  STL.64 [R1+0x1c50], R24 ;  /* 0x001c501801007387 */ /* 0x000fe80000100a00 */
[----:B--2---:R-:W-:Y:S01]  /*36d30*/  STL.64 [R1+0x1c00], R14 ;  /* 0x001c000e01007387 */ /* 0x004fe20000100a00 */
[----:B---3--:R0:W-:Y:S03]  /*36d40*/  STL.64 [R1+0x1bf8], R12 ;  /* 0x001bf80c01007387 */ /* 0x0081e60000100a00 */
[----:B0-----:R-:W2:Y:S01]  /*36d50*/  LDL.LU R12, [R1+0x210] ;  /* 0x00021000010c7983 */ /* 0x001ea20000300800 */
[----:B------:R-:W2:Y:S02]  /*36d60*/  LDL.LU R13, [R1+0x214] ;  /* 0x00021400010d7983 */ /* 0x000ea40000300800 */
[----:B------:R-:W3:Y:S02]  /*36d70*/  LDL.LU R14, [R1+0x218] ;  /* 0x00021800010e7983 */ /* 0x000ee40000300800 */
[----:B------:R-:W3:Y:S02]  /*36d80*/  LDL.LU R15, [R1+0x21c] ;  /* 0x00021c00010f7983 */ /* 0x000ee40000300800 */
[----:B------:R-:W-:-:S02]  /*36d90*/  IMAD.MOV.U32 R24, RZ, RZ, R20 ;  /* 0x000000ffff187224 */ /* 0x000fc400078e0014 */
[----:B------:R-:W-:Y:S01]  /*36da0*/  IMAD.MOV.U32 R25, RZ, RZ, R8 ;  /* 0x000000ffff197224 */ /* 0x000fe200078e0008 */
[----:B------:R-:W4:Y:S01]  /*36db0*/  LDL.LU R20, [R1+0x1d30] ;  /* 0x001d300001147983 */ /* 0x000f220000300800 */
[----:B------:R-:W4:Y:S03]  /*36dc0*/  LDL.LU R8, [R1+0x1d2c] ;  /* 0x001d2c0001087983 */ /* 0x000f260000300800 */
[----:B------:R-:W-:Y:S04]  /*36dd0*/  STL.64 [R1+0x1c68], R24 ;  /* 0x001c681801007387 */ /* 0x000fe80000100a00 */
[----:B---3--:R-:W-:Y:S01]  /*36de0*/  STL.64 [R1+0x1c18], R14 ;  /* 0x001c180e01007387 */ /* 0x008fe20000100a00 */
[----:B--2---:R0:W-:Y:S03]  /*36df0*/  STL.64 [R1+0x1c10], R12 ;  /* 0x001c100c01007387 */ /* 0x0041e60000100a00 */
[----:B0-----:R-:W2:Y:S01]  /*36e00*/  LDL.LU R12, [R1+0x220] ;  /* 0x00022000010c7983 */ /* 0x001ea20000300800 */
[----:B------:R-:W2:Y:S02]  /*36e10*/  LDL.LU R13, [R1+0x224] ;  /* 0x00022400010d7983 */ /* 0x000ea40000300800 */
[----:B------:R-:W3:Y:S02]  /*36e20*/  LDL.LU R14, [R1+0x228] ;  /* 0x00022800010e7983 */ /* 0x000ee40000300800 */
[----:B------:R-:W3:Y:S02]  /*36e30*/  LDL.LU R15, [R1+0x22c] ;  /* 0x00022c00010f7983 */ /* 0x000ee40000300800 */
[----:B------:R-:W-:-:S02]  /*36e40*/  IMAD.MOV.U32 R24, RZ, RZ, R29 ;  /* 0x000000ffff187224 */ /* 0x000fc400078e001d */
[----:B------:R-:W-:-:S05]  /*36e50*/  IMAD.MOV.U32 R25, RZ, RZ, R3 ;  /* 0x000000ffff197224 */ /* 0x000fca00078e0003 */
[----:B------:R0:W-:Y:S02]  /*36e60*/  STL.64 [R1+0x1c80], R24 ;  /* 0x001c801801007387 */ /* 0x0001e40000100a00 */
[----:B0-----:R-:W-:Y:S02]  /*36e70*/  IMAD.MOV.U32 R24, RZ, RZ, R9 ;  /* 0x000000ffff187224 */ /* 0x001fe400078e0009 */
[----:B------:R-:W-:Y:S01]  /*36e80*/  IMAD.MOV.U32 R25, RZ, RZ, R28 ;  /* 0x000000ffff197224 */ /* 0x000fe200078e001c */
[----:B------:R-:W4:Y:S04]  /*36e90*/  LDL.LU R9, [R1+0x1d28] ;  /* 0x001d280001097983 */ /* 0x000f280000300800 */
        /* <DEDUP_REMOVED lines=34> */
[----:B----4-:R-:W-:-:S02]  /*370c0*/  IMAD.MOV.U32 R24, RZ, RZ, R22 ;  /* 0x000000ffff187224 */ /* 0x010fc400078e0016 */
        /* <DEDUP_REMOVED lines=9> */
[----:B------:R-:W4:Y:S01]  /*37160*/  LDL.LU R20, [R1+0x2d0] ;  /* 0x0002d00001147983 */ /* 0x000f220000300800 */
[----:B------:R-:W4:Y:S02]  /*37170*/  LDL.LU R21, [R1+0x2d4] ;  /* 0x0002d40001157983 */ /* 0x000f240000300800 */
[----:B------:R-:W4:Y:S02]  /*37180*/  LDL.LU R22, [R1+0x2d8] ;  /* 0x0002d80001167983 */ /* 0x000f240000300800 */
[----:B------:R-:W4:Y:S01]  /*37190*/  LDL.LU R23, [R1+0x2dc] ;  /* 0x0002dc0001177983 */ /* 0x000f220000300800 */
        /* <DEDUP_REMOVED lines=21> */
[----:B------:R-:W3:Y:S01]  /*372f0*/  LDL.LU R15, [R1+0x2ac] ;  /* 0x0002ac00010f7983 */ /* 0x000ee20000300800 */
[C---:B----4-:R-:W-:Y:S01]  /*37300*/  HMMA.16816.F32.BF16 R4, R16.reuse, R8, R4 ;  /* 0x000000081004723c */ /* 0x050fe20000041804 */
        /* <DEDUP_REMOVED lines=12> */
[----:B------:R0:W-:Y:S01]  /*373d0*/  STL.64 [R1+0x3d0], R4 ;  /* 0x0003d00401007387 */ /* 0x0001e20000100a00 */
[----:B------:R-:W-:Y:S03]  /*373e0*/  STL.64 [R1+0x3d8], R6 ;  /* 0x0003d80601007387 */ /* 0x000fe60000100a00 */
[----:B0-----:R-:W3:Y:S01]  /*373f0*/  LDL.LU.64 R4, [R1+0x1d20] ;  /* 0x001d200001047983 */ /* 0x001ee20000300a00 */
[----:B------:R-:W-:Y:S01]  /*37400*/  IMAD.MOV.U32 R25, RZ, RZ, R0 ;  /* 0x000000ffff197224 */ /* 0x000fe200078e0000 */
[----:B---3--:R-:W-:Y:S02]  /*37410*/  HMMA.16816.F32.BF16 R16, R16, R4, R20 ;  /* 0x000000041010723c */ /* 0x008fe40000041814 */
[----:B------:R-:W2:Y:S01]  /*37420*/  LDL.LU.64 R22, [R1+0x1d18] ;  /* 0x001d180001167983 */ /* 0x000ea20000300a00 */
[----:B------:R-:W2:Y:S02]  /*37430*/  LDL.LU.64 R20, [R1+0x1d10] ;  /* 0x001d100001147983 */ /* 0x000ea40000300a00 */
[----:B------:R-:W-:-:S02]  /*37440*/  IMAD.MOV.U32 R10, RZ, RZ, R26 ;  /* 0x000000ffff0a7224 */ /* 0x000fc400078e001a */
[----:B------:R-:W-:Y:S11]  /*37450*/  IMAD.MOV.U32 R11, RZ, RZ, R27 ;  /* 0x000000ffff0b7224 */ /* 0x000ff600078e001b */
[----:B------:R-:W-:Y:S05]  /*37460*/  @!UPT UIADD3 URZ, URZ, URZ, URZ ;  /* 0x0000003f3f3ff290 */ /* 0x000fea000fffe03f */
[----:B------:R0:W-:Y:S01]  /*37470*/  STL.64 [R1+0x2d0], R16 ;  /* 0x0002d01001007387 */ /* 0x0001e20000100a00 */
[----:B------:R1:W-:Y:S03]  /*37480*/  STL.64 [R1+0x2d8], R18 ;  /* 0x0002d81201007387 */ /* 0x0003e60000100a00 */
[----:B0-----:R-:W3:Y:S01]  /*37490*/  LDL.LU R16, [R1+0x1e0] ;  /* 0x0001e00001107983 */ /* 0x001ee20000300800 */
[----:B------:R-:W3:Y:S02]  /*374a0*/  LDL.LU R17, [R1+0x1e4] ;  /* 0x0001e40001117983 */ /* 0x000ee40000300800 */
[----:B-1----:R-:W3:Y:S02]  /*374b0*/  LDL.LU R18, [R1+0x1e8] ;  /* 0x0001e80001127983 */ /* 0x002ee40000300800 */
[----:B------:R-:W3:Y:S01]  /*374c0*/  LDL.LU R19, [R1+0x1ec] ;  /* 0x0001ec0001137983 */ /* 0x000ee20000300800 */
[C---:B--2---:R-:W-:Y:S01]  /*374d0*/  HMMA.16816.F32.BF16 R24, R20.reuse, R24, R12 ;  /* 0x000000181418723c */ /* 0x044fe2000004180c */
[----:B------:R-:W2:Y:S01]  /*374e0*/  LDL.LU.64 R14, [R1+0x1d08] ;  /* 0x001d0800010e7983 */ /* 0x000ea20000300a00 */
[----:B------:R-:W2:Y:S11]  /*374f0*/  LDL.LU.64 R12, [R1+0x1d00] ;  /* 0x001d0000010c7983 */ /* 0x000eb60000300a00 */
[----:B------:R-:W-:Y:S10]  /*37500*/  @!UPT UIADD3 URZ, URZ, URZ, URZ ;  /* 0x0000003f3f3ff290 */ /* 0x000ff4000fffe03f */
        /* <DEDUP_REMOVED lines=79> */
[----:B0-----:R-:W4:Y:S01]  /*37a00*/  LDL.LU.64 R26, [R1+0x1bf0] ;  /* 0x001bf000011a7983 */ /* 0x001f220000300a00 */
[----:B------:R-:W2:Y:S02]  /*37a10*/  LDL.LU.64 R24, [R1+0x1be8] ;  /* 0x001be80001187983 */ /* 0x000ea40000300a00 */
[C---:B--2---:R-:W-:Y:S11]  /*37a20*/  HMMA.16816.F32.BF16 R12, R20.reuse, R24, R12 ;  /* 0x00000018140c723c */ /* 0x044ff6000004180c */
[----:B------:R-:W-:Y:S11]  /*37a30*/  @!UPT UIADD3 URZ, URZ, URZ, URZ ;  /* 0x0000003f3f3ff290 */ /* 0x000ff6000fffe03f */
[----:B------:R-:W-:Y:S01]  /*37a40*/  @!UPT UIADD3 URZ, URZ, URZ, URZ ;  /* 0x0000003f3f3ff290 */ /* 0x000fe2000fffe03f */
[----:B------:R-:W-:Y:S01]  /*37a50*/  STL.64 [R1+0x200], R12 ;  /* 0x0002000c01007387 */ /* 0x000fe20000100a00 */
[----:B------:R0:W-:Y:S03]  /*37a60*/  STL.64 [R1+0x208], R14 ;  /* 0x0002080e01007387 */ /* 0x0001e60000100a00 */
[----:B0-----:R-:W2:Y:S01]  /*37a70*/  LDL.LU.64 R14, [R1+0x1be0] ;  /* 0x001be000010e7983 */ /* 0x001ea20000300a00 */
[----:B------:R-:W3:Y:S02]  /*37a80*/  LDL.LU.64 R12, [R1+0x1bd8] ;  /* 0x001bd800010c7983 */ /* 0x000ee40000300a00 */
[----:B----4-:R-:W-:Y:S02]  /*37a90*/  STL.64 [R1+0x1b10], R26 ;  /* 0x001b101a01007387 */ /* 0x010fe40000100a00 */
[----:B------:R0:W-:Y:S02]  /*37aa0*/  STL.64 [R1+0x1b08], R24 ;  /* 0x001b081801007387 */ /* 0x0001e40000100a00 */
[----:B0-----:R-:W4:Y:S01]  /*37ab0*/  LDL.LU R24, [R1+0x1f0] ;  /* 0x0001f00001187983 */ /* 0x001f220000300800 */
[----:B------:R-:W4:Y:S02]  /*37ac0*/  LDL.LU R25, [R1+0x1f4] ;  /* 0x0001f40001197983 */ /* 0x000f240000300800 */
[----:B------:R-:W4:Y:S02]  /*37ad0*/  LDL.LU R26, [R1+0x1f8] ;  /* 0x0001f800011a7983 */ /* 0x000f240000300800 */
[----:B------:R-:W4:Y:S01]  /*37ae0*/  LDL.LU R27, [R1+0x1fc] ;  /* 0x0001fc00011b7983 */ /* 0x000f220000300800 */
[----:B--2---:R-:W-:Y:S01]  /*37af0*/  STL.64 [R1+0x1b00], R14 ;  /* 0x001b000e01007387 */ /* 0x004fe20000100a00 */
[----:B---3--:R0:W-:Y:S01]  /*37b00*/  STL.64 [R1+0x1af8], R12 ;  /* 0x001af80c01007387 */ /* 0x0081e20000100a00 */
[C---:B----4-:R-:W-:Y:S08]  /*37b10*/  HMMA.16816.F32.BF16 R24, R20.reuse, R12, R24 ;  /* 0x0000000c1418723c */ /* 0x050ff00000041818 */
[C---:B0-----:R-:W-:Y:S11]  /*37b20*/  HMMA.16816.F32.BF16 R12, R20.reuse, R8, R16 ;  /* 0x00000008140c723c */ /* 0x041ff60000041810 */
[----:B------:R-:W-:Y:S04]  /*37b30*/  @!UPT UIADD3 URZ, URZ, URZ, URZ ;  /* 0x0000003f3f3ff290 */ /* 0x000fe8000fffe03f */
[----:B------:R-:W-:Y:S01]  /*37b40*/  STL.64 [R1+0x1f0], R24 ;  /* 0x0001f01801007387 */ /* 0x000fe20000100a00 */
[----:B------:R-:W-:Y:S02]  /*37b50*/  STL.64 [R1+0x1f8], R26 ;  /* 0x0001f81a01007387 */ /* 0x000fe40000100a00 */
[----:B------:R-:W2:Y:S05]  /*37b60*/  LDL.LU R16, [R1+0xd0] ;  /* 0x0000d00001107983 */ /* 0x000eaa0000300800 */
[----:B------:R0:W-:Y:S01]  /*37b70*/  STL.64 [R1+0x1e0], R12 ;  /* 0x0001e00c01007387 */ /* 0x0001e20000100a00 */
[----:B------:R1:W-:Y:S01]  /*37b80*/  STL.64 [R1+0x1e8], R14 ;  /* 0x0001e80e01007387 */ /* 0x0003e20000100a00 */
[----:B------:R-:W2:Y:S02]  /*37b90*/  LDL.LU R17, [R1+0xd4] ;  /* 0x0000d40001117983 */ /* 0x000ea40000300800 */
[----:B------:R-:W2:Y:S02]  /*37ba0*/  LDL.LU R18, [R1+0xd8] ;  /* 0x0000d80001127983 */ /* 0x000ea40000300800 */
[----:B------:R-:W2:Y:S01]  /*37bb0*/  LDL.LU R19, [R1+0xdc] ;  /* 0x0000dc0001137983 */ /* 0x000ea20000300800 */
[----:B------:R-:W3:Y:S04]  /*37bc0*/  LDL R2, [R1+0x5f4] ;  /* 0x0005f40001027983 */ /* 0x000ee80000100800 */
[----:B------:R-:W4:Y:S04]  /*37bd0*/  LDL R0, [R1+0x5f0] ;  /* 0x0005f00001007983 */ /* 0x000f280000100800 */
[----:B0-----:R-:W2:Y:S01]  /*37be0*/  LDL.LU R12, [R1+0x380] ;  /* 0x00038000010c7983 */ /* 0x001ea20000300800 */
[----:B------:R-:W2:Y:S02]  /*37bf0*/  LDL.LU R13, [R1+0x384] ;  /* 0x00038400010d7983 */ /* 0x000ea40000300800 */
[----:B-1----:R-:W2:Y:S02]  /*37c00*/  LDL.LU R14, [R1+0x388] ;  /* 0x00038800010e7983 */ /* 0x002ea40000300800 */
[----:B------:R-:W2:Y:S02]  /*37c10*/  LDL.LU R15, [R1+0x38c] ;  /* 0x00038c00010f7983 */ /* 0x000ea40000300800 */
[----:B--2---:R-:W-:Y:S01]  /*37c20*/  STL.64 [R1+0x1ba0], R14 ;  /* 0x001ba00e01007387 */ /* 0x004fe20000100a00 */
[----:B------:R0:W-:Y:S03]  /*37c30*/  STL.64 [R1+0x1b98], R12 ;  /* 0x001b980c01007387 */ /* 0x0001e60000100a00 */
[----:B0-----:R-:W2:Y:S01]  /*37c40*/  LDL.LU R12, [R1+0x3a0] ;  /* 0x0003a000010c7983 */ /* 0x001ea20000300800 */
[----:B------:R-:W2:Y:S02]  /*37c50*/  LDL.LU R13, [R1+0x3a4] ;  /* 0x0003a400010d7983 */ /* 0x000ea40000300800 */
[----:B------:R-:W2:Y:S02]  /*37c60*/  LDL.LU R14, [R1+0x3a8] ;  /* 0x0003a800010e7983 */ /* 0x000ea40000300800 */
[----:B------:R-:W2:Y:S02]  /*37c70*/  LDL.LU R15, [R1+0x3ac] ;  /* 0x0003ac00010f7983 */ /* 0x000ea40000300800 */
[----:B--2---:R-:W-:Y:S01]  /*37c80*/  STL.64 [R1+0x1bb0], R14 ;  /* 0x001bb00e01007387 */ /* 0x004fe20000100a00 */
[----:B------:R0:W-:Y:S03]  /*37c90*/  STL.64 [R1+0x1ba8], R12 ;  /* 0x001ba80c01007387 */ /* 0x0001e60000100a00 */
[----:B0-----:R-:W2:Y:S04]  /*37ca0*/  LDL.LU.64 R12, [R1+0xa0] ;  /* 0x0000a000010c7983 */ /* 0x001ea80000300a00 */
[----:B--2---:R0:W-:Y:S04]  /*37cb0*/  STL.64 [R1+0x1bc0], R12 ;  /* 0x001bc00c01007387 */ /* 0x0041e80000100a00 */
[----:B0-----:R-:W2:Y:S01]  /*37cc0*/  LDL.LU.64 R12, [R1+0xb0] ;  /* 0x0000b000010c7983 */ /* 0x001ea20000300a00 */
[----:B------:R-:W2:Y:S03]  /*37cd0*/  LDL.LU.64 R24, [R1+0x70] ;  /* 0x0000700001187983 */ /* 0x000ea60000300a00 */
[----:B--2---:R0:W-:Y:S04]  /*37ce0*/  STL.64 [R1+0x1bb8], R24 ;  /* 0x001bb81801007387 */ /* 0x0041e80000100a00 */
[----:B0-----:R-:W2:Y:S01]  /*37cf0*/  LDL.LU R24, [R1+0x3b0] ;  /* 0x0003b00001187983 */ /* 0x001ea20000300800 */
[----:B------:R-:W2:Y:S02]  /*37d00*/  LDL.LU R25, [R1+0x3b4] ;  /* 0x0003b40001197983 */ /* 0x000ea40000300800 */
[----:B------:R-:W2:Y:S02]  /*37d10*/  LDL.LU R26, [R1+0x3b8] ;  /* 0x0003b800011a7983 */ /* 0x000ea40000300800 */
[----:B------:R-:W2:Y:S01]  /*37d20*/  LDL.LU R27, [R1+0x3bc] ;  /* 0x0003bc00011b7983 */ /* 0x000ea20000300800 */
[----:B------:R-:W-:Y:S01]  /*37d30*/  HMMA.16816.F32.BF16 R20, R20, R4, R16 ;  /* 0x000000041414723c */ /* 0x000fe20000041810 */
[----:B---3--:R-:W-:Y:S04]  /*37d40*/  LDSM.16.MT88.4 R16, [R2+0x11000] ;  /* 0x011000000210783b */ /* 0x008fe80000004200 */
[----:B--2---:R-:W-:Y:S01]  /*37d50*/  STL.64 [R1+0x1bd0], R26 ;  /* 0x001bd01a01007387 */ /* 0x004fe20000100a00 */
[----:B------:R0:W-:Y:S03]  /*37d60*/  STL.64 [R1+0x1bc8], R24 ;  /* 0x001bc81801007387 */ /* 0x0001e60000100a00 */
[----:B0-----:R-:W2:Y:S01]  /*37d70*/  LDL.LU R24, [R1+0x3c0] ;  /* 0x0003c00001187983 */ /* 0x001ea20000300800 */
[----:B------:R-:W2:Y:S02]  /*37d80*/  LDL.LU R25, [R1+0x3c4] ;  /* 0x0003c40001197983 */ /* 0x000ea40000300800 */
[----:B------:R-:W2:Y:S02]  /*37d90*/  LDL.LU R26, [R1+0x3c8] ;  /* 0x0003c800011a7983 */ /* 0x000ea40000300800 */
[----:B------:R-:W2:Y:S01]  /*37da0*/  LDL.LU R27, [R1+0x3cc] ;  /* 0x0003cc00011b7983 */ /* 0x000ea20000300800 */
[----:B------:R-:W-:Y:S01]  /*37db0*/  STL.64 [R1+0x1af0], R10 ;  /* 0x001af00a01007387 */ /* 0x000fe20000100a00 */
[----:B------:R0:W-:Y:S03]  /*37dc0*/  STL.64 [R1+0x1ae8], R8 ;  /* 0x001ae80801007387 */ /* 0x0001e60000100a00 */
[----:B0-----:R-:W3:Y:S04]  /*37dd0*/  LDL.LU.64 R8, [R1+0x80] ;  /* 0x0000800001087983 */ /* 0x001ee80000300a00 */
[----:B------:R-:W-:Y:S02]  /*37de0*/  STL.64 [R1+0xd0], R20 ;  /* 0x0000d01401007387 */ /* 0x000fe40000100a00 */
[----:B------:R-:W-:Y:S02]  /*37df0*/  STL.64 [R1+0xd8], R22 ;  /* 0x0000d81601007387 */ /* 0x000fe40000100a00 */
[----:B----4-:R0:W1:Y:S01]  /*37e00*/  LDSM.16.MT88.4 R20, [R0+0x11000] ;  /* 0x011000000014783b */ /* 0x0100620000004200 */
[----:B------:R-:W-:-:S02]  /*37e10*/  IMAD.MOV.U32 R6, RZ, RZ, R12 ;  /* 0x000000ffff067224 */ /* 0x000fc400078e000c */
[----:B0-----:R-:W-:Y:S01]  /*37e20*/  IMAD.MOV.U32 R0, RZ, RZ, R13 ;  /* 0x000000ffff007224 */ /* 0x001fe200078e000d */
[----:B-1----:R0:W-:Y:S01]  /*37e30*/  STL [R1+0x1ab0], R20 ;  /* 0x001ab01401007387 */ /* 0x0021e20000100800 */
[----:B------:R1:W-:Y:S02]  /*37e40*/  STL [R1+0x1aac], R21 ;  /* 0x001aac1501007387 */ /* 0x0003e40000100800 */
[----:B------:R4:W-:Y:S02]  /*37e50*/  STL [R1+0x1aa8], R22 ;  /* 0x001aa81601007387 */ /* 0x0009e40000100800 */
[----:B------:R4:W-:Y:S01]  /*37e60*/  STL [R1+0x1aa4], R23 ;  /* 0x001aa41701007387 */ /* 0x0009e20000100800 */
[----:B0-----:R-:W3:Y:S01]  /*37e70*/  LDL.LU R20, [R1+0x390] ;  /* 0x0003900001147983 */ /* 0x001ee20000300800 */
[----:B-1----:R-:W3:Y:S02]  /*37e80*/  LDL.LU R21, [R1+0x394] ;  /* 0x0003940001157983 */ /* 0x002ee40000300800 */
[----:B----4-:R-:W3:Y:S02]  /*37e90*/  LDL.LU R22, [R1+0x398] ;  /* 0x0003980001167983 */ /* 0x010ee40000300800 */
        /* <DEDUP_REMOVED lines=9> */
[----:B------:R-:W-:Y:S01]  /*37f30*/  STL [R1+0x1ab8], R0 ;  /* 0x001ab80001007387 */ /* 0x000fe20000100800 */
[----:B------:R-:W-:Y:S01]  /*37f40*/  STL [R1+0x1ab4], R6 ;  /* 0x001ab40601007387 */ /* 0x000fe20000100800 */
[----:B--2---:R-:W-:Y:S01]  /*37f50*/  HMMA.16816.F32.BF16 R24, R16, R12, R24 ;  /* 0x0000000c1018723c */ /* 0x004fe20000041818 */
[----:B------:R-:W-:-:S02]  /*37f60*/  IMAD.MOV.U32 R7, RZ, RZ, R13 ;  /* 0x000000ffff077224 */ /* 0x000fc400078e000d */
[----:B------:R-:W-:Y:S11]  /*37f70*/  IMAD.MOV.U32 R2, RZ, RZ, R12 ;  /* 0x000000ffff027224 */ /* 0x000ff600078e000c */
[----:B------:R-:W-:Y:S09]  /*37f80*/  @!UPT UIADD3 URZ, URZ, URZ, URZ ;  /* 0x0000003f3f3ff290 */ /* 0x000ff2000fffe03f */
[----:B------:R0:W-:Y:S01]  /*37f90*/  STL.64 [R1+0x3b0], R24 ;  /* 0x0003b01801007387 */ /* 0x0001e20000100a00 */
[----:B------:R-:W-:Y:S03]  /*37fa0*/  STL.64 [R1+0x3b8], R26 ;  /* 0x0003b81a01007387 */ /* 0x000fe60000100a00 */
[----:B0-----:R-:W2:Y:S01]  /*37fb0*/  LDL.LU.64 R24, [R1+0x1bb8] ;  /* 0x001bb80001187983 */ /* 0x001ea20000300a00 */
[----:B------:R-:W4:Y:S02]  /*37fc0*/  LDL.LU.64 R14, [R1+0x1bb0] ;  /* 0x001bb000010e7983 */ /* 0x000f240000300a00 */
[----:B------:R-:W4:Y:S02]  /*37fd0*/  LDL.LU.64 R12, [R1+0x1ba8] ;  /* 0x001ba800010c7983 */ /* 0x000f240000300a00 */
[----:B------:R-:W-:Y:S01]  /*37fe0*/  STL [R1+0x1ac0], R7 ;  /* 0x001ac00701007387 */ /* 0x000fe20000100800 */
[----:B------:R0:W-:Y:S04]  /*37ff0*/  STL.64 [R1+0x1b90], R4 ;  /* 0x001b900401007387 */ /* 0x0001e80000100a00 */
[----:B0-----:R-:W4:Y:S01]  /*38000*/  LDL.LU.64 R4, [R1+0x90] ;  /* 0x0000900001047983 */ /* 0x001f220000300a00 */
[----:B------:R-:W-:Y:S01]  /*38010*/  STL [R1+0x1abc], R2 ;  /* 0x001abc0201007387 */ /* 0x000fe20000100800 */
[C---:B----4-:R-:W-:Y:S11]  /*38020*/  HMMA.16816.F32.BF16 R12, R16.reuse, R4, R12 ;  /* 0x00000004100c723c */ /* 0x050ff6000004180c */
[----:B------:R-:W-:Y:S11]  /*38030*/  @!UPT UIADD3 URZ, URZ, URZ, URZ ;  /* 0x0000003f3f3ff290 */ /* 0x000ff6000fffe03f */
[----:B------:R-:W-:Y:S01]  /*38040*/  @!UPT UIADD3 URZ, URZ, URZ, URZ ;  /* 0x0000003f3f3ff290 */ /* 0x000fe2000fffe03f */
[----:B------:R-:W-:Y:S01]  /*38050*/  STL.64 [R1+0x3a0], R12 ;  /* 0x0003a00c01007387 */ /* 0x000fe20000100a00 */
[----:B------:R0:W-:Y:S03]  /*38060*/  STL.64 [R1+0x3a8], R14 ;  /* 0x0003a80e01007387 */ /* 0x0001e60000100a00 */
[----:B0-----:R-:W4:Y:S01]  /*38070*/  LDL.LU.64 R14, [R1+0x1ba0] ;  /* 0x001ba000010e7983 */ /* 0x001f220000300a00 */
[----:B------:R-:W4:Y:S02]  /*38080*/  LDL.LU.64 R12, [R1+0x1b98] ;  /* 0x001b9800010c7983 */ /* 0x000f240000300a00 */
[----:B------:R-:W-:Y:S02]  /*38090*/  IMAD.MOV.U32 R29, RZ, RZ, R4 ;  /* 0x000000ffff1d7224 */ /* 0x000fe400078e0004 */
[----:B------:R-:W-:Y:S02]  /*380a0*/  IMAD.MOV.U32 R28, RZ, RZ, R5 ;  /* 0x000000ffff1c7224 */ /* 0x000fe400078e0005 */
[C---:B---3--:R-:W-:Y:S03]  /*380b0*/  HMMA.16816.F32.BF16 R4, R16.reuse, R8, R20 ;  /* 0x000000081004723c */ /* 0x048fe60000041814 */
[----:B------:R-:W-:Y:S01]  /*380c0*/  STL [R1+0x1ac8], R28 ;  /* 0x001ac81c01007387 */ /* 0x000fe20000100800 */
[----:B------:R-:W-:Y:S02]  /*380d0*/  STL [R1+0x1ac4], R29 ;  /* 0x001ac41d01007387 */ /* 0x000fe40000100800 */
[----:B------:R-:W-:Y:S11]  /*380e0*/  IMAD.MOV.U32 R3, RZ, RZ, R9 ;  /* 0x000000ffff037224 */ /* 0x000ff600078e0009 */
[----:B------:R-:W-:Y:S06]  /*380f0*/  @!UPT UIADD3 URZ, URZ, URZ, URZ ;  /* 0x0000003f3f3ff290 */ /* 0x000fec000fffe03f */
[----:B------:R-:W-:Y:S01]  /*38100*/  STL.64 [R1+0x390], R4 ;  /* 0x0003900401007387 */ /* 0x000fe20000100a00 */
[----:B------:R4:W-:Y:S02]  /*38110*/  STL.64 [R1+0x398], R6 ;  /* 0x0003980601007387 */ /* 0x0009e40000100a00 */
[----:B------:R-:W-:Y:S02]  /*38120*/  IMAD.MOV.U32 R23, RZ, RZ, R8 ;  /* 0x000000ffff177224 */ /* 0x000fe400078e0008 */
[----:B------:R-:W-:Y:S02]  /*38130*/  STL [R1+0x1ad0], R3 ;  /* 0x001ad00301007387 */ /* 0x000fe40000100800 */
[----:B--2---:R-:W-:Y:S02]  /*38140*/  IMAD.MOV.U32 R21, RZ, RZ, R24 ;  /* 0x000000ffff157224 */ /* 0x004fe400078e0018 */
[----:B------:R-:W-:Y:S01]  /*38150*/  IMAD.MOV.U32 R22, RZ, RZ, R25 ;  /* 0x000000ffff167224 */ /* 0x000fe200078e0019 */
[----:B------:R-:W-:Y:S01]  /*38160*/  STL [R1+0x1acc], R23 ;  /* 0x001acc1701007387 */ /* 0x000fe20000100800 */
[----:B----4-:R-:W-:Y:S11]  /*38170*/  HMMA.16816.F32.BF16 R4, R16, R24, R12 ;  /* 0x000000181004723c */ /* 0x010ff6000004180c */
[----:B------:R-:W-:Y:S11]  /*38180*/  @!UPT UIADD3 URZ, URZ, URZ, URZ ;  /* 0x0000003f3f3ff290 */ /* 0x000ff6000fffe03f */
[----:B------:R-:W-:Y:S01]  /*38190*/  @!UPT UIADD3 URZ, URZ, URZ, URZ ;  /* 0x0000003f3f3ff290 */ /* 0x000fe2000fffe03f */
[----:B------:R-:W-:Y:S01]  /*381a0*/  STL.64 [R1+0x380], R4 ;  /* 0x0003800401007387 */ /* 0x000fe20000100a00 */
[----:B------:R-:W-:Y:S02]  /*381b0*/  STL.64 [R1+0x388], R6 ;  /* 0x0003880601007387 */ /* 0x000fe40000100a00 */
[----:B------:R-:W2:Y:S02]  /*381c0*/  LDL.LU.64 R24, [R1] ;  /* 0x0000000001187983 */ /* 0x000ea40000300a00 */
[----:B--2---:R0:W-:Y:S01]  /*381d0*/  STL.64 [R1+0x1b28], R24 ;  /* 0x001b281801007387 */ /* 0x0041e20000100a00 */
[----:B------:R-:W2:Y:S02]  /*381e0*/  LDL.LU R12, [R1+0x300] ;  /* 0x00030000010c7983 */ /* 0x000ea40000300800 */
[----:B------:R-:W2:Y:S02]  /*381f0*/  LDL.LU R13, [R1+0x304] ;  /* 0x00030400010d7983 */ /* 0x000ea40000300800 */
[----:B------:R-:W3:Y:S01]  /*38200*/  LDL.LU R14, [R1+0x308] ;  /* 0x00030800010e7983 */ /* 0x000ee20000300800 */
[----:B------:R-:W3:Y:S04]  /*38210*/  LDL.LU R15, [R1+0x30c] ;  /* 0x00030c00010f7983 */ /* 0x000ee80000300800 */
[----:B0-----:R-:W4:Y:S04]  /*38220*/  LDL.LU.64 R24, [R1+0x10] ;  /* 0x0000100001187983 */ /* 0x001f280000300a00 */
[----:B----4-:R0:W-:Y:S04]  /*38230*/  STL.64 [R1+0x1b40], R24 ;  /* 0x001b401801007387 */ /* 0x0101e80000100a00 */
[----:B0-----:R-:W4:Y:S04]  /*38240*/  LDL.LU.64 R24, [R1+0x20] ;  /* 0x0000200001187983 */ /* 0x001f280000300a00 */
[----:B----4-:R-:W-:Y:S01]  /*38250*/  STL.64 [R1+0x1b58], R24 ;  /* 0x001b581801007387 */ /* 0x010fe20000100a00 */
[----:B---3--:R-:W-:Y:S02]  /*38260*/  STL.64 [R1+0x1b20], R14 ;  /* 0x001b200e01007387 */ /* 0x008fe40000100a00 */
[----:B--2---:R0:W-:Y:S02]  /*38270*/  STL.64 [R1+0x1b18], R12 ;  /* 0x001b180c01007387 */ /* 0x0041e40000100a00 */
        /* <DEDUP_REMOVED lines=8> */
[----:B------:R-:W2:Y:S04]  /*38300*/  LDL.LU.64 R24, [R1+0x30] ;  /* 0x0000300001187983 */ /* 0x000ea80000300a00 */
[----:B--2---:R0:W-:Y:S04]  /*38310*/  STL.64 [R1+0x1b60], R24 ;  /* 0x001b601801007387 */ /* 0x0041e80000100a00 */
[----:B0-----:R-:W2:Y:S04]  /*38320*/  LDL.LU.64 R24, [R1+0x40] ;  /* 0x0000400001187983 */ /* 0x001ea80000300a00 */
[----:B--2---:R0:W-:Y:S04]  /*38330*/  STL.64 [R1+0x1b78], R24 ;  /* 0x001b781801007387 */ /* 0x0041e80000100a00 */
[----:B0-----:R-:W2:Y:S01]  /*38340*/  LDL.LU.64 R24, [R1+0x50] ;  /* 0x0000500001187983 */ /* 0x001ea20000300a00 */
[----:B---3--:R-:W-:Y:S02]  /*38350*/  STL.64 [R1+0x1b38], R14 ;  /* 0x001b380e01007387 */ /* 0x008fe40000100a00 */
[----:B------:R0:W-:Y:S02]  /*38360*/  STL.64 [R1+0x1b30], R12 ;  /* 0x001b300c01007387 */ /* 0x0001e40000100a00 */
        /* <DEDUP_REMOVED lines=22> */
[----:B------:R-:W3:Y:S01]  /*384d0*/  LDL.LU R8, [R1+0x2f0] ;  /* 0x0002f00001087983 */ /* 0x000ee20000300800 */
[----:B------:R-:W3:Y:S02]  /*384e0*/  LDL.LU R9, [R1+0x2f4] ;  /* 0x0002f40001097983 */ /* 0x000ee40000300800 */
[----:B------:R-:W3:Y:S02]  /*384f0*/  LDL.LU R10, [R1+0x2f8] ;  /* 0x0002f800010a7983 */ /* 0x000ee40000300800 */
[----:B------:R-:W3:Y:S01]  /*38500*/  LDL.LU R11, [R1+0x2fc] ;  /* 0x0002fc00010b7983 */ /* 0x000ee20000300800 */
[----:B------:R-:W-:Y:S01]  /*38510*/  STL [R1+0x1ad8], R22 ;  /* 0x001ad81601007387 */ /* 0x000fe20000100800 */
[----:B------:R0:W-:Y:S03]  /*38520*/  STL [R1+0x1ad4], R21 ;  /* 0x001ad41501007387 */ /* 0x0001e60000100800 */
[----:B0-----:R-:W4:Y:S01]  /*38530*/  LDL.LU.64 R20, [R1+0x60] ;  /* 0x0000600001147983 */ /* 0x001f220000300a00 */
[----:B------:R-:W-:-:S02]  /*38540*/  IMAD.MOV.U32 R2, RZ, RZ, R24 ;  /* 0x000000ffff027224 */ /* 0x000fc400078e0018 */
[----:B------:R-:W-:Y:S01]  /*38550*/  IMAD.MOV.U32 R0, RZ, RZ, R25 ;  /* 0x000000ffff007224 */ /* 0x000fe200078e0019 */
[C---:B--2---:R-:W-:Y:S08]  /*38560*/  HMMA.16816.F32.BF16 R12, R16.reuse, R24, R12 ;  /* 0x00000018100c723c */ /* 0x044ff0000004180c */
[----:B----4-:R-:W-:Y:S11]  /*38570*/  HMMA.16816.F32.BF16 R4, R16, R20, R4 ;  /* 0x000000141004723c */ /* 0x010ff60000041804 */
[----:B------:R-:W-:Y:S11]  /*38580*/  @!UPT UIADD3 URZ, URZ, URZ, URZ ;  /* 0x0000003f3f3ff290 */ /* 0x000ff6000fffe03f */
[----:B------:R-:W-:Y:S01]  /*38590*/  @!UPT UIADD3 URZ, URZ, URZ, URZ ;  /* 0x0000003f3f3ff290 */ /* 0x000fe2000fffe03f */
[----:B------:R0:W-:Y:S01]  /*385a0*/  STL.64 [R1+0x370], R4 ;  /* 0x0003700401007387 */ /* 0x0001e20000100a00 */
[----:B------:R1:W-:Y:S03]  /*385b0*/  STL.64 [R1+0x378], R6 ;  /* 0x0003780601007387 */ /* 0x0003e60000100a00 */
[----:B0-----:R-:W2:Y:S01]  /*385c0*/  LDL.LU.64 R4, [R1+0x1b90] ;  /* 0x001b900001047983 */ /* 0x001ea20000300a00 */
[----:B-1----:R-:W-:Y:S02]  /*385d0*/  IMAD.MOV.U32 R6, RZ, RZ, R20 ;  /* 0x000000ffff067224 */ /* 0x002fe400078e0014 */
[----:B------:R-:W-:-:S05]  /*385e0*/  IMAD.MOV.U32 R20, RZ, RZ, R21 ;  /* 0x000000ffff147224 */ /* 0x000fca00078e0015 */
[----:B------:R0:W-:Y:S04]  /*385f0*/  STL [R1+0x1ae0], R20 ;  /* 0x001ae01401007387 */ /* 0x0001e80000100800 */
[----:B0-----:R-:W4:Y:S01]  /*38600*/  LDL.LU R20, [R1+0x340] ;  /* 0x0003400001147983 */ /* 0x001f220000300800 */
[----:B------:R-:W4:Y:S02]  /*38610*/  LDL.LU R21, [R1+0x344] ;  /* 0x0003440001157983 */ /* 0x000f240000300800 */
[----:B------:R-:W4:Y:S02]  /*38620*/  LDL.LU R22, [R1+0x348] ;  /* 0x0003480001167983 */ /* 0x000f240000300800 */
[----:B------:R-:W4:Y:S01]  /*38630*/  LDL.LU R23, [R1+0x34c] ;  /* 0x00034c0001177983 */ /* 0x000f220000300800 */
[----:B------:R-:W-:Y:S01]  /*38640*/  STL [R1+0x1adc], R6 ;  /* 0x001adc0601007387 */ /* 0x000fe20000100800 */
[----:B------:R-:W-:Y:S02]  /*38650*/  STL.64 [R1+0x360], R12 ;  /* 0x0003600c01007387 */ /* 0x000fe40000100a00 */
[----:B------:R0:W-:Y:S02]  /*38660*/  STL.64 [R1+0x368], R14 ;  /* 0x0003680e01007387 */ /* 0x0001e40000100a00 */
[----:B0-----:R-:W2:Y:S01]  /*38670*/  LDL.LU.64 R14, [R1+0x1b88] ;  /* 0x001b8800010e7983 */ /* 0x001ea20000300a00 */
[----:B------:R-:W2:Y:S02]  /*38680*/  LDL.LU.64 R12, [R1+0x1b80] ;  /* 0x001b8000010c7983 */ /* 0x000ea40000300a00 */
[----:B------:R-:W2:Y:S02]  /*38690*/  LDL.LU.64 R24, [R1+0x1b78] ;  /* 0x001b780001187983 */ /* 0x000ea40000300a00 */
[----:B------:R-:W-:Y:S01]  /*386a0*/  STL [R1+0x1ae4], R2 ;  /* 0x001ae40201007387 */ /* 0x000fe20000100800 */
        /* <DEDUP_REMOVED lines=9> */
[C---:B----4-:R-:W-:Y:S01]  /*38740*/  HMMA.16816.F32.BF16 R20, R16.reuse, R24, R20 ;  /* 0x000000181014723c */ /* 0x050fe20000041814 */
[----:B------:R-:W-:Y:S11]  /*38750*/  IMAD.MOV.U32 R28, RZ, RZ, R25 ;  /* 0x000000ffff1c7224 */ /* 0x000ff600078e0019 */
[----:B------:R-:W-:Y:S11]  /*38760*/  @!UPT UIADD3 URZ, URZ, URZ, URZ ;  /* 0x0000003f3f3ff290 */ /* 0x000ff6000fffe03f */
[----:B------:R-:W-:Y:S01]  /*38770*/  STL.64 [R1+0x340], R20 ;  /* 0x0003401401007387 */ /* 0x000fe20000100a00 */
[----:B------:R0:W-:Y:S02]  /*38780*/  STL.64 [R1+0x348], R22 ;  /* 0x0003481601007387 */ /* 0x0001e40000100a00 */
[----:B0-----:R-:W-:Y:S02]  /*38790*/  IMAD.MOV.U32 R23, RZ, RZ, R24 ;  /* 0x000000ffff177224 */ /* 0x001fe400078e0018 */
[----:B------:R-:W2:Y:S02]  /*387a0*/  LDL.LU.64 R24, [R1+0x1b58] ;  /* 0x001b580001187983 */ /* 0x000ea40000300a00 */
[C---:B--2---:R-:W-:Y:S01]  /*387b0*/  HMMA.16816.F32.BF16 R12, R16.reuse, R24, R12 ;  /* 0x00000018100c723c */ /* 0x044fe2000004180c */
[----:B------:R-:W-:Y:S02]  /*387c0*/  IMAD.MOV.U32 R21, RZ, RZ, R24 ;  /* 0x000000ffff157224 */ /* 0x000fe400078e0018 */
        /* <DEDUP_REMOVED lines=39> */
[C---:B---3--:R-:W-:Y:S11]  /*38a40*/  HMMA.16816.F32.BF16 R8, R16.reuse, R12, R8 ;  /* 0x0000000c1008723c */ /* 0x048ff60000041808 */
[----:B------:R-:W-:Y:S11]  /*38a50*/  @!UPT UIADD3 URZ, URZ, URZ, URZ ;  /* 0x0000003f3f3ff290 */ /* 0x000ff6000fffe03f */
[----:B------:R-:W-:Y:S01]  /*38a60*/  @!UPT UIADD3 URZ, URZ, URZ, URZ ;  /* 0x0000003f3f3ff290 */ /* 0x000fe2000fffe03f */
[----:B------:R-:W-:Y:S01]  /*38a70*/  STL.64 [R1+0x2f0], R8 ;  /* 0x0002f00801007387 */ /* 0x000fe20000100a00 */
[----:B------:R0:W-:Y:S03]  /*38a80*/  STL.64 [R1+0x2f8], R10 ;  /* 0x0002f80a01007387 */ /* 0x0001e60000100a00 */
[----:B0-----:R-:W3:Y:S01]  /*38a90*/  LDL.LU.64 R10, [R1+0x1af0] ;  /* 0x001af000010a7983 */ /* 0x001ee20000300a00 */
[----:B------:R-:W4:Y:S02]  /*38aa0*/  LDL.LU.64 R8, [R1+0x1ae8] ;  /* 0x001ae80001087983 */ /* 0x000f240000300a00 */
[----:B--2---:R-:W-:Y:S02]  /*38ab0*/  STL.64 [R1+0x1968], R14 ;  /* 0x0019680e01007387 */ /* 0x004fe40000100a00 */
[----:B------:R0:W-:Y:S02]  /*38ac0*/  STL.64 [R1+0x1960], R12 ;  /* 0x0019600c01007387 */ /* 0x0001e40000100a00 */
[----:B0-----:R-:W2:Y:S01]  /*38ad0*/  LDL.LU R12, [R1+0x2e0] ;  /* 0x0002e000010c7983 */ /* 0x001ea20000300800 */
[----:B------:R-:W2:Y:S02]  /*38ae0*/  LDL.LU R13, [R1+0x2e4] ;  /* 0x0002e400010d7983 */ /* 0x000ea40000300800 */
[----:B------:R-:W2:Y:S02]  /*38af0*/  LDL.LU R14, [R1+0x2e8] ;  /* 0x0002e800010e7983 */ /* 0x000ea40000300800 */
[----:B------:R-:W2:Y:S01]  /*38b00*/  LDL.LU R15, [R1+0x2ec] ;  /* 0x0002ec00010f7983 */ /* 0x000ea20000300800 */
[----:B---3--:R-:W-:Y:S01]  /*38b10*/  STL.64 [R1+0x1958], R10 ;  /* 0x0019580a01007387 */ /* 0x008fe20000100a00 */
[----:B----4-:R0:W-:Y:S01]  /*38b20*/  STL.64 [R1+0x1950], R8 ;  /* 0x0019500801007387 */ /* 0x0101e20000100a00 */
[C---:B--2---:R-:W-:Y:S08]  /*38b30*/  HMMA.16816.F32.BF16 R12, R16.reuse, R8, R12 ;  /* 0x00000008100c723c */ /* 0x044ff0000004180c */
[----:B0-----:R-:W-:Y:S11]  /*38b40*/  HMMA.16816.F32.BF16 R8, R16, R4, R24 ;  /* 0x000000041008723c */ /* 0x001ff60000041818 */
[----:B------:R-:W-:Y:S04]  /*38b50*/  @!UPT UIADD3 URZ, URZ, URZ, URZ ;  /* 0x0000003f3f3ff290 */ /* 0x000fe8000fffe03f */
[----:B------:R0:W-:Y:S01]  /*38b60*/  STL.64 [R1+0x2e0], R12 ;  /* 0x0002e00c01007387 */ /* 0x0001e20000100a00 */
[----:B------:R1:W-:Y:S03]  /*38b70*/  STL.64 [R1+0x2e8], R14 ;  /* 0x0002e80e01007387 */ /* 0x0003e60000100a00 */
[----:B0-----:R-:W2:Y:S04]  /*38b80*/  LDL.LU R12, [R1+0x100] ;  /* 0x00010000010c7983 */ /* 0x001ea80000300800 */
[----:B------:R-:W-:Y:S02]  /*38b90*/  STL.64 [R1+0x1d0], R8 ;  /* 0x0001d00801007387 */ /* 0x000fe40000100a00 */
[----:B------:R-:W-:Y:S02]  /*38ba0*/  STL.64 [R1+0x1d8], R10 ;  /* 0x0001d80a01007387 */ /* 0x000fe40000100a00 */
[----:B------:R-:W2:Y:S01]  /*38bb0*/  LDL.LU R13, [R1+0x104] ;  /* 0x00010400010d7983 */ /* 0x000ea20000300800 */
[----:B-1----:R-:W3:Y:S01]  /*38bc0*/  LDL.LU R14, [R1+0x108] ;  /* 0x00010800010e7983 */ /* 0x002ee20000300800 */
[----:B------:R-:W3:Y:S02]  /*38bd0*/  LDL.LU R15, [R1+0x10c] ;  /* 0x00010c00010f7983 */ /* 0x000ee40000300800 */
[----:B------:R-:W-:-:S02]  /*38be0*/  IMAD.MOV.U32 R24, RZ, RZ, R2 ;  /* 0x000000ffff187224 */ /* 0x000fc400078e0002 */
[----:B------:R-:W-:Y:S01]  /*38bf0*/  IMAD.MOV.U32 R25, RZ, RZ, R20 ;  /* 0x000000ffff197224 */ /* 0x000fe200078e0014 */
[----:B---3--:R-:W-:Y:S01]  /*38c00*/  STL.64 [R1+0x1988], R14 ;  /* 0x0019880e01007387 */ /* 0x008fe20000100a00 */
[----:B--2---:R-:W-:Y:S02]  /*38c10*/  STL.64 [R1+0x1980], R12 ;  /* 0x0019800c01007387 */ /* 0x004fe40000100a00 */
[----:B------:R-:W2:Y:S02]  /*38c20*/  LDL.LU R2, [R1+0x1ae4] ;  /* 0x001ae40001027983 */ /* 0x000ea40000300800 */
[----:B------:R-:W3:Y:S01]  /*38c30*/  LDL.LU R20, [R1+0x1ae0] ;  /* 0x001ae00001147983 */ /* 0x000ee20000300800 */
[----:B------:R0:W-:Y:S02]  /*38c40*/  STL.64 [R1+0x1990], R24 ;  /* 0x0019901801007387 */ /* 0x0001e40000100a00 */
[----:B0-----:R-:W-:Y:S02]  /*38c50*/  IMAD.MOV.U32 R24, RZ, RZ, R6 ;  /* 0x000000ffff187224 */ /* 0x001fe400078e0006 */
[----:B------:R-:W-:Y:S01]  /*38c60*/  IMAD.MOV.U32 R25, RZ, RZ, R22 ;  /* 0x000000ffff197224 */ /* 0x000fe200078e0016 */
[----:B------:R-:W4:Y:S01]  /*38c70*/  LDL.LU R6, [R1+0x1adc] ;  /* 0x001adc0001067983 */ /* 0x000f220000300800 */
[----:B------:R-:W2:Y:S03]  /*38c80*/  LDL.LU R22, [R1+0x1ad8] ;  /* 0x001ad80001167983 */ /* 0x000ea60000300800 */
[----:B------:R0:W-:Y:S01]  /*38c90*/  STL.64 [R1+0x19a8], R24 ;  /* 0x0019a81801007387 */ /* 0x0001e20000100a00 */
[----:B------:R-:W2:Y:S02]  /*38ca0*/  LDL.LU R12, [R1+0x110] ;  /* 0x00011000010c7983 */ /* 0x000ea40000300800 */
[----:B------:R-:W2:Y:S02]  /*38cb0*/  LDL.LU R13, [R1+0x114] ;  /* 0x00011400010d7983 */ /* 0x000ea40000300800 */
[----:B------:R-:W2:Y:S01]  /*38cc0*/  LDL.LU R14, [R1+0x118] ;  /* 0x00011800010e7983 */ /* 0x000ea20000300800 */
[----:B------:R-:W2:Y:S01]  /*38cd0*/  LDL.LU R15, [R1+0x11c] ;  /* 0x00011c00010f7983 */ /* 0x000ea20000300800 */
[----:B0-----:R-:W-:-:S02]  /*38ce0*/  IMAD.MOV.U32 R24, RZ, RZ, R21 ;  /* 0x000000ffff187224 */ /* 0x001fc400078e0015 */
        /* <DEDUP_REMOVED lines=14> */
[----:B------:R0:W-:Y:S02]  /*38dd0*/  STL.64 [R1+0x19d8], R24 ;  /* 0x0019d81801007387 */ /* 0x0001e40000100a00 */
[----:B0-----:R-:W-:Y:S02]  /*38de0*/  IMAD.MOV.U32 R24, RZ, RZ, R29 ;  /* 0x000000ffff187224 */ /* 0x001fe400078e001d */
        /* <DEDUP_REMOVED lines=22> */
[----:B---3--:R-:W-:Y:S01]  /*38f50*/  IMAD.MOV.U32 R25, RZ, RZ, R20 ;  /* 0x000000ffff197224 */ /* 0x008fe200078e0014 */
[----:B------:R-:W3:Y:S01]  /*38f60*/  LDL.LU R6, [R1+0x1ab4] ;  /* 0x001ab40001067983 */ /* 0x000ee20000300800 */
[----:B------:R-:W4:Y:S03]  /*38f70*/  LDL.LU R20, [R1+0x1ab0] ;  /* 0x001ab00001147983 */ /* 0x000f260000300800 */
        /* <DEDUP_REMOVED lines=11> */
[----:B------:R0:W-:Y:S01]  /*39030*/  STL.64 [R1+0x1a38], R24 ;  /* 0x001a381801007387 */ /* 0x0001e20000100a00 */
[----:B------:R-:W-:Y:S02]  /*39040*/  IMAD.MOV.U32 R16, RZ, RZ, R29 ;  /* 0x000000ffff107224 */ /* 0x000fe400078e001d */
[----:B------:R-:W-:Y:S02]  /*39050*/  IMAD.MOV.U32 R17, RZ, RZ, R28 ;  /* 0x000000ffff117224 */ /* 0x000fe400078e001c */
[----:B0-----:R-:W-:-:S02]  /*39060*/  IMAD.MOV.U32 R24, RZ, RZ, R23 ;  /* 0x000000ffff187224 */ /* 0x001fc400078e0017 */
[----:B------:R-:W-:Y:S01]  /*39070*/  IMAD.MOV.U32 R25, RZ, RZ, R3 ;  /* 0x000000ffff197224 */ /* 0x000fe200078e0003 */
[----:B--2---:R-:W-:Y:S01]  /*39080*/  STL.64 [R1+0x1a00], R14 ;  /* 0x001a000e01007387 */ /* 0x004fe20000100a00 */
[----:B------:R0:W-:Y:S03]  /*39090*/  STL.64 [R1+0x19f8], R12 ;  /* 0x0019f80c01007387 */ /* 0x0001e60000100a00 */
[----:B0-----:R-:W2:Y:S01]  /*390a0*/  LDL.LU R12, [R1+0x160] ;  /* 0x00016000010c7983 */ /* 0x001ea20000300800 */
[----:B------:R-:W2:Y:S02]  /*390b0*/  LDL.LU R13, [R1+0x164] ;  /* 0x00016400010d7983 */ /* 0x000ea40000300800 */
[----:B------:R-:W2:Y:S02]  /*390c0*/  LDL.LU R14, [R1+0x168] ;  /* 0x00016800010e7983 */ /* 0x000ea40000300800 */
[----:B------:R-:W2:Y:S01]  /*390d0*/  LDL.LU R15, [R1+0x16c] ;  /* 0x00016c00010f7983 */ /* 0x000ea20000300800 */
[----:B------:R-:W4:Y:S01]  /*390e0*/  LDL.LU R23, [R1+0x1aa4] ;  /* 0x001aa40001177983 */ /* 0x000f220000300800 */
[----:B------:R-:W2:Y:S02]  /*390f0*/  LDL.LU R3, [R1+0x1aa0] ;  /* 0x001aa00001037983 */ /* 0x000ea40000300800 */
[----:B------:R-:W-:Y:S02]  /*39100*/  STL.64 [R1+0x1a50], R24 ;  /* 0x001a501801007387 */ /* 0x000fe40000100a00 */
[----:B------:R-:W2:Y:S01]  /*39110*/  LDL.LU R29, [R1+0x1a9c] ;  /* 0x001a9c00011d7983 */ /* 0x000ea20000300800 */
[----:B------:R-:W2:Y:S01]  /*39120*/  LDL.LU R28, [R1+0x1a98] ;  /* 0x001a9800011c7983 */ /* 0x000ea20000300800 */
[----:B------:R0:W-:Y:S02]  /*39130*/  STL.64 [R1+0x1a58], R16 ;  /* 0x001a581001007387 */ /* 0x0001e40000100a00 */
[----:B0-----:R-:W-:-:S02]  /*39140*/  IMAD.MOV.U32 R16, RZ, RZ, R2 ;  /* 0x000000ffff107224 */ /* 0x001fc400078e0002 */
        /* <DEDUP_REMOVED lines=8> */
[----:B---3--:R-:W-:-:S02]  /*391d0*/  IMAD.MOV.U32 R16, RZ, RZ, R6 ;  /* 0x000000ffff107224 */ /* 0x008fc400078e0006 */
[----:B------:R-:W-:Y:S01]  /*391e0*/  IMAD.MOV.U32 R17, RZ, RZ, R0 ;  /* 0x000000ffff117224 */ /* 0x000fe200078e0000 */
[----:B------:R-:W3:Y:S01]  /*391f0*/  LDL.LU R6, [R1+0x1a8c] ;  /* 0x001a8c0001067983 */ /* 0x000ee20000300800 */
[----:B------:R-:W3:Y:S03]  /*39200*/  LDL.LU R0, [R1+0x1a88] ;  /* 0x001a880001007983 */ /* 0x000ee60000300800 */
        /* <DEDUP_REMOVED lines=8> */
[----:B0-----:R-:W4:Y:S01]  /*39290*/  LDL.LU R24, [R1+0x1c0] ;  /* 0x0001c00001187983 */ /* 0x001f220000300800 */
[----:B------:R-:W4:Y:S02]  /*392a0*/  LDL.LU R25, [R1+0x1c4] ;  /* 0x0001c40001197983 */ /* 0x000f240000300800 */
[----:B------:R-:W4:Y:S02]  /*392b0*/  LDL.LU R26, [R1+0x1c8] ;  /* 0x0001c800011a7983 */ /* 0x000f240000300800 */
[----:B------:R-:W4:Y:S01]  /*392c0*/  LDL.LU R27, [R1+0x1cc] ;  /* 0x0001cc00011b7983 */ /* 0x000f220000300800 */
[----:B------:R-:W-:Y:S01]  /*392d0*/  STL.64 [R1+0x1a18], R14 ;  /* 0x001a180e01007387 */ /* 0x000fe20000100a00 */
[----:B------:R0:W-:Y:S03]  /*392e0*/  STL.64 [R1+0x1a10], R12 ;  /* 0x001a100c01007387 */ /* 0x0001e60000100a00 */
[----:B0-----:R-:W2:Y:S01]  /*392f0*/  LDL.LU R12, [R1+0x170] ;  /* 0x00017000010c7983 */ /* 0x001ea20000300800 */
        /* <DEDUP_REMOVED lines=8> */
[----:B------:R-:W2:Y:S01]  /*39380*/  LDL.LU R15, [R1+0x18c] ;  /* 0x00018c00010f7983 */ /* 0x000ea20000300800 */
[C---:B----4-:R-:W-:Y:S01]  /*39390*/  HMMA.16816.F32.BF16 R16, R20.reuse, R16, R24 ;  /* 0x000000101410723c */ /* 0x050fe20000041818 */
[----:B--2---:R-:W-:Y:S01]  /*393a0*/  STL.64 [R1+0x1a48], R14 ;  /* 0x001a480e01007387 */ /* 0x004fe20000100a00 */
[----:B------:R0:W-:Y:S03]  /*393b0*/  STL.64 [R1+0x1a40], R12 ;  /* 0x001a400c01007387 */ /* 0x0001e60000100a00 */
[----:B0-----:R-:W2:Y:S01]  /*393c0*/  LDL.LU R12, [R1+0x190] ;  /* 0x00019000010c7983 */ /* 0x001ea20000300800 */
[----:B------:R-:W2:Y:S02]  /*393d0*/  LDL.LU R13, [R1+0x194] ;  /* 0x00019400010d7983 */ /* 0x000ea40000300800 */
[----:B------:R-:W2:Y:S02]  /*393e0*/  LDL.LU R14, [R1+0x198] ;  /* 0x00019800010e7983 */ /* 0x000ea40000300800 */
[----:B------:R-:W2:Y:S01]  /*393f0*/  LDL.LU R15, [R1+0x19c] ;  /* 0x00019c00010f7983 */ /* 0x000ea20000300800 */
[----:B------:R-:W4:Y:S01]  /*39400*/  LDL.LU R8, [R1+0xf0] ;  /* 0x0000f00001087983 */ /* 0x000f220000300800 */
[----:B------:R-:W4:Y:S02]  /*39410*/  LDL.LU R9, [R1+0xf4] ;  /* 0x0000f40001097983 */ /* 0x000f240000300800 */
[----:B------:R-:W4:Y:S02]  /*39420*/  LDL.LU R10, [R1+0xf8] ;  /* 0x0000f800010a7983 */ /* 0x000f240000300800 */
[----:B------:R-:W4:Y:S01]  /*39430*/  LDL.LU R11, [R1+0xfc] ;  /* 0x0000fc00010b7983 */ /* 0x000f220000300800 */
[----:B---3--:R-:W-:Y:S01]  /*39440*/  STL.64 [R1+0x1948], R6 ;  /* 0x0019480601007387 */ /* 0x008fe20000100a00 */
[----:B------:R0:W-:Y:S03]  /*39450*/  STL.64 [R1+0x1940], R4 ;  /* 0x0019400401007387 */ /* 0x0001e60000100a00 */
[----:B0-----:R-:W3:Y:S01]  /*39460*/  LDL.LU R4, [R1+0xe0] ;  /* 0x0000e00001047983 */ /* 0x001ee20000300800 */
[----:B------:R-:W3:Y:S02]  /*39470*/  LDL.LU R5, [R1+0xe4] ;  /* 0x0000e40001057983 */ /* 0x000ee40000300800 */
[----:B------:R-:W3:Y:S02]  /*39480*/  LDL.LU R6, [R1+0xe8] ;  /* 0x0000e80001067983 */ /* 0x000ee40000300800 */
[----:B------:R-:W3:Y:S01]  /*39490*/  LDL.LU R7, [R1+0xec] ;  /* 0x0000ec0001077983 */ /* 0x000ee20000300800 */
[----:B------:R-:W2:Y:S01]  /*394a0*/  LDL.LU.64 R26, [R1+0x1a80] ;  /* 0x001a8000011a7983 */ /* 0x000ea20000300a00 */
[----:B------:R-:W2:Y:S02]  /*394b0*/  LDL.LU.64 R24, [R1+0x1a78] ;  /* 0x001a780001187983 */ /* 0x000ea40000300a00 */
[----:B------:R0:W-:Y:S02]  /*394c0*/  STL.64 [R1+0x1c0], R16 ;  /* 0x0001c01001007387 */ /* 0x0001e40000100a00 */
[----:B------:R2:W-:Y:S01]  /*394d0*/  STL.64 [R1+0x1c8], R18 ;  /* 0x0001c81201007387 */ /* 0x0005e20000100a00 */
        /* <DEDUP_REMOVED lines=9> */
[----:B------:R-:W2:Y:S11]  /*39570*/  LDL.LU.64 R24, [R1+0x1a50] ;  /* 0x001a500001187983 */ /* 0x000eb60000300a00 */
[----:B------:R-:W-:Y:S10]  /*39580*/  @!UPT UIADD3 URZ, URZ, URZ, URZ ;  /* 0x0000003f3f3ff290 */ /* 0x000ff4000fffe03f */
[----:B------:R-:W-:Y:S01]  /*39590*/  STL.64 [R1+0x1a0], R16 ;  /* 0x0001a01001007387 */ /* 0x000fe20000100a00 */
[----:B------:R0:W-:Y:S03]  /*395a0*/  STL.64 [R1+0x1a8], R18 ;  /* 0x0001a81201007387 */ /* 0x0001e60000100a00 */
[----:B0-----:R-:W3:Y:S01]  /*395b0*/  LDL R19, [R1+0x5ec] ;  /* 0x0005ec0001137983 */ /* 0x001ee20000100800 */
[C---:B--2---:R-:W-:Y:S03]  /*395c0*/  HMMA.16816.F32.BF16 R24, R20.reuse, R24, R12 ;  /* 0x000000181418723c */ /* 0x044fe6000004180c */
[----:B---3--:R-:W-:Y:S01]  /*395d0*/  STL [R1+0x1938], R19 ;  /* 0x0019381301007387 */ /* 0x008fe20000100800 */
[----:B------:R-:W2:Y:S02]  /*395e0*/  LDL.LU R16, [R1+0xc0] ;  /* 0x0000c00001107983 */ /* 0x000ea40000300800 */
[----:B------:R-:W2:Y:S02]  /*395f0*/  LDL.LU R17, [R1+0xc4] ;  /* 0x0000c40001117983 */ /* 0x000ea40000300800 */
[----:B------:R-:W2:Y:S01]  /*39600*/  LDL.LU R18, [R1+0xc8] ;  /* 0x0000c80001127983 */ /* 0x000ea20000300800 */
[----:B------:R-:W3:Y:S01]  /*39610*/  LDL.LU.64 R14, [R1+0x1a48] ;  /* 0x001a4800010e7983 */ /* 0x000ee20000300a00 */
[----:B------:R-:W3:Y:S11]  /*39620*/  LDL.LU.64 R12, [R1+0x1a40] ;  /* 0x001a4000010c7983 */ /* 0x000ef60000300a00 */
[----:B------:R-:W-:Y:S02]  /*39630*/  @!UPT UIADD3 URZ, URZ, URZ, URZ ;  /* 0x0000003f3f3ff290 */ /* 0x000fe4000fffe03f */
[----:B------:R0:W-:Y:S02]  /*39640*/  STL.64 [R1+0x190], R24 ;  /* 0x0001901801007387 */ /* 0x0001e40000100a00 */
[----:B------:R3:W-:Y:S01]  /*39650*/  STL.64 [R1+0x198], R26 ;  /* 0x0001981a01007387 */ /* 0x0007e20000100a00 */
[----:B0-----:R-:W3:Y:S02]  /*39660*/  LDL.LU.64 R24, [R1+0x1a38] ;  /* 0x001a380001187983 */ /* 0x001ee40000300a00 */
[C---:B---3--:R-:W-:Y:S02]  /*39670*/  HMMA.16816.F32.BF16 R24, R20.reuse, R24, R12 ;  /* 0x000000181418723c */ /* 0x048fe4000004180c */
[----:B------:R-:W3:Y:S01]  /*39680*/  LDL.LU.64 R14, [R1+0x1a30] ;  /* 0x001a3000010e7983 */ /* 0x000ee20000300a00 */
[----:B------:R-:W3:Y:S11]  /*39690*/  LDL.LU.64 R12, [R1+0x1a28] ;  /* 0x001a2800010c7983 */ /* 0x000ef60000300a00 */
[----:B------:R-:W-:Y:S09]  /*396a0*/  @!UPT UIADD3 URZ, URZ, URZ, URZ ;  /* 0x0000003f3f3ff290 */ /* 0x000ff2000fffe03f */
[----:B------:R0:W-:Y:S01]  /*396b0*/  STL.64 [R1+0x180], R24 ;  /* 0x0001801801007387 */ /* 0x0001e20000100a00 */
[----:B------:R3:W-:Y:S03]  /*396c0*/  STL.64 [R1+0x188], R26 ;  /* 0x0001881a01007387 */ /* 0x0007e60000100a00 */
        /* <DEDUP_REMOVED lines=22> */
[----:B---3--:R-:W-:Y:S02]  /*39830*/  HMMA.16816.F32.BF16 R24, R20, R24, R12 ;  /* 0x000000181418723c */ /* 0x008fe4000004180c */
[----:B------:R-:W3:Y:S01]  /*39840*/  LDL.LU.64 R14, [R1+0x19d0] ;  /* 0x0019d000010e7983 */ /* 0x000ee20000300a00 */
[----:B------:R-:W3:Y:S11]  /*39850*/  LDL.LU.64 R12, [R1+0x19c8] ;  /* 0x0019c800010c7983 */ /* 0x000ef60000300a00 */
[----:B------:R-:W-:Y:S09]  /*39860*/  @!UPT UIADD3 URZ, URZ, URZ, URZ ;  /* 0x0000003f3f3ff290 */ /* 0x000ff2000fffe03f */
[----:B------:R0:W-:Y:S01]  /*39870*/  STL.64 [R1+0x140], R24 ;  /* 0x0001401801007387 */ /* 0x0001e20000100a00 */
[----:B------:R3:W-:Y:S03]  /*39880*/  STL [R1+0x148], R26 ;  /* 0x0001481a01007387 */ /* 0x0007e60000100800 */
[----:B0-----:R-:W3:Y:S01]  /*39890*/  LDL.LU.64 R24, [R1+0x19c0] ;  /* 0x0019c00001187983 */ /* 0x001ee20000300a00 */
[----:B------:R-:W-:Y:S02]  /*398a0*/  IMAD.MOV.U32 R19, RZ, RZ, R0 ;  /* 0x000000ffff137224 */ /* 0x000fe400078e0000 */
[----:B------:R-:W-:-:S05]  /*398b0*/  IMAD.MOV.U32 R0, RZ, RZ, R27 ;  /* 0x000000ffff007224 */ /* 0x000fca00078e001b */
[----:B------:R-:W-:Y:S01]  /*398c0*/  STL [R1+0x1510], R0 ;  /* 0x0015100001007387 */ /* 0x000fe20000100800 */
[C---:B---3--:R-:W-:Y:S03]  /*398d0*/  HMMA.16816.F32.BF16 R24, R20.reuse, R24, R12 ;  /* 0x000000181418723c */ /* 0x048fe6000004180c */
[----:B------:R-:W3:Y:S01]  /*398e0*/  LDL.LU.64 R14, [R1+0x19b8] ;  /* 0x0019b800010e7983 */ /* 0x000ee20000300a00 */
[----:B------:R-:W3:Y:S11]  /*398f0*/  LDL.LU.64 R12, [R1+0x19b0] ;  /* 0x0019b000010c7983 */ /* 0x000ef60000300a00 */
[----:B------:R-:W-:Y:S08]  /*39900*/  @!UPT UIADD3 URZ, URZ, URZ, URZ ;  /* 0x0000003f3f3ff290 */ /* 0x000ff0000fffe03f */
        /* <DEDUP_REMOVED lines=10> */
[----:B------:R-:W-:-:S05]  /*399b0*/  IMAD.MOV.U32 R0, RZ, RZ, R27 ;  /* 0x000000ffff007224 */ /* 0x000fca00078e001b */
[----:B------:R-:W-:Y:S01]  /*399c0*/  STL [R1+0x1514], R0 ;  /* 0x0015140001007387 */ /* 0x000fe20000100800 */
[C---:B---3--:R-:W-:Y:S03]  /*399d0*/  HMMA.16816.F32.BF16 R24, R20.reuse, R24, R12 ;  /* 0x000000181418723c */ /* 0x048fe6000004180c */
[----:B------:R-:W3:Y:S01]  /*399e0*/  LDL.LU.64 R14, [R1+0x1988] ;  /* 0x00198800010e7983 */ /* 0x000ee20000300a00 */
[----:B------:R-:W3:Y:S11]  /*399f0*/  LDL.LU.64 R12, [R1+0x1980] ;  /* 0x00198000010c7983 */ /* 0x000ef60000300a00 */
[----:B------:R-:W-:Y:S08]  /*39a00*/  @!UPT UIADD3 URZ, URZ, URZ, URZ ;  /* 0x0000003f3f3ff290 */ /* 0x000ff0000fffe03f */
[----:B------:R-:W-:Y:S01]  /*39a10*/  STL.64 [R1+0x110], R24 ;  /* 0x0001101801007387 */ /* 0x000fe20000100a00 */
[----:B------:R0:W-:Y:S03]  /*39a20*/  STL.64 [R1+0x118], R26 ;  /* 0x0001181a01007387 */ /* 0x0001e60000100a00 */
[----:B0-----:R-:W2:Y:S01]  /*39a30*/  LDL.LU.64 R26, [R1+0x1978] ;  /* 0x00197800011a7983 */ /* 0x001ea20000300a00 */
[----:B------:R-:W3:Y:S02]  /*39a40*/  LDL.LU.64 R24, [R1+0x1970] ;  /* 0x0019700001187983 */ /* 0x000ee40000300a00 */
[C---:B---3--:R-:W-:Y:S11]  /*39a50*/  HMMA.16816.F32.BF16 R12, R20.reuse, R24, R12 ;  /* 0x00000018140c723c */ /* 0x048ff6000004180c */
[----:B------:R-:W-:Y:S11]  /*39a60*/  @!UPT UIADD3 URZ, URZ, URZ, URZ ;  /* 0x0000003f3f3ff290 */ /* 0x000ff6000fffe03f */
[----:B------:R-:W-:Y:S01]  /*39a70*/  @!UPT UIADD3 URZ, URZ, URZ, URZ ;  /* 0x0000003f3f3ff290 */ /* 0x000fe2000fffe03f */
[----:B------:R-:W-:Y:S01]  /*39a80*/  STL.64 [R1+0x100], R12 ;  /* 0x0001000c01007387 */ /* 0x000fe20000100a00 */
[----:B------:R0:W-:Y:S02]  /*39a90*/  STL [R1+0x108], R14 ;  /* 0x0001080e01007387 */ /* 0x0001e40000100800 */
[----:B------:R-:W-:Y:S02]  /*39aa0*/  IMAD.MOV.U32 R0, RZ, RZ, R15 ;  /* 0x000000ffff007224 */ /* 0x000fe400078e000f */
[----:B0-----:R-:W3:Y:S01]  /*39ab0*/  LDL.LU.64 R14, [R1+0x1968] ;  /* 0x00196800010e7983 */ /* 0x001ee20000300a00 */
[----:B------:R-:W4:Y:S02]  /*39ac0*/  LDL.LU.64 R12, [R1+0x1960] ;  /* 0x00196000010c7983 */ /* 0x000f240000300a00 */
[----:B------:R-:W3:Y:S02]  /*39ad0*/  LDL R25, [R1+0x5f8] ;  /* 0x0005f80001197983 */ /* 0x000ee40000100800 */
[----:B--2---:R-:W-:Y:S01]  /*39ae0*/  STL.64 [R1+0x18f0], R26 ;  /* 0x0018f01a01007387 */ /* 0x004fe20000100a00 */
[----:B------:R-:W-:Y:S01]  /*39af0*/  STL [R1+0x1518], R0 ;  /* 0x0015180001007387 */ /* 0x000fe20000100800 */
[C---:B----4-:R-:W-:Y:S11]  /*39b00*/  HMMA.16816.F32.BF16 R8, R20.reuse, R12, R8 ;  /* 0x0000000c1408723c */ /* 0x050ff60000041808 */
[----:B------:R-:W-:Y:S11]  /*39b10*/  @!UPT UIADD3 URZ, URZ, URZ, URZ ;  /* 0x0000003f3f3ff290 */ /* 0x000ff6000fffe03f */
[----:B------:R-:W-:Y:S01]  /*39b20*/  @!UPT UIADD3 URZ, URZ, URZ, URZ ;  /* 0x0000003f3f3ff290 */ /* 0x000fe2000fffe03f */
[----:B------:R-:W-:Y:S01]  /*39b30*/  STL.64 [R1+0xf0], R8 ;  /* 0x0000f00801007387 */ /* 0x000fe20000100a00 */
[----:B------:R0:W-:Y:S03]  /*39b40*/  STL.64 [R1+0xf8], R10 ;  /* 0x0000f80a01007387 */ /* 0x0001e60000100a00 */
[----:B0-----:R-:W2:Y:S01]  /*39b50*/  LDL.LU.64 R10, [R1+0x1958] ;  /* 0x00195800010a7983 */ /* 0x001ea20000300a00 */
[----:B------:R-:W4:Y:S02]  /*39b60*/  LDL.LU.64 R8, [R1+0x1950] ;  /* 0x0019500001087983 */ /* 0x000f240000300a00 */
[----:B---3--:R0:W-:Y:S02]  /*39b70*/  STL.64 [R1+0x1928], R14 ;  /* 0x0019280e01007387 */ /* 0x0081e40000100a00 */
[----:B0-----:R-:W3:Y:S01]  /*39b80*/  LDL.64 R14, [R1+0xb8] ;  /* 0x0000b800010e7983 */ /* 0x001ee20000100a00 */
[C---:B----4-:R-:W-:Y:S11]  /*39b90*/  HMMA.16816.F32.BF16 R4, R20.reuse, R8, R4 ;  /* 0x000000081404723c */ /* 0x050ff60000041804 */
[----:B------:R-:W-:Y:S11]  /*39ba0*/  @!UPT UIADD3 URZ, URZ, URZ, URZ ;  /* 0x0000003f3f3ff290 */ /* 0x000ff6000fffe03f */
[----:B------:R-:W-:Y:S01]  /*39bb0*/  @!UPT UIADD3 URZ, URZ, URZ, URZ ;  /* 0x0000003f3f3ff290 */ /* 0x000fe2000fffe03f */
[----:B------:R-:W-:Y:S01]  /*39bc0*/  STL.64 [R1+0xe0], R4 ;  /* 0x0000e00401007387 */ /* 0x000fe20000100a00 */
[----:B------:R0:W-:Y:S02]  /*39bd0*/  STL [R1+0xe8], R6 ;  /* 0x0000e80601007387 */ /* 0x0001e40000100800 */
[----:B------:R-:W-:Y:S02]  /*39be0*/  IMAD.MOV.U32 R0, RZ, RZ, R7 ;  /* 0x000000ffff007224 */ /* 0x000fe400078e0007 */
[----:B0-----:R-:W4:Y:S01]  /*39bf0*/  LDL.LU.64 R6, [R1+0x1948] ;  /* 0x0019480001067983 */ /* 0x001f220000300a00 */
[----:B------:R-:W3:Y:S02]  /*39c00*/  LDL.LU.64 R4, [R1+0x1940] ;  /* 0x0019400001047983 */ /* 0x000ee40000300a00 */
[----:B--2---:R0:W-:Y:S02]  /*39c10*/  STL.64 [R1+0x1920], R10 ;  /* 0x0019200a01007387 */ /* 0x0041e40000100a00 */
[----:B------:R-:W2:Y:S01]  /*39c20*/  LDL.LU R8, [R1+0x4b0] ;  /* 0x0004b00001087983 */ /* 0x000ea20000300800 */
[----:B------:R-:W2:Y:S04]  /*39c30*/  LDL.LU R9, [R1+0x4b4] ;  /* 0x0004b40001097983 */ /* 0x000ea80000300800 */
[----:B0-----:R-:W2:Y:S01]  /*39c40*/  LDL.LU R10, [R1+0x4b8] ;  /* 0x0004b800010a7983 */ /* 0x001ea20000300800 */
[----:B------:R-:W2:Y:S02]  /*39c50*/  LDL.LU R11, [R1+0x4bc] ;  /* 0x0004bc00010b7983 */ /* 0x000ea40000300800 */
[----:B------:R-:W-:Y:S01]  /*39c60*/  STL [R1+0x15f8], R0 ;  /* 0x0015f80001007387 */ /* 0x000fe20000100800 */
[----:B---3--:R-:W-:Y:S01]  /*39c70*/  HMMA.16816.F32.BF16 R20, R20, R4, R16 ;  /* 0x000000041414723c */ /* 0x008fe20000041810 */
[----:B------:R-:W3:Y:S11]  /*39c80*/  LDL.LU R19, [R1+0x1938] ;  /* 0x0019380001137983 */ /* 0x000ef60000300800 */
[----:B------:R-:W-:Y:S11]  /*39c90*/  @!UPT UIADD3 URZ, URZ, URZ, URZ ;  /* 0x0000003f3f3ff290 */ /* 0x000ff6000fffe03f */
[----:B------:R-:W-:Y:S01]  /*39ca0*/  STL.64 [R1+0xc0], R20 ;  /* 0x0000c01401007387 */ /* 0x000fe20000100a00 */
[----:B------:R-:W-:Y:S02]  /*39cb0*/  STL.64 [R1+0xc8], R22 ;  /* 0x0000c81601007387 */ /* 0x000fe40000100a00 */
[----:B------:R0:W1:Y:S04]  /*39cc0*/  LDSM.16.MT88.4 R20, [R25+0x11800] ;  /* 0x011800001914783b */ /* 0x0000680000004200 */
[----:B------:R-:W2:Y:S01]  /*39cd0*/  LDL.LU R24, [R1+0x490] ;  /* 0x0004900001187983 */ /* 0x000ea20000300800 */
[----:B0-----:R-:W2:Y:S01]  /*39ce0*/  LDL.LU R25, [R1+0x494] ;  /* 0x0004940001197983 */ /* 0x001ea20000300800 */
[----:B------:R-:W2:Y:S02]  /*39cf0*/  LDL.LU R26, [R1+0x498] ;  /* 0x00049800011a7983 */ /* 0x000ea40000300800 */
[----:B------:R-:W2:Y:S02]  /*39d00*/  LDL.LU R27, [R1+0x49c] ;  /* 0x00049c00011b7983 */ /* 0x000ea40000300800 */
[----:B------:R-:W-:-:S02]  /*39d10*/  IMAD.MOV.U32 R5, RZ, RZ, R14 ;  /* 0x000000ffff057224 */ /* 0x000fc400078e000e */
[----:B------:R-:W-:Y:S01]  /*39d20*/  IMAD.MOV.U32 R4, RZ, RZ, R15 ;  /* 0x000000ffff047224 */ /* 0x000fe200078e000f */
[----:B---3--:R-:W0:Y:S04]  /*39d30*/  LDSM.16.MT88.4 R16, [R19+0x11800] ;  /* 0x011800001310783b */ /* 0x008e280000004200 */
[----:B--2---:R2:W-:Y:S01]  /*39d40*/  STL.64 [R1+0x1908], R26 ;  /* 0x0019081a01007387 */ /* 0x0045e20000100a00 */
[----:B------:R-:W-:Y:S03]  /*39d50*/  STL.64 [R1+0x1900], R24 ;  /* 0x0019001801007387 */ /* 0x000fe60000100a00 */
[----:B--2---:R-:W2:Y:S01]  /*39d60*/  LDL.64 R26, [R1+0xa8] ;  /* 0x0000a800011a7983 */ /* 0x004ea20000100a00 */
[----:B-1----:R1:W-:Y:S02]  /*39d70*/  STL [R1+0x17ec], R20 ;  /* 0x0017ec1401007387 */ /* 0x0023e40000100800 */
[----:B------:R4:W-:Y:S02]  /*39d80*/  STL [R1+0x17e8], R21 ;  /* 0x0017e81501007387 */ /* 0x0009e40000100800 */
[----:B------:R3:W-:Y:S01]  /*39d90*/  STL [R1+0x17e4], R22 ;  /* 0x0017e41601007387 */ /* 0x0007e20000100800 */
[----:B------:R-:W-:Y:S01]  /*39da0*/  STL [R1+0x17e0], R23 ;  /* 0x0017e01701007387 */ /* 0x000fe20000100800 */
[----:B0-----:R-:W-:Y:S03]  /*39db0*/  HMMA.16816.F32.BF16 R8, R16, R14, R8 ;  /* 0x0000000e1008723c */ /* 0x001fe60000041808 */
[----:B-1----:R-:W2:Y:S01]  /*39dc0*/  LDL.LU R20, [R1+0x4a0] ;  /* 0x0004a00001147983 */ /* 0x002ea20000300800 */
[----:B----4-:R-:W-:-:S02]  /*39dd0*/  IMAD.MOV.U32 R21, RZ, RZ, R6 ;  /* 0x000000ffff157224 */ /* 0x010fc400078e0006 */
[----:B------:R-:W4:Y:S02]  /*39de0*/  LDL.LU R6, [R1+0x1934] ;  /* 0x0019340001067983 */ /* 0x000f240000300800 */
[----:B---3--:R-:W-:Y:S02]  /*39df0*/  IMAD.MOV.U32 R22, RZ, RZ, R7 ;  /* 0x000000ffff167224 */ /* 0x008fe400078e0007 */
[----:B------:R-:W4:Y:S01]  /*39e00*/  LDL.LU R7, [R1+0x1930] ;  /* 0x0019300001077983 */ /* 0x000f220000300800 */
[----:B------:R-:W3:Y:S11]  /*39e10*/  LDL.LU.64 R14, [R1+0x1928] ;  /* 0x00192800010e7983 */ /* 0x000ef60000300a00 */
[----:B------:R-:W-:Y:S01]  /*39e20*/  @!UPT UIADD3 URZ, URZ, URZ, URZ ;  /* 0x0000003f3f3ff290 */ /* 0x000fe2000fffe03f */
[----:B------:R-:W-:Y:S01]  /*39e30*/  STL.64 [R1+0x4b0], R8 ;  /* 0x0004b00801007387 */ /* 0x000fe20000100a00 */
[----:B------:R-:W-:Y:S02]  /*39e40*/  IMAD.MOV.U32 R12, RZ, RZ, R11 ;  /* 0x000000ffff0c7224 */ /* 0x000fe400078e000b */
[----:B------:R0:W-:Y:S02]  /*39e50*/  STL.64 [R1+0x4b8], R10 ;  /* 0x0004b80a01007387 */ /* 0x0001e40000100a00 */
[----:B0-----:R-:W2:Y:S01]  /*39e60*/  LDL.LU.64 R10, [R1+0x1920] ;  /* 0x00192000010a7983 */ /* 0x001ea20000300a00 */
[----:B------:R0:W-:Y:S02]  /*39e70*/  STL [R1+0x17f4], R4 ;  /* 0x0017f40401007387 */ /* 0x0001e40000100800 */
[----:B------:R3:W-:Y:S02]  /*39e80*/  STL [R1+0x17f0], R5 ;  /* 0x0017f00501007387 */ /* 0x0007e40000100800 */
[----:B0-----:R-:W-:Y:S01]  /*39e90*/  IMAD.MOV.U32 R4, RZ, RZ, R29 ;  /* 0x000000ffff047224 */ /* 0x001fe200078e001d */
[----:B----4-:R0:W-:Y:S01]  /*39ea0*/  STL.64 [R1+0x18b8], R6 ;  /* 0x0018b80601007387 */ /* 0x0101e20000100a00 */
[----:B---3--:R-:W-:-:S02]  /*39eb0*/  IMAD.MOV.U32 R5, RZ, RZ, R14 ;  /* 0x000000ffff057224 */ /* 0x008fc400078e000e */
[----:B------:R-:W3:Y:S02]  /*39ec0*/  LDL.LU R29, [R1+0x1918] ;  /* 0x00191800011d7983 */ /* 0x000ee40000300800 */
[----:B------:R-:W4:Y:S02]  /*39ed0*/  LDL.LU R14, [R1+0x1914] ;  /* 0x00191400010e7983 */ /* 0x000f240000300800 */
[----:B0-----:R-:W-:Y:S02]  /*39ee0*/  IMAD.MOV.U32 R6, RZ, RZ, R15 ;  /* 0x000000ffff067224 */ /* 0x001fe400078e000f */
[----:B------:R-:W-:Y:S01]  /*39ef0*/  IMAD.MOV.U32 R7, RZ, RZ, R3 ;  /* 0x000000ffff077224 */ /* 0x000fe200078e0003 */
[----:B------:R-:W4:Y:S04]  /*39f00*/  LDL.LU R15, [R1+0x1910] ;  /* 0x00191000010f7983 */ /* 0x000f280000300800 */
[----:B------:R0:W-:Y:S01]  /*39f10*/  STL.64 [R1+0x18e0], R6 ;  /* 0x0018e00601007387 */ /* 0x0001e20000100a00 */
[----:B------:R-:W-:Y:S03]  /*39f20*/  STL.64 [R1+0x18d8], R4 ;  /* 0x0018d80401007387 */ /* 0x000fe60000100a00 */
[----:B0-----:R-:W2:Y:S01]  /*39f30*/  LDL.64 R6, [R1+0x78] ;  /* 0x0000780001067983 */ /* 0x001ea20000100a00 */
[----:B------:R-:W-:-:S02]  /*39f40*/  IMAD.MOV.U32 R23, RZ, RZ, R2 ;  /* 0x000000ffff177224 */ /* 0x000fc400078e0002 */
[----:B------:R-:W-:Y:S01]  /*39f50*/  IMAD.MOV.U32 R2, RZ, RZ, R8 ;  /* 0x000000ffff027224 */ /* 0x000fe200078e0008 */
[----:B--2---:R0:W-:Y:S04]  /*39f60*/  STL.64 [R1+0x18e8], R6 ;  /* 0x0018e80601007387 */ /* 0x0041e80000100a00 */
[----:B0-----:R-:W2:Y:S01]  /*39f70*/  LDL.64 R6, [R1+0x88] ;  /* 0x0000880001067983 */ /* 0x001ea20000100a00 */
[C---:B------:R-:W-:Y:S01]  /*39f80*/  HMMA.16816.F32.BF16 R20, R16.reuse, R26, R20 ;  /* 0x0000001a1014723c */ /* 0x040fe20000041814 */
[----:B------:R-:W-:Y:S02]  /*39f90*/  IMAD.MOV.U32 R9, RZ, RZ, R26 ;  /* 0x000000ffff097224 */ /* 0x000fe400078e001a */
[----:B------:R-:W-:Y:S01]  /*39fa0*/  IMAD.MOV.U32 R8, RZ, RZ, R27 ;  /* 0x000000ffff087224 */ /* 0x000fe200078e001b */
[----:B--2---:R0:W-:Y:S04]  /*39fb0*/  STL.64 [R1+0x18f8], R6 ;  /* 0x0018f80601007387 */ /* 0x0041e80000100a00 */
[----:B0-----:R-:W2:Y:S01]  /*39fc0*/  LDL.64 R6, [R1+0x98] ;  /* 0x0000980001067983 */ /* 0x001ea20000100a00 */
[----:B------:R-:W-:Y:S02]  /*39fd0*/  STL [R1+0x13a0], R2 ;  /* 0x0013a00201007387 */ /* 0x000fe40000100800 */
[----:B------:R-:W-:Y:S02]  /*39fe0*/  STL [R1+0x139c], R12 ;  /* 0x00139c0c01007387 */ /* 0x000fe40000100800 */
[----:B------:R-:W2:Y:S01]  /*39ff0*/  LDL.LU.64 R26, [R1+0x1908] ;  /* 0x00190800011a7983 */ /* 0x000ea20000300a00 */
[----:B------:R-:W2:Y:S09]  /*3a000*/  LDL.LU.64 R24, [R1+0x1900] ;  /* 0x0019000001187983 */ /* 0x000eb20000300a00 */
[----:B------:R-:W-:Y:S02]  /*3a010*/  STL.64 [R1+0x4a0], R20 ;  /* 0x0004a01401007387 */ /* 0x000fe40000100a00 */
[----:B------:R-:W-:Y:S02]  /*3a020*/  STL.64 [R1+0x4a8], R22 ;  /* 0x0004a81601007387 */ /* 0x000fe40000100a00 */
[----:B------:R-:W-:Y:S01]  /*3a030*/  IMAD.MOV.U32 R3, RZ, RZ, R20 ;  /* 0x000000ffff037224 */ /* 0x000fe200078e0014 */
[----:B------:R-:W-:Y:S01]  /*3a040*/  STL [R1+0x17fc], R8 ;  /* 0x0017fc0801007387 */ /* 0x000fe20000100800 */
[----:B------:R-:W-:Y:S02]  /*3a050*/  STL [R1+0x17f8], R9 ;  /* 0x0017f80901007387 */ /* 0x000fe40000100800 */
[----:B------:R0:W-:Y:S02]  /*3a060*/  STL.64 [R1+0x18a0], R10 ;  /* 0x0018a00a01007387 */ /* 0x0001e40000100a00 */
[----:B0-----:R-:W3:Y:S01]  /*3a070*/  LDL.64 R10, [R1+0x68] ;  /* 0x00006800010a7983 */ /* 0x001ee20000100a00 */
[----:B------:R0:W-:Y:S01]  /*3a080*/  STL [R1+0x13a4], R3 ;  /* 0x0013a40301007387 */ /* 0x0001e20000100800 */
[----:B--2---:R-:W-:Y:S01]  /*3a090*/  HMMA.16816.F32.BF16 R24, R16, R6, R24 ;  /* 0x000000061018723c */ /* 0x004fe20000041818 */
[----:B------:R-:W-:-:S02]  /*3a0a0*/  IMAD.MOV.U32 R23, RZ, RZ, R6 ;  /* 0x000000ffff177224 */ /* 0x000fc400078e0006 */
[----:B0-----:R-:W-:Y:S02]  /*3a0b0*/  IMAD.MOV.U32 R3, RZ, RZ, R7 ;  /* 0x000000ffff037224 */ /* 0x001fe400078e0007 */
[----:B------:R-:W2:Y:S11]  /*3a0c0*/  LDL.LU.64 R6, [R1+0x18f8] ;  /* 0x0018f80001067983 */ /* 0x000eb60000300a00 */
[----:B------:R-:W-:Y:S07]  /*3a0d0*/  @!UPT UIADD3 URZ, URZ, URZ, URZ ;  /* 0x0000003f3f3ff290 */ /* 0x000fee000fffe03f */
[----:B------:R-:W-:Y:S01]  /*3a0e0*/  STL.64 [R1+0x490], R24 ;  /* 0x0004901801007387 */ /* 0x000fe20000100a00 */
[----:B------:R-:W-:Y:S02]  /*3a0f0*/  IMAD.MOV.U32 R13, RZ, RZ, R27 ;  /* 0x000000ffff0d7224 */ /* 0x000fe400078e001b */
[----:B------:R0:W-:Y:S02]  /*3a100*/  STL.64 [R1+0x498], R26 ;  /* 0x0004981a01007387 */ /* 0x0001e40000100a00 */
[----:B0-----:R-:W2:Y:S01]  /*3a110*/  LDL.LU.64 R26, [R1+0x18f0] ;  /* 0x0018f000011a7983 */ /* 0x001ea20000300a00 */
[----:B------:R-:W-:Y:S02]  /*3a120*/  STL [R1+0x1804], R3 ;  /* 0x0018040301007387 */ /* 0x000fe40000100800 */
[----:B------:R0:W-:Y:S02]  /*3a130*/  STL [R1+0x1800], R23 ;  /* 0x0018001701007387 */ /* 0x0001e40000100800 */
[----:B------:R-:W2:Y:S01]  /*3a140*/  LDL.LU R20, [R1+0x470] ;  /* 0x0004700001147983 */ /* 0x000ea20000300800 */
[----:B------:R-:W2:Y:S01]  /*3a150*/  LDL.LU R21, [R1+0x474] ;  /* 0x0004740001157983 */ /* 0x000ea20000300800 */
[----:B------:R-:W2:Y:S03]  /*3a160*/  LDL.LU R22, [R1+0x478] ;  /* 0x0004780001167983 */ /* 0x000ea60000300800 */
[----:B0-----:R-:W2:Y:S01]  /*3a170*/  LDL.LU R23, [R1+0x47c] ;  /* 0x00047c0001177983 */ /* 0x001ea20000300800 */
[----:B------:R-:W-:Y:S02]  /*3a180*/  STL [R1+0x13ac], R24 ;  /* 0x0013ac1801007387 */ /* 0x000fe40000100800 */
[----:B------:R0:W-:Y:S02]  /*3a190*/  STL [R1+0x13a8], R13 ;  /* 0x0013a80d01007387 */ /* 0x0001e40000100800 */
[----:B----4-:R3:W-:Y:S01]  /*3a1a0*/  STL.64 [R1+0x1838], R14 ;  /* 0x0018380e01007387 */ /* 0x0107e20000100a00 */
[----:B------:R-:W4:Y:S04]  /*3a1b0*/  LDL.LU R12, [R1+0x480] ;  /* 0x00048000010c7983 */ /* 0x000f280000300800 */
[----:B0-----:R-:W4:Y:S01]  /*3a1c0*/  LDL.LU R13, [R1+0x484] ;  /* 0x00048400010d7983 */ /* 0x001f220000300800 */
[----:B---3--:R-:W-:-:S02]  /*3a1d0*/  IMAD.MOV.U32 R14, RZ, RZ, R29 ;  /* 0x000000ffff0e7224 */ /* 0x008fc400078e001d */
[----:B------:R-:W-:Y:S02]  /*3a1e0*/  IMAD.MOV.U32 R15, RZ, RZ, R28 ;  /* 0x000000ffff0f7224 */ /* 0x000fe400078e001c */
[----:B--2---:R-:W-:Y:S02]  /*3a1f0*/  IMAD.MOV.U32 R2, RZ, RZ, R6 ;  /* 0x000000ffff027224 */ /* 0x004fe400078e0006 */
[----:B------:R-:W-:-:S03]  /*3a200*/  IMAD.MOV.U32 R0, RZ, RZ, R7 ;  /* 0x000000ffff007224 */ /* 0x000fc600078e0007 */
[C---:B----4-:R-:W-:Y:S01]  /*3a210*/  HMMA.16816.F32.BF16 R12, R16.reuse, R6, R12 ;  /* 0x00000006100c723c */ /* 0x050fe2000004180c */
[----:B------:R-:W2:Y:S11]  /*3a220*/  LDL.LU.64 R6, [R1+0x18e8] ;  /* 0x0018e80001067983 */ /* 0x000eb60000300a00 */
[----:B------:R-:W-:Y:S11]  /*3a230*/  @!UPT UIADD3 URZ, URZ, URZ, URZ ;  /* 0x0000003f3f3ff290 */ /* 0x000ff6000fffe03f */
[----:B------:R-:W-:Y:S01]  /*3a240*/  STL.64 [R1+0x480], R12 ;  /* 0x0004800c01007387 */ /* 0x000fe20000100a00 */
[----:B------:R-:W-:Y:S02]  /*3a250*/  IMAD.MOV.U32 R25, RZ, RZ, R12 ;  /* 0x000000ffff197224 */ /* 0x000fe400078e000c */
[----:B------:R2:W-:Y:S02]  /*3a260*/  STL.64 [R1+0x488], R14 ;  /* 0x0004880e01007387 */ /* 0x0005e40000100a00 */
[----:B------:R-:W-:Y:S01]  /*3a270*/  STL [R1+0x180c], R0 ;  /* 0x00180c0001007387 */ /* 0x000fe20000100800 */
[----:B------:R-:W-:Y:S01]  /*3a280*/  STL [R1+0x1808], R2 ;  /* 0x0018080201007387 */ /* 0x000fe20000100800 */
[----:B------:R-:W-:Y:S01]  /*3a290*/  STL [R1+0x13b0], R25 ;  /* 0x0013b01901007387 */ /* 0x000fe20000100800 */
[----:B--2---:R-:W-:Y:S07]  /*3a2a0*/  HMMA.16816.F32.BF16 R12, R16, R6, R20 ;  /* 0x00000006100c723c */ /* 0x004fee0000041814 */
[----:B------:R-:W-:-:S02]  /*3a2b0*/  IMAD.MOV.U32 R21, RZ, RZ, R6 ;  /* 0x000000ffff157224 */ /* 0x000fc400078e0006 */
[----:B------:R-:W-:Y:S02]  /*3a2c0*/  IMAD.MOV.U32 R22, RZ, RZ, R7 ;  /* 0x000000ffff167224 */ /* 0x000fe400078e0007 */
[----:B------:R-:W2:Y:S01]  /*3a2d0*/  LDL.LU.64 R6, [R1+0x18e0] ;  /* 0x0018e00001067983 */ /* 0x000ea20000300a00 */
[----:B------:R-:W2:Y:S02]  /*3a2e0*/  LDL.LU.64 R4, [R1+0x18d8] ;  /* 0x0018d80001047983 */ /* 0x000ea40000300a00 */
[----:B------:R-:W-:-:S10]  /*3a2f0*/  IMAD.MOV.U32 R20, RZ, RZ, R10 ;  /* 0x000000ffff147224 */ /* 0x000fd400078e000a */
[----:B------:R-:W-:Y:S01]  /*3a300*/  IMAD.MOV.U32 R28, RZ, RZ, R12 ;  /* 0x000000ffff1c7224 */ /* 0x000fe200078e000c */
[----:B------:R0:W-:Y:S01]  /*3a310*/  STL.64 [R1+0x470], R12 ;  /* 0x0004700c01007387 */ /* 0x0001e20000100a00 */
[----:B------:R1:W-:Y:S02]  /*3a320*/  STL.64 [R1+0x478], R14 ;  /* 0x0004780e01007387 */ /* 0x0003e40000100a00 */
[----:B------:R-:W-:Y:S01]  /*3a330*/  STL [R1+0x1810], R21 ;  /* 0x0018101501007387 */ /* 0x000fe20000100800 */
[----:B------:R-:W-:Y:S01]  /*3a340*/  STL [R1+0x13b4], R28 ;  /* 0x0013b41c01007387 */ /* 0x000fe20000100800 */
[----:B0-----:R-:W-:Y:S02]  /*3a350*/  IMAD.MOV.U32 R13, RZ, RZ, R26 ;  /* 0x000000ffff0d7224 */ /* 0x001fe400078e001a */
[----:B-1----:R-:W-:Y:S01]  /*3a360*/  IMAD.MOV.U32 R15, RZ, RZ, R27 ;  /* 0x000000ffff0f7224 */ /* 0x002fe200078e001b */
[----:B--2---:R-:W-:Y:S11]  /*3a370*/  HMMA.16816.F32.BF16 R4, R16, R10, R4 ;  /* 0x0000000a1004723c */ /* 0x004ff60000041804 */
[----:B------:R-:W-:Y:S11]  /*3a380*/  @!UPT UIADD3 URZ, URZ, URZ, URZ ;  /* 0x0000003f3f3ff290 */ /* 0x000ff6000fffe03f */
[----:B------:R-:W-:Y:S01]  /*3a390*/  @!UPT UIADD3 URZ, URZ, URZ, URZ ;  /* 0x0000003f3f3ff290 */ /* 0x000fe2000fffe03f */
[----:B------:R-:W-:Y:S01]  /*3a3a0*/  STL.64 [R1+0x460], R4 ;  /* 0x0004600401007387 */ /* 0x000fe20000100a00 */
[----:B------:R-:W-:Y:S02]  /*3a3b0*/  STL.64 [R1+0x468], R6 ;  /* 0x0004680601007387 */ /* 0x000fe40000100a00 */
[----:B------:R0:W-:Y:S02]  /*3a3c0*/  STL [R1+0x1884], R22 ;  /* 0x0018841601007387 */ /* 0x0001e40000100800 */
[----:B------:R-:W-:Y:S01]  /*3a3d0*/  STL [R1+0x1880], R20 ;  /* 0x0018801401007387 */ /* 0x000fe20000100800 */
[----:B0-----:R-:W2:Y:S01]  /*3a3e0*/  LDL.64 R22, [R1+0x58] ;  /* 0x0000580001167983 */ /* 0x001ea20000100a00 */
[----:B------:R-:W3:Y:S02]  /*3a3f0*/  LDL.LU R12, [R1+0x3f0] ;  /* 0x0003f000010c7983 */ /* 0x000ee40000300800 */
[----:B------:R-:W4:Y:S02]  /*3a400*/  LDL.LU R26, [R1+0x18d0] ;  /* 0x0018d000011a7983 */ /* 0x000f240000300800 */
[----:B------:R-:W2:Y:S01]  /*3a410*/  LDL.LU R14, [R1+0x3f8] ;  /* 0x0003f800010e7983 */ /* 0x000ea20000300800 */
[----:B------:R-:W2:Y:S01]  /*3a420*/  LDL.LU R27, [R1+0x18cc] ;  /* 0x0018cc00011b7983 */ /* 0x000ea20000300800 */
[----:B------:R-:W2:Y:S02]  /*3a430*/  LDL.LU R8, [R1+0x430] ;  /* 0x0004300001087983 */ /* 0x000ea40000300800 */
[----:B------:R-:W2:Y:S02]  /*3a440*/  LDL.LU R9, [R1+0x434] ;  /* 0x0004340001097983 */ /* 0x000ea40000300800 */
[----:B------:R-:W2:Y:S02]  /*3a450*/  LDL.LU R10, [R1+0x438] ;  /* 0x00043800010a7983 */ /* 0x000ea40000300800 */
[----:B------:R-:W-:-:S02]  /*3a460*/  IMAD.MOV.U32 R28, RZ, RZ, R11 ;  /* 0x000000ffff1c7224 */ /* 0x000fc400078e000b */
[----:B------:R-:W-:Y:S02]  /*3a470*/  IMAD.MOV.U32 R29, RZ, RZ, R4 ;  /* 0x000000ffff1d7224 */ /* 0x000fe400078e0004 */
[----:B----4-:R-:W-:Y:S02]  /*3a480*/  IMAD.MOV.U32 R11, RZ, RZ, R26 ;  /* 0x000000ffff0b7224 */ /* 0x010fe400078e001a */
[----:B------:R-:W4:Y:S01]  /*3a490*/  LDL.LU R26, [R1+0x18c8] ;  /* 0x0018c800011a7983 */ /* 0x000f220000300800 */
[----:B------:R-:W4:Y:S02]  /*3a4a0*/  LDL.LU R4, [R1+0x440] ;  /* 0x0004400001047983 */ /* 0x000f240000300800 */
[----:B------:R-:W4:Y:S02]  /*3a4b0*/  LDL.LU R5, [R1+0x444] ;  /* 0x0004440001057983 */ /* 0x000f240000300800 */
[----:B------:R-:W4:Y:S01]  /*3a4c0*/  LDL.LU R6, [R1+0x448] ;  /* 0x0004480001067983 */ /* 0x000f220000300800 */
[----:B------:R-:W4:Y:S01]  /*3a4d0*/  LDL.LU R7, [R1+0x44c] ;  /* 0x00044c0001077983 */ /* 0x000f220000300800 */
[----:B--2---:R0:W-:Y:S02]  /*3a4e0*/  STL.64 [R1+0x18b0], R10 ;  /* 0x0018b00a01007387 */ /* 0x0041e40000100a00 */
[----:B------:R-:W-:Y:S01]  /*3a4f0*/  STL.64 [R1+0x18a8], R8 ;  /* 0x0018a80801007387 */ /* 0x000fe20000100a00 */
[----:B0-----:R-:W2:Y:S01]  /*3a500*/  LDL.64 R10, [R1+0x48] ;  /* 0x00004800010a7983 */ /* 0x001ea20000100a00 */
[----:B------:R0:W-:Y:S02]  /*3a510*/  STL.64 [R1+0x1848], R14 ;  /* 0x0018480e01007387 */ /* 0x0001e40000100a00 */
[----:B---3--:R-:W-:Y:S01]  /*3a520*/  STL.64 [R1+0x1840], R12 ;  /* 0x0018400c01007387 */ /* 0x008fe20000100a00 */
[----:B0-----:R-:W3:Y:S04]  /*3a530*/  LDL.64 R14, [R1+0x8] ;  /* 0x00000800010e7983 */ /* 0x001ee80000100a00 */
[----:B---3--:R0:W-:Y:S04]  /*3a540*/  STL.64 [R1+0x1860], R14 ;  /* 0x0018600e01007387 */ /* 0x0081e80000100a00 */
[----:B0-----:R-:W3:Y:S04]  /*3a550*/  LDL.64 R14, [R1+0x18] ;  /* 0x00001800010e7983 */ /* 0x001ee80000100a00 */
[----:B---3--:R0:W-:Y:S01]  /*3a560*/  STL.64 [R1+0x1878], R14 ;  /* 0x0018780e01007387 */ /* 0x0081e20000100a00 */
[----:B------:R-:W3:Y:S02]  /*3a570*/  LDL.LU R12, [R1+0x450] ;  /* 0x00045000010c7983 */ /* 0x000ee40000300800 */
[----:B------:R-:W3:Y:S01]  /*3a580*/  LDL.LU R13, [R1+0x454] ;  /* 0x00045400010d7983 */ /* 0x000ee20000300800 */
[----:B0-----:R-:W3:Y:S01]  /*3a590*/  LDL.LU R14, [R1+0x458] ;  /* 0x00045800010e7983 */ /* 0x001ee20000300800 */
[----:B----4-:R-:W-:-:S02]  /*3a5a0*/  IMAD.MOV.U32 R15, RZ, RZ, R26 ;  /* 0x000000ffff0f7224 */ /* 0x010fc400078e001a */
[----:B------:R-:W4:Y:S02]  /*3a5b0*/  LDL.LU R26, [R1+0x18c4] ;  /* 0x0018c400011a7983 */ /* 0x000f240000300800 */
[----:B------:R-:W-:Y:S02]  /*3a5c0*/  STL [R1+0x13b8], R29 ;  /* 0x0013b81d01007387 */ /* 0x000fe40000100800 */
[----:B------:R-:W-:Y:S02]  /*3a5d0*/  IMAD.MOV.U32 R20, RZ, RZ, R27 ;  /* 0x000000ffff147224 */ /* 0x000fe400078e001b */
[----:B------:R-:W-:Y:S02]  /*3a5e0*/  IMAD.MOV.U32 R25, RZ, RZ, R22 ;  /* 0x000000ffff197224 */ /* 0x000fe400078e0016 */
[----:B------:R-:W-:Y:S01]  /*3a5f0*/  IMAD.MOV.U32 R24, RZ, RZ, R23 ;  /* 0x000000ffff187224 */ /* 0x000fe200078e0017 */
[C---:B---3--:R-:W-:Y:S11]  /*3a600*/  HMMA.16816.F32.BF16 R12, R16.reuse, R22, R12 ;  /* 0x00000016100c723c */ /* 0x048ff6000004180c */
[----:B------:R-:W-:Y:S11]  /*3a610*/  @!UPT UIADD3 URZ, URZ, URZ, URZ ;  /* 0x0000003f3f3ff290 */ /* 0x000ff6000fffe03f */
[----:B------:R-:W-:Y:S01]  /*3a620*/  @!UPT UIADD3 URZ, URZ, URZ, URZ ;  /* 0x0000003f3f3ff290 */ /* 0x000fe2000fffe03f */
[----:B------:R-:W-:Y:S01]  /*3a630*/  STL.64 [R1+0x450], R12 ;  /* 0x0004500c01007387 */ /* 0x000fe20000100a00 */
[----:B------:R0:W-:Y:S02]  /*3a640*/  STL.64 [R1+0x458], R14 ;  /* 0x0004580e01007387 */ /* 0x0001e40000100a00 */
[----:B------:R-:W4:Y:S02]  /*3a650*/  LDL.LU R27, [R1+0x18c0] ;  /* 0x0018c000011b7983 */ /* 0x000f240000300800 */
[----:B------:R-:W3:Y:S01]  /*3a660*/  LDL.LU R21, [R1+0x424] ;  /* 0x0004240001157983 */ /* 0x000ee20000300800 */
[----:B------:R-:W3:Y:S01]  /*3a670*/  LDL.LU R22, [R1+0x428] ;  /* 0x0004280001167983 */ /* 0x000ee20000300800 */
[----:B------:R-:W3:Y:S01]  /*3a680*/  LDL.LU R23, [R1+0x42c] ;  /* 0x00042c0001177983 */ /* 0x000ee20000300800 */
[C---:B--2---:R-:W-:Y:S02]  /*3a690*/  HMMA.16816.F32.BF16 R4, R16.reuse, R10, R4 ;  /* 0x0000000a1004723c */ /* 0x044fe40000041804 */
[----:B---3--:R1:W-:Y:S01]  /*3a6a0*/  STL.64 [R1+0x1898], R22 ;  /* 0x0018981601007387 */ /* 0x0083e20000100a00 */
[----:B------:R-:W-:Y:S02]  /*3a6b0*/  STL.64 [R1+0x1890], R20 ;  /* 0x0018901401007387 */ /* 0x000fe40000100a00 */
[----:B0-----:R-:W2:Y:S01]  /*3a6c0*/  LDL.64 R14, [R1+0x28] ;  /* 0x00002800010e7983 */ /* 0x001ea20000100a00 */
[----:B-1----:R-:W3:Y:S01]  /*3a6d0*/  LDL.64 R22, [R1+0x38] ;  /* 0x0000380001167983 */ /* 0x002ee20000100a00 */
[----:B----4-:R-:W-:Y:S02]  /*3a6e0*/  STL.64 [R1+0x1858], R26 ;  /* 0x0018581a01007387 */ /* 0x010fe40000100a00 */
[----:B------:R0:W-:Y:S02]  /*3a6f0*/  STL.64 [R1+0x1850], R24 ;  /* 0x0018501801007387 */ /* 0x0001e40000100a00 */
[----:B0-----:R-:W4:Y:S01]  /*3a700*/  LDL.LU R24, [R1+0x400] ;  /* 0x0004000001187983 */ /* 0x001f220000300800 */
[----:B------:R-:W4:Y:S02]  /*3a710*/  LDL.LU R25, [R1+0x404] ;  /* 0x0004040001197983 */ /* 0x000f240000300800 */
[----:B------:R-:W2:Y:S02]  /*3a720*/  LDL.LU R26, [R1+0x408] ;  /* 0x00040800011a7983 */ /* 0x000ea40000300800 */
[----:B------:R-:W2:Y:S02]  /*3a730*/  LDL.LU R27, [R1+0x40c] ;  /* 0x00040c00011b7983 */ /* 0x000ea40000300800 */
[----:B------:R-:W-:Y:S01]  /*3a740*/  IMAD.MOV.U32 R29, RZ, RZ, R11 ;  /* 0x000000ffff1d7224 */ /* 0x000fe200078e000b */
[----:B--2---:R-:W-:Y:S01]  /*3a750*/  STL.64 [R1+0x1870], R26 ;  /* 0x0018701a01007387 */ /* 0x004fe20000100a00 */
[----:B----4-:R0:W-:Y:S03]  /*3a760*/  STL.64 [R1+0x1868], R24 ;  /* 0x0018681801007387 */ /* 0x0101e60000100a00 */
[----:B0-----:R-:W2:Y:S01]  /*3a770*/  LDL.LU R24, [R1+0x410] ;  /* 0x0004100001187983 */ /* 0x001ea20000300800 */
[----:B------:R-:W2:Y:S02]  /*3a780*/  LDL.LU R25, [R1+0x414] ;  /* 0x0004140001197983 */ /* 0x000ea40000300800 */
[----:B------:R-:W2:Y:S02]  /*3a790*/  LDL.LU R26, [R1+0x418] ;  /* 0x00041800011a7983 */ /* 0x000ea40000300800 */
[----:B------:R-:W2:Y:S01]  /*3a7a0*/  LDL.LU R27, [R1+0x41c] ;  /* 0x00041c00011b7983 */ /* 0x000ea20000300800 */
[----:B------:R0:W-:Y:S01]  /*3a7b0*/  STL.64 [R1+0x440], R4 ;  /* 0x0004400401007387 */ /* 0x0001e20000100a00 */
[----:B------:R1:W-:Y:S02]  /*3a7c0*/  STL.64 [R1+0x448], R6 ;  /* 0x0004480601007387 */ /* 0x0003e40000100a00 */
[----:B0-----:R-:W-:Y:S01]  /*3a7d0*/  IMAD.MOV.U32 R5, RZ, RZ, R10 ;  /* 0x000000ffff057224 */ /* 0x001fe200078e000a */
[----:B-1----:R-:W4:Y:S01]  /*3a7e0*/  LDL.LU.64 R6, [R1+0x18b8] ;  /* 0x0018b80001067983 */ /* 0x002f220000300a00 */
[----:B------:R-:W2:Y:S02]  /*3a7f0*/  LDL.LU.64 R10, [R1+0x18b0] ;  /* 0x0018b000010a7983 */ /* 0x000ea40000300a00 */
[----:B------:R-:W2:Y:S02]  /*3a800*/  LDL.LU.64 R8, [R1+0x18a8] ;  /* 0x0018a80001087983 */ /* 0x000ea40000300a00 */
[----:B---3--:R-:W-:Y:S01]  /*3a810*/  IMAD.MOV.U32 R4, RZ, RZ, R23 ;  /* 0x000000ffff047224 */ /* 0x008fe200078e0017 */
[C---:B--2---:R-:W-:Y:S11]  /*3a820*/  HMMA.16816.F32.BF16 R8, R16.reuse, R22, R8 ;  /* 0x000000161008723c */ /* 0x044ff60000041808 */
[----:B------:R-:W-:Y:S11]  /*3a830*/  @!UPT UIADD3 URZ, URZ, URZ, URZ ;  /* 0x0000003f3f3ff290 */ /* 0x000ff6000fffe03f */
[----:B------:R-:W-:Y:S01]  /*3a840*/  @!UPT UIADD3 URZ, URZ, URZ, URZ ;  /* 0x0000003f3f3ff290 */ /* 0x000fe2000fffe03f */
[----:B------:R0:W-:Y:S01]  /*3a850*/  STL.64 [R1+0x430], R8 ;  /* 0x0004300801007387 */ /* 0x0001e20000100a00 */
[----:B------:R1:W-:Y:S02]  /*3a860*/  STL.64 [R1+0x438], R10 ;  /* 0x0004380a01007387 */ /* 0x0003e40000100a00 */
[----:B0-----:R-:W-:Y:S01]  /*3a870*/  IMAD.MOV.U32 R9, RZ, RZ, R22 ;  /* 0x000000ffff097224 */ /* 0x001fe200078e0016 */
[----:B-1----:R-:W2:Y:S01]  /*3a880*/  LDL.LU.64 R10, [R1+0x18a0] ;  /* 0x0018a000010a7983 */ /* 0x002ea20000300a00 */
[----:B------:R-:W3:Y:S02]  /*3a890*/  LDL.LU.64 R22, [R1+0x1898] ;  /* 0x0018980001167983 */ /* 0x000ee40000300a00 */
[----:B------:R-:W3:Y:S02]  /*3a8a0*/  LDL.LU.64 R20, [R1+0x1890] ;  /* 0x0018900001147983 */ /* 0x000ee40000300a00 */
[----:B----4-:R-:W-:Y:S01]  /*3a8b0*/  STL.64 [R1+0x1820], R6 ;  /* 0x0018200601007387 */ /* 0x010fe20000100a00 */
[----:B------:R0:W-:Y:S04]  /*3a8c0*/  STL.64 [R1+0x1818], R4 ;  /* 0x0018180401007387 */ /* 0x0001e80000100a00 */
[----:B0-----:R-:W4:Y:S01]  /*3a8d0*/  LDL.LU R4, [R1+0x3d0] ;  /* 0x0003d00001047983 */ /* 0x001f220000300800 */
[----:B------:R-:W4:Y:S02]  /*3a8e0*/  LDL.LU R5, [R1+0x3d4] ;  /* 0x0003d40001057983 */ /* 0x000f240000300800 */
[----:B------:R-:W2:Y:S02]  /*3a8f0*/  LDL.LU R6, [R1+0x3d8] ;  /* 0x0003d80001067983 */ /* 0x000ea40000300800 */
[----:B------:R-:W2:Y:S02]  /*3a900*/  LDL.LU R7, [R1+0x3dc] ;  /* 0x0003dc0001077983 */ /* 0x000ea40000300800 */
[----:B------:R-:W-:Y:S01]  /*3a910*/  IMAD.MOV.U32 R8, RZ, RZ, R15 ;  /* 0x000000ffff087224 */ /* 0x000fe200078e000f */
[----:B---3--:R-:W-:Y:S01]  /*3a920*/  HMMA.16816.F32.BF16 R20, R16, R14, R20 ;  /* 0x0000000e1014723c */ /* 0x008fe20000041814 */
[----:B--2---:R0:W-:Y:S01]  /*3a930*/  STL.64 [R1+0x1830], R6 ;  /* 0x0018300601007387 */ /* 0x0041e20000100a00 */
[----:B----4-:R1:W-:Y:S02]  /*3a940*/  STL.64 [R1+0x1828], R4 ;  /* 0x0018280401007387 */ /* 0x0103e40000100a00 */
[----:B0-----:R-:W-:Y:S01]  /*3a950*/  IMAD.MOV.U32 R6, RZ, RZ, R10 ;  /* 0x000000ffff067224 */ /* 0x001fe200078e000a */
[----:B-1----:R-:W2:Y:S01]  /*3a960*/  LDL.LU R4, [R1+0x3e0] ;  /* 0x0003e00001047983 */ /* 0x002ea20000300800 */
[----:B------:R-:W2:Y:S02]  /*3a970*/  LDL.LU R5, [R1+0x3e4] ;  /* 0x0003e40001057983 */ /* 0x000ea40000300800 */
[----:B------:R-:W3:Y:S02]  /*3a980*/  LDL.LU R10, [R1+0x188c] ;  /* 0x00188c00010a7983 */ /* 0x000ee40000300800 */
[----:B------:R-:W-:-:S02]  /*3a990*/  IMAD.MOV.U32 R7, RZ, RZ, R11 ;  /* 0x000000ffff077224 */ /* 0x000fc400078e000b */
[----:B------:R-:W3:Y:S11]  /*3a9a0*/  LDL.LU R11, [R1+0x1888] ;  /* 0x00188800010b7983 */ /* 0x000ef60000300800 */
[----:B------:R-:W-:Y:S02]  /*3a9b0*/  STL.64 [R1+0x420], R20 ;  /* 0x0004201401007387 */ /* 0x000fe40000100a00 */
[----:B------:R0:W-:Y:S02]  /*3a9c0*/  STL.64 [R1+0x428], R22 ;  /* 0x0004281601007387 */ /* 0x0001e40000100a00 */
[----:B0-----:R-:W4:Y:S01]  /*3a9d0*/  LDL.LU R22, [R1+0x1884] ;  /* 0x0018840001167983 */ /* 0x001f220000300800 */
[----:B------:R-:W2:Y:S02]  /*3a9e0*/  LDL.LU R20, [R1+0x1880] ;  /* 0x0018800001147983 */ /* 0x000ea40000300800 */
[----:B------:R-:W-:-:S02]  /*3a9f0*/  IMAD.MOV.U32 R23, RZ, RZ, R14 ;  /* 0x000000ffff177224 */ /* 0x000fc400078e000e */
        /* <DEDUP_REMOVED lines=20> */
[C---:B--2---:R-:W-:Y:S11]  /*3ab40*/  HMMA.16816.F32.BF16 R12, R16.reuse, R26, R12 ;  /* 0x0000001a100c723c */ /* 0x044ff6000004180c */
[----:B------:R-:W-:Y:S11]  /*3ab50*/  @!UPT UIADD3 URZ, URZ, URZ, URZ ;  /* 0x0000003f3f3ff290 */ /* 0x000ff6000fffe03f */
[----:B------:R-:W-:Y:S01]  /*3ab60*/  @!UPT UIADD3 URZ, URZ, URZ, URZ ;  /* 0x0000003f3f3ff290 */ /* 0x000fe2000fffe03f */
[----:B------:R-:W-:Y:S01]  /*3ab70*/  STL.64 [R1+0x3f0], R12 ;  /* 0x0003f00c01007387 */ /* 0x000fe20000100a00 */
[----:B------:R0:W-:Y:S03]  /*3ab80*/  STL.64 [R1+0x3f8], R14 ;  /* 0x0003f80e01007387 */ /* 0x0001e60000100a00 */
[----:B0-----:R-:W2:Y:S01]  /*3ab90*/  LDL.LU.64 R14, [R1+0x1838] ;  /* 0x00183800010e7983 */ /* 0x001ea20000300a00 */
[----:B------:R-:W-:Y:S01]  /*3aba0*/  STL.64 [R1+0x16e0], R26 ;  /* 0x0016e01a01007387 */ /* 0x000fe20000100a00 */
[C---:B--2---:R-:W-:Y:S11]  /*3abb0*/  HMMA.16816.F32.BF16 R4, R16.reuse, R14, R4 ;  /* 0x0000000e1004723c */ /* 0x044ff60000041804 */
[----:B------:R-:W-:Y:S11]  /*3abc0*/  @!UPT UIADD3 URZ, URZ, URZ, URZ ;  /* 0x0000003f3f3ff290 */ /* 0x000ff6000fffe03f */
[----:B------:R-:W-:Y:S01]  /*3abd0*/  @!UPT UIADD3 URZ, URZ, URZ, URZ ;  /* 0x0000003f3f3ff290 */ /* 0x000fe2000fffe03f */
[----:B------:R-:W-:Y:S01]  /*3abe0*/  STL.64 [R1+0x3e0], R4 ;  /* 0x0003e00401007387 */ /* 0x000fe20000100a00 */
[----:B------:R0:W-:Y:S03]  /*3abf0*/  STL.64 [R1+0x3e8], R6 ;  /* 0x0003e80601007387 */ /* 0x0001e60000100a00 */
[----:B0-----:R-:W3:Y:S01]  /*3ac00*/  LDL.LU.64 R6, [R1+0x1830] ;  /* 0x0018300001067983 */ /* 0x001ee20000300a00 */
[----:B------:R-:W3:Y:S02]  /*3ac10*/  LDL.LU.64 R4, [R1+0x1828] ;  /* 0x0018280001047983 */ /* 0x000ee40000300a00 */
[----:B------:R0:W-:Y:S02]  /*3ac20*/  STL.64 [R1+0x16d8], R14 ;  /* 0x0016d80e01007387 */ /* 0x0001e40000100a00 */
[----:B------:R-:W2:Y:S01]  /*3ac30*/  LDL.LU R12, [R1+0x2d0] ;  /* 0x0002d000010c7983 */ /* 0x000ea20000300800 */
[----:B------:R-:W2:Y:S04]  /*3ac40*/  LDL.LU R13, [R1+0x2d4] ;  /* 0x0002d400010d7983 */ /* 0x000ea80000300800 */
[----:B0-----:R-:W2:Y:S01]  /*3ac50*/  LDL.LU R14, [R1+0x2d8] ;  /* 0x0002d800010e7983 */ /* 0x001ea20000300800 */
[----:B------:R-:W2:Y:S01]  /*3ac60*/  LDL.LU R15, [R1+0x2dc] ;  /* 0x0002dc00010f7983 */ /* 0x000ea20000300800 */
[C---:B---3--:R-:W-:Y:S11]  /*3ac70*/  HMMA.16816.F32.BF16 R4, R16.reuse, R10, R4 ;  /* 0x0000000a1004723c */ /* 0x048ff60000041804 */
[----:B------:R-:W-:Y:S11]  /*3ac80*/  @!UPT UIADD3 URZ, URZ, URZ, URZ ;  /* 0x0000003f3f3ff290 */ /* 0x000ff6000fffe03f */
[----:B------:R-:W-:Y:S01]  /*3ac90*/  @!UPT UIADD3 URZ, URZ, URZ, URZ ;  /* 0x0000003f3f3ff290 */ /* 0x000fe2000fffe03f */
[----:B------:R-:W-:Y:S01]  /*3aca0*/  STL.64 [R1+0x3d0], R4 ;  /* 0x0003d00401007387 */ /* 0x000fe20000100a00 */
[----:B------:R0:W-:Y:S03]  /*3acb0*/  STL.64 [R1+0x3d8], R6 ;  /* 0x0003d80601007387 */ /* 0x0001e60000100a00 */
[----:B0-----:R-:W2:Y:S01]  /*3acc0*/  LDL.LU.64 R6, [R1+0x1820] ;  /* 0x0018200001067983 */ /* 0x001ea20000300a00 */
[----:B------:R-:W3:Y:S02]  /*3acd0*/  LDL.LU.64 R4, [R1+0x1818] ;  /* 0x0018180001047983 */ /* 0x000ee40000300a00 */
[----:B------:R-:W-:Y:S01]  /*3ace0*/  STL.64 [R1+0x17d0], R10 ;  /* 0x0017d00a01007387 */ /* 0x000fe20000100a00 */
[----:B--2---:R-:W-:Y:S01]  /*3acf0*/  HMMA.16816.F32.BF16 R16, R16, R6, R12 ;  /* 0x000000061010723c */ /* 0x004fe2000004180c */
[----:B------:R-:W-:Y:S01]  /*3ad00*/  STL.64 [R1+0x17d8], R6 ;  /* 0x0017d80601007387 */ /* 0x000fe20000100a00 */
[----:B------:R-:W2:Y:S11]  /*3ad10*/  LDL.LU R12, [R1+0x200] ;  /* 0x00020000010c7983 */ /* 0x000eb60000300800 */
[----:B------:R-:W-:Y:S10]  /*3ad20*/  @!UPT UIADD3 URZ, URZ, URZ, URZ ;  /* 0x0000003f3f3ff290 */ /* 0x000ff4000fffe03f */
[----:B------:R-:W-:Y:S01]  /*3ad30*/  STL.64 [R1+0x2d0], R16 ;  /* 0x0002d01001007387 */ /* 0x000fe20000100a00 */
[----:B------:R-:W-:Y:S02]  /*3ad40*/  STL.64 [R1+0x2d8], R18 ;  /* 0x0002d81201007387 */ /* 0x000fe40000100a00 */
[----:B------:R-:W2:Y:S02]  /*3ad50*/  LDL.LU R13, [R1+0x204] ;  /* 0x00020400010d7983 */ /* 0x000ea40000300800 */
[----:B------:R-:W2:Y:S01]  /*3ad60*/  LDL.LU R14, [R1+0x208] ;  /* 0x00020800010e7983 */ /* 0x000ea20000300800 */
[----:B------:R-:W2:Y:S01]  /*3ad70*/  LDL.LU R15, [R1+0x20c] ;  /* 0x00020c00010f7983 */ /* 0x000ea20000300800 */
[----:B------:R-:W-:Y:S02]  /*3ad80*/  IMAD.MOV.U32 R26, RZ, RZ, R21 ;  /* 0x000000ffff1a7224 */ /* 0x000fe400078e0015 */
[----:B------:R-:W-:Y:S01]  /*3ad90*/  IMAD.MOV.U32 R27, RZ, RZ, R0 ;  /* 0x000000ffff1b7224 */ /* 0x000fe200078e0000 */
[----:B--2---:R-:W-:Y:S01]  /*3ada0*/  STL.64 [R1+0x16f0], R14 ;  /* 0x0016f00e01007387 */ /* 0x004fe20000100a00 */
[----:B------:R-:W-:Y:S02]  /*3adb0*/  STL.64 [R1+0x16e8], R12 ;  /* 0x0016e80c01007387 */ /* 0x000fe40000100a00 */
[----:B------:R-:W2:Y:S02]  /*3adc0*/  LDL.LU R21, [R1+0x1810] ;  /* 0x0018100001157983 */ /* 0x000ea40000300800 */
        /* <DEDUP_REMOVED lines=23> */
[----:B---3--:R-:W-:Y:S01]  /*3af40*/  IMAD.MOV.U32 R27, RZ, RZ, R4 ;  /* 0x000000ffff1b7224 */ /* 0x008fe200078e0004 */
[----:B------:R-:W3:Y:S01]  /*3af50*/  LDL.LU R9, [R1+0x17f8] ;  /* 0x0017f80001097983 */ /* 0x000ee20000300800 */
[----:B------:R-:W3:Y:S03]  /*3af60*/  LDL.LU R4, [R1+0x17f4] ;  /* 0x0017f40001047983 */ /* 0x000ee60000300800 */
        /* <DEDUP_REMOVED lines=11> */
[----:B------:R-:W2:Y:S01]  /*3b020*/  LDL.LU R5, [R1+0x17f0] ;  /* 0x0017f00001057983 */ /* 0x000ea20000300800 */
[----:B------:R0:W-:Y:S02]  /*3b030*/  STL.64 [R1+0x1758], R26 ;  /* 0x0017581a01007387 */ /* 0x0001e40000100a00 */
[----:B------:R1:W-:Y:S02]  /*3b040*/  STL.64 [R1+0x1760], R18 ;  /* 0x0017601201007387 */ /* 0x0003e40000100a00 */
[----:B------:R-:W2:Y:S01]  /*3b050*/  LDL.LU R24, [R1+0x260] ;  /* 0x0002600001187983 */ /* 0x000ea20000300800 */
[----:B------:R-:W2:Y:S04]  /*3b060*/  LDL.LU R25, [R1+0x264] ;  /* 0x0002640001197983 */ /* 0x000ea80000300800 */
[----:B0-----:R-:W2:Y:S01]  /*3b070*/  LDL.LU R26, [R1+0x268] ;  /* 0x00026800011a7983 */ /* 0x001ea20000300800 */
        /* <DEDUP_REMOVED lines=8> */
[----:B----4-:R-:W-:Y:S01]  /*3b100*/  IMAD.MOV.U32 R19, RZ, RZ, R22 ;  /* 0x000000ffff137224 */ /* 0x010fe200078e0016 */
[----:B------:R-:W2:Y:S01]  /*3b110*/  LDL.LU R21, [R1+0x17e8] ;  /* 0x0017e80001157983 */ /* 0x000ea20000300800 */
[----:B------:R-:W2:Y:S03]  /*3b120*/  LDL.LU R22, [R1+0x17e4] ;  /* 0x0017e40001167983 */ /* 0x000ea60000300800 */
[----:B------:R0:W-:Y:S01]  /*3b130*/  STL.64 [R1+0x1790], R18 ;  /* 0x0017901201007387 */ /* 0x0001e20000100a00 */
[----:B------:R-:W4:Y:S02]  /*3b140*/  LDL.LU R24, [R1+0x270] ;  /* 0x0002700001187983 */ /* 0x000f240000300800 */
[----:B------:R-:W4:Y:S02]  /*3b150*/  LDL.LU R25, [R1+0x274] ;  /* 0x0002740001197983 */ /* 0x000f240000300800 */
[----:B------:R-:W2:Y:S01]  /*3b160*/  LDL.LU R26, [R1+0x278] ;  /* 0x00027800011a7983 */ /* 0x000ea20000300800 */
[----:B------:R-:W2:Y:S01]  /*3b170*/  LDL.LU R27, [R1+0x27c] ;  /* 0x00027c00011b7983 */ /* 0x000ea20000300800 */
[----:B------:R-:W2:Y:S02]  /*3b180*/  LDL.LU R16, [R1+0x290] ;  /* 0x0002900001107983 */ /* 0x000ea40000300800 */
[----:B------:R-:W2:Y:S01]  /*3b190*/  LDL.LU R17, [R1+0x294] ;  /* 0x0002940001117983 */ /* 0x000ea20000300800 */
[----:B0-----:R-:W2:Y:S01]  /*3b1a0*/  LDL.LU R18, [R1+0x298] ;  /* 0x0002980001127983 */ /* 0x001ea20000300800 */
[----:B------:R-:W2:Y:S02]  /*3b1b0*/  LDL.LU R19, [R1+0x29c] ;  /* 0x00029c0001137983 */ /* 0x000ea40000300800 */
[----:B---3--:R-:W-:-:S02]  /*3b1c0*/  IMAD.MOV.U32 R11, RZ, RZ, R4 ;  /* 0x000000ffff0b7224 */ /* 0x008fc400078e0004 */
[----:B------:R-:W-:Y:S01]  /*3b1d0*/  IMAD.MOV.U32 R10, RZ, RZ, R5 ;  /* 0x000000ffff0a7224 */ /* 0x000fe200078e0005 */
[----:B--2---:R0:W-:Y:S01]  /*3b1e0*/  STL.64 [R1+0x17a0], R18 ;  /* 0x0017a01201007387 */ /* 0x0041e20000100a00 */
[----:B------:R-:W-:Y:S02]  /*3b1f0*/  STL.64 [R1+0x1798], R16 ;  /* 0x0017981001007387 */ /* 0x000fe40000100a00 */
[----:B0-----:R-:W-:Y:S02]  /*3b200*/  IMAD.MOV.U32 R18, RZ, RZ, R23 ;  /* 0x000000ffff127224 */ /* 0x001fe400078e0017 */
[----:B------:R-:W-:Y:S01]  /*3b210*/  IMAD.MOV.U32 R19, RZ, RZ, R3 ;  /* 0x000000ffff137224 */ /* 0x000fe200078e0003 */
[----:B------:R-:W2:Y:S04]  /*3b220*/  LDL.LU R23, [R1+0x17e0] ;  /* 0x0017e00001177983 */ /* 0x000ea80000300800 */
[----:B------:R-:W-:Y:S01]  /*3b230*/  STL.64 [R1+0x17b8], R18 ;  /* 0x0017b81201007387 */ /* 0x000fe20000100a00 */
[----:B------:R-:W2:Y:S02]  /*3b240*/  LDL.LU R4, [R1+0x2c0] ;  /* 0x0002c00001047983 */ /* 0x000ea40000300800 */
[----:B------:R-:W2:Y:S02]  /*3b250*/  LDL.LU R5, [R1+0x2c4] ;  /* 0x0002c40001057983 */ /* 0x000ea40000300800 */
[----:B------:R-:W2:Y:S01]  /*3b260*/  LDL.LU R6, [R1+0x2c8] ;  /* 0x0002c80001067983 */ /* 0x000ea20000300800 */
[----:B------:R-:W2:Y:S01]  /*3b270*/  LDL.LU R7, [R1+0x2cc] ;  /* 0x0002cc0001077983 */ /* 0x000ea20000300800 */
[----:B------:R-:W-:Y:S02]  /*3b280*/  STL.64 [R1+0x1788], R26 ;  /* 0x0017881a01007387 */ /* 0x000fe40000100a00 */
[----:B----4-:R0:W-:Y:S02]  /*3b290*/  STL.64 [R1+0x1780], R24 ;  /* 0x0017801801007387 */ /* 0x0101e40000100a00 */
[----:B0-----:R-:W3:Y:S01]  /*3b2a0*/  LDL.LU R24, [R1+0x280] ;  /* 0x0002800001187983 */ /* 0x001ee20000300800 */
[----:B------:R-:W3:Y:S02]  /*3b2b0*/  LDL.LU R25, [R1+0x284] ;  /* 0x0002840001197983 */ /* 0x000ee40000300800 */
[----:B------:R-:W4:Y:S02]  /*3b2c0*/  LDL.LU R26, [R1+0x288] ;  /* 0x00028800011a7983 */ /* 0x000f240000300800 */
[----:B------:R-:W4:Y:S02]  /*3b2d0*/  LDL.LU R27, [R1+0x28c] ;  /* 0x00028c00011b7983 */ /* 0x000f240000300800 */
[----:B----4-:R-:W-:Y:S01]  /*3b2e0*/  STL.64 [R1+0x17b0], R26 ;  /* 0x0017b01a01007387 */ /* 0x010fe20000100a00 */
[----:B---3--:R0:W-:Y:S03]  /*3b2f0*/  STL.64 [R1+0x17a8], R24 ;  /* 0x0017a81801007387 */ /* 0x0081e60000100a00 */
[----:B0-----:R-:W3:Y:S01]  /*3b300*/  LDL.LU R24, [R1+0x2a0] ;  /* 0x0002a00001187983 */ /* 0x001ee20000300800 */
[----:B------:R-:W3:Y:S02]  /*3b310*/  LDL.LU R25, [R1+0x2a4] ;  /* 0x0002a40001197983 */ /* 0x000ee40000300800 */
[----:B------:R-:W4:Y:S02]  /*3b320*/  LDL.LU R26, [R1+0x2a8] ;  /* 0x0002a800011a7983 */ /* 0x000f240000300800 */
[----:B------:R-:W4:Y:S02]  /*3b330*/  LDL.LU R27, [R1+0x2ac] ;  /* 0x0002ac00011b7983 */ /* 0x000f240000300800 */
[----:B------:R-:W-:-:S02]  /*3b340*/  IMAD.MOV.U32 R18, RZ, RZ, R9 ;  /* 0x000000ffff127224 */ /* 0x000fc400078e0009 */
[----:B------:R-:W-:Y:S02]  /*3b350*/  IMAD.MOV.U32 R19, RZ, RZ, R8 ;  /* 0x000000ffff137224 */ /* 0x000fe400078e0008 */
[C---:B--2---:R-:W-:Y:S01]  /*3b360*/  HMMA.16816.F32.BF16 R8, R20.reuse, R10, R4 ;  /* 0x0000000a1408723c */ /* 0x044fe20000041804 */
[----:B----4-:R-:W-:Y:S01]  /*3b370*/  STL.64 [R1+0x17c8], R26 ;  /* 0x0017c81a01007387 */ /* 0x010fe20000100a00 */
[----:B---3--:R0:W-:Y:S03]  /*3b380*/  STL.64 [R1+0x17c0], R24 ;  /* 0x0017c01801007387 */ /* 0x0081e60000100a00 */
        /* <DEDUP_REMOVED lines=8> */
[----:B------:R-:W4:Y:S02]  /*3b410*/  LDL.LU R14, [R1+0x248] ;  /* 0x00024800010e7983 */ /* 0x000f240000300800 */
[----:B------:R-:W4:Y:S04]  /*3b420*/  LDL.LU R15, [R1+0x24c] ;  /* 0x00024c00010f7983 */ /* 0x000f280000300800 */
[----:B------:R-:W-:Y:S01]  /*3b430*/  IMAD.MOV.U32 R4, RZ, RZ, R9 ;  /* 0x000000ffff047224 */ /* 0x000fe200078e0009 */
[C---:B--2---:R-:W-:Y:S01]  /*3b440*/  HMMA.16816.F32.BF16 R16, R20.reuse, R18, R24 ;  /* 0x000000121410723c */ /* 0x044fe20000041818 */
[----:B----4-:R-:W-:Y:S01]  /*3b450*/  STL.64 [R1+0x1750], R14 ;  /* 0x0017500e01007387 */ /* 0x010fe20000100a00 */
[----:B---3--:R0:W-:Y:S03]  /*3b460*/  STL.64 [R1+0x1748], R12 ;  /* 0x0017480c01007387 */ /* 0x0081e60000100a00 */
[----:B0-----:R-:W2:Y:S01]  /*3b470*/  LDL.LU R12, [R1+0x250] ;  /* 0x00025000010c7983 */ /* 0x001ea20000300800 */
[----:B------:R-:W2:Y:S02]  /*3b480*/  LDL.LU R13, [R1+0x254] ;  /* 0x00025400010d7983 */ /* 0x000ea40000300800 */
[----:B------:R-:W2:Y:S02]  /*3b490*/  LDL.LU R14, [R1+0x258] ;  /* 0x00025800010e7983 */ /* 0x000ea40000300800 */
[----:B------:R-:W2:Y:S01]  /*3b4a0*/  LDL.LU R15, [R1+0x25c] ;  /* 0x00025c00010f7983 */ /* 0x000ea20000300800 */
[----:B------:R-:W3:Y:S01]  /*3b4b0*/  LDL.LU.64 R6, [R1+0x17d8] ;  /* 0x0017d80001067983 */ /* 0x000ee20000300a00 */
[----:B------:R-:W-:Y:S02]  /*3b4c0*/  STL.64 [R1+0x2c0], R8 ;  /* 0x0002c00801007387 */ /* 0x000fe40000100a00 */
[----:B------:R0:W-:Y:S02]  /*3b4d0*/  STL.64 [R1+0x2c8], R10 ;  /* 0x0002c80a01007387 */ /* 0x0001e40000100a00 */
[----:B0-----:R-:W4:Y:S01]  /*3b4e0*/  LDL.LU.64 R10, [R1+0x17d0] ;  /* 0x0017d000010a7983 */ /* 0x001f220000300a00 */
[----:B------:R-:W-:Y:S02]  /*3b4f0*/  STL [R1+0x13c0], R8 ;  /* 0x0013c00801007387 */ /* 0x000fe40000100800 */
[----:B------:R-:W-:Y:S02]  /*3b500*/  STL [R1+0x13bc], R4 ;  /* 0x0013bc0401007387 */ /* 0x000fe40000100800 */
[----:B------:R-:W2:Y:S01]  /*3b510*/  LDL.LU.64 R26, [R1+0x17c8] ;  /* 0x0017c800011a7983 */ /* 0x000ea20000300a00 */
[----:B------:R-:W2:Y:S01]  /*3b520*/  LDL.LU.64 R24, [R1+0x17c0] ;  /* 0x0017c00001187983 */ /* 0x000ea20000300a00 */
[----:B------:R-:W-:Y:S02]  /*3b530*/  STL.64 [R1+0x2b0], R16 ;  /* 0x0002b01001007387 */ /* 0x000fe40000100a00 */
[----:B------:R0:W-:Y:S02]  /*3b540*/  STL.64 [R1+0x2b8], R18 ;  /* 0x0002b81201007387 */ /* 0x0001e40000100a00 */
[----:B0-----:R-:W2:Y:S02]  /*3b550*/  LDL.LU.64 R18, [R1+0x17b8] ;  /* 0x0017b80001127983 */ /* 0x001ea40000300a00 */
[----:B--2---:R-:W-:Y:S02]  /*3b560*/  HMMA.16816.F32.BF16 R16, R20, R18, R24 ;  /* 0x000000121410723c */ /* 0x004fe40000041818 */
[----:B------:R-:W2:Y:S01]  /*3b570*/  LDL.LU.64 R26, [R1+0x17b0] ;  /* 0x0017b000011a7983 */ /* 0x000ea20000300a00 */
[----:B------:R-:W2:Y:S11]  /*3b580*/  LDL.LU.64 R24, [R1+0x17a8] ;  /* 0x0017a80001187983 */ /* 0x000eb60000300a00 */
[----:B------:R-:W-:Y:S09]  /*3b590*/  @!UPT UIADD3 URZ, URZ, URZ, URZ ;  /* 0x0000003f3f3ff290 */ /* 0x000ff2000fffe03f */
[----:B------:R-:W-:Y:S01]  /*3b5a0*/  STL.64 [R1+0x2a0], R16 ;  /* 0x0002a01001007387 */ /* 0x000fe20000100a00 */
[----:B------:R0:W-:Y:S02]  /*3b5b0*/  STL.64 [R1+0x2a8], R18 ;  /* 0x0002a81201007387 */ /* 0x0001e40000100a00 */
[----:B------:R-:W-:Y:S02]  /*3b5c0*/  IMAD.MOV.U32 R5, RZ, RZ, R17 ;  /* 0x000000ffff057224 */ /* 0x000fe400078e0011 */
[----:B------:R-:W-:Y:S01]  /*3b5d0*/  IMAD.MOV.U32 R9, RZ, RZ, R16 ;  /* 0x000000ffff097224 */ /* 0x000fe200078e0010 */
[----:B0-----:R-:W2:Y:S01]  /*3b5e0*/  LDL.LU.64 R18, [R1+0x17a0] ;  /* 0x0017a00001127983 */ /* 0x001ea20000300a00 */
[----:B------:R-:W2:Y:S03]  /*3b5f0*/  LDL.LU.64 R16, [R1+0x1798] ;  /* 0x0017980001107983 */ /* 0x000ea60000300a00 */
[----:B------:R-:W-:Y:S02]  /*3b600*/  STL [R1+0x13c8], R9 ;  /* 0x0013c80901007387 */ /* 0x000fe40000100800 */
[----:B------:R-:W-:Y:S01]  /*3b610*/  STL [R1+0x13c4], R5 ;  /* 0x0013c40501007387 */ /* 0x000fe20000100800 */
[----:B---3--:R0:W-:Y:S02]  /*3b620*/  STL.64 [R1+0x16d0], R6 ;  /* 0x0016d00601007387 */ /* 0x0081e40000100a00 */
[----:B0-----:R-:W-:-:S02]  /*3b630*/  IMAD.MOV.U32 R6, RZ, RZ, R2 ;  /* 0x000000ffff067224 */ /* 0x001fc400078e0002 */
[----:B------:R-:W-:-:S07]  /*3b640*/  IMAD.MOV.U32 R7, RZ, RZ, R0 ;  /* 0x000000ffff077224 */ /* 0x000fce00078e0000 */
[C---:B--2---:R-:W-:Y:S01]  /*3b650*/  HMMA.16816.F32.BF16 R4, R20.reuse, R6, R16 ;  /* 0x000000061404723c */ /* 0x044fe20000041810 */
[----:B------:R-:W2:Y:S11]  /*3b660*/  LDL.LU.64 R18, [R1+0x1790] ;  /* 0x0017900001127983 */ /* 0x000eb60000300a00 */
[----:B------:R-:W-:Y:S11]  /*3b670*/  @!UPT UIADD3 URZ, URZ, URZ, URZ ;  /* 0x0000003f3f3ff290 */ /* 0x000ff6000fffe03f */
[----:B------:R0:W-:Y:S01]  /*3b680*/  STL.64 [R1+0x290], R4 ;  /* 0x0002900401007387 */ /* 0x0001e20000100a00 */
[----:B------:R1:W-:Y:S03]  /*3b690*/  STL.64 [R1+0x298], R6 ;  /* 0x0002980601007387 */ /* 0x0003e60000100a00 */
[----:B0-----:R-:W4:Y:S01]  /*3b6a0*/  LDL.LU R4, [R1+0x1e0] ;  /* 0x0001e00001047983 */ /* 0x001f220000300800 */
[----:B------:R-:W4:Y:S02]  /*3b6b0*/  LDL.LU R5, [R1+0x1e4] ;  /* 0x0001e40001057983 */ /* 0x000f240000300800 */
[----:B-1----:R-:W4:Y:S02]  /*3b6c0*/  LDL.LU R6, [R1+0x1e8] ;  /* 0x0001e80001067983 */ /* 0x002f240000300800 */
[----:B------:R-:W4:Y:S01]  /*3b6d0*/  LDL.LU R7, [R1+0x1ec] ;  /* 0x0001ec0001077983 */ /* 0x000f220000300800 */
        /* <DEDUP_REMOVED lines=15> */
[----:B------:R-:W2:Y:S11]  /*3b7d0*/  LDL.LU.64 R26, [R1+0x1758] ;  /* 0x00175800011a7983 */ /* 0x000eb60000300a00 */
[----:B------:R-:W-:Y:S10]  /*3b7e0*/  @!UPT UIADD3 URZ, URZ, URZ, URZ ;  /* 0x0000003f3f3ff290 */ /* 0x000ff4000fffe03f */
        /* <DEDUP_REMOVED lines=43> */
[C---:B--2---:R-:W-:Y:S11]  /*3baa0*/  HMMA.16816.F32.BF16 R12, R20.reuse, R26, R12 ;  /* 0x0000001a140c723c */ /* 0x044ff6000004180c */
[----:B------:R-:W-:Y:S11]  /*3bab0*/  @!UPT UIADD3 URZ, URZ, URZ, URZ ;  /* 0x0000003f3f3ff290 */ /* 0x000ff6000fffe03f */
[----:B------:R-:W-:Y:S01]  /*3bac0*/  @!UPT UIADD3 URZ, URZ, URZ, URZ ;  /* 0x0000003f3f3ff290 */ /* 0x000fe2000fffe03f */
[----:B------:R-:W-:Y:S01]  /*3bad0*/  STL.64 [R1+0x200], R12 ;  /* 0x0002000c01007387 */ /* 0x000fe20000100a00 */
[----:B------:R0:W-:Y:S03]  /*3bae0*/  STL.64 [R1+0x208], R14 ;  /* 0x0002080e01007387 */ /* 0x0001e60000100a00 */
[----:B0-----:R-:W2:Y:S01]  /*3baf0*/  LDL.LU.64 R14, [R1+0x16d8] ;  /* 0x0016d800010e7983 */ /* 0x001ea20000300a00 */
[----:B------:R0:W-:Y:S03]  /*3bb00*/  STL.64 [R1+0x1630], R26 ;  /* 0x0016301a01007387 */ /* 0x0001e60000100a00 */
[----:B0-----:R-:W2:Y:S04]  /*3bb10*/  LDL.LU.64 R26, [R1+0x78] ;  /* 0x00007800011a7983 */ /* 0x001ea80000300a00 */
[----:B--2---:R0:W-:Y:S01]  /*3bb20*/  STL.64 [R1+0x16b8], R26 ;  /* 0x0016b81a01007387 */ /* 0x0041e20000100a00 */
[----:B------:R-:W2:Y:S02]  /*3bb30*/  LDL.LU R24, [R1+0x1f0] ;  /* 0x0001f00001187983 */ /* 0x000ea40000300800 */
[----:B------:R-:W2:Y:S01]  /*3bb40*/  LDL.LU R25, [R1+0x1f4] ;  /* 0x0001f40001197983 */ /* 0x000ea20000300800 */
[----:B0-----:R-:W2:Y:S01]  /*3bb50*/  LDL.LU R26, [R1+0x1f8] ;  /* 0x0001f800011a7983 */ /* 0x001ea20000300800 */
[----:B------:R-:W2:Y:S02]  /*3bb60*/  LDL.LU R27, [R1+0x1fc] ;  /* 0x0001fc00011b7983 */ /* 0x000ea40000300800 */
[C---:B--2---:R-:W-:Y:S11]  /*3bb70*/  HMMA.16816.F32.BF16 R24, R20.reuse, R14, R24 ;  /* 0x0000000e1418723c */ /* 0x044ff60000041818 */
[----:B------:R-:W-:Y:S11]  /*3bb80*/  @!UPT UIADD3 URZ, URZ, URZ, URZ ;  /* 0x0000003f3f3ff290 */ /* 0x000ff6000fffe03f */
[----:B------:R-:W-:Y:S01]  /*3bb90*/  @!UPT UIADD3 URZ, URZ, URZ, URZ ;  /* 0x0000003f3f3ff290 */ /* 0x000fe2000fffe03f */
[----:B------:R-:W-:Y:S01]  /*3bba0*/  STL.64 [R1+0x1f0], R24 ;  /* 0x0001f01801007387 */ /* 0x000fe20000100a00 */
[----:B------:R0:W-:Y:S03]  /*3bbb0*/  STL.64 [R1+0x1f8], R26 ;  /* 0x0001f81a01007387 */ /* 0x0001e60000100a00 */
[----:B0-----:R-:W2:Y:S01]  /*3bbc0*/  LDL.LU.64 R26, [R1+0x98] ;  /* 0x00009800011a7983 */ /* 0x001ea20000300a00 */
[C---:B----4-:R-:W-:Y:S03]  /*3bbd0*/  HMMA.16816.F32.BF16 R4, R20.reuse, R10, R4 ;  /* 0x0000000a1404723c */ /* 0x050fe60000041804 */
[----:B--2---:R0:W-:Y:S04]  /*3bbe0*/  STL.64 [R1+0x16c0], R26 ;  /* 0x0016c01a01007387 */ /* 0x0041e80000100a00 */
[----:B0-----:R-:W2:Y:S04]  /*3bbf0*/  LDL.LU.64 R26, [R1+0xa8] ;  /* 0x0000a800011a7983 */ /* 0x001ea80000300a00 */
[----:B--2---:R0:W-:Y:S04]  /*3bc00*/  STL.64 [R1+0x16c8], R26 ;  /* 0x0016c81a01007387 */ /* 0x0041e80000100a00 */
[----:B0-----:R-:W2:Y:S01]  /*3bc10*/  LDL.LU.64 R26, [R1+0xb8] ;  /* 0x0000b800011a7983 */ /* 0x001ea20000300a00 */
[----:B------:R0:W-:Y:S02]  /*3bc20*/  STL [R1+0x1614], R14 ;  /* 0x0016140e01007387 */ /* 0x0001e40000100800 */
[----:B------:R1:W-:Y:S02]  /*3bc30*/  STL [R1+0x1610], R15 ;  /* 0x0016100f01007387 */ /* 0x0003e40000100800 */
[----:B------:R-:W4:Y:S01]  /*3bc40*/  LDL.LU R12, [R1+0x380] ;  /* 0x00038000010c7983 */ /* 0x000f220000300800 */
[----:B------:R-:W4:Y:S04]  /*3bc50*/  LDL.LU R13, [R1+0x384] ;  /* 0x00038400010d7983 */ /* 0x000f280000300800 */
[----:B0-----:R-:W4:Y:S01]  /*3bc60*/  LDL.LU R14, [R1+0x388] ;  /* 0x00038800010e7983 */ /* 0x001f220000300800 */
[----:B-1----:R-:W4:Y:S02]  /*3bc70*/  LDL.LU R15, [R1+0x38c] ;  /* 0x00038c00010f7983 */ /* 0x002f240000300800 */
[----:B------:R-:W-:Y:S02]  /*3bc80*/  STL.64 [R1+0x1e0], R4 ;  /* 0x0001e00401007387 */ /* 0x000fe40000100a00 */
[----:B------:R0:W-:Y:S02]  /*3bc90*/  STL.64 [R1+0x1e8], R6 ;  /* 0x0001e80601007387 */ /* 0x0001e40000100a00 */
[----:B0-----:R-:W3:Y:S01]  /*3bca0*/  LDL.LU.64 R6, [R1+0x16d0] ;  /* 0x0016d00001067983 */ /* 0x001ee20000300a00 */
[----:B------:R0:W-:Y:S02]  /*3bcb0*/  STL [R1+0x1600], R10 ;  /* 0x0016000a01007387 */ /* 0x0001e40000100800 */
[----:B------:R1:W-:Y:S02]  /*3bcc0*/  STL [R1+0x15fc], R11 ;  /* 0x0015fc0b01007387 */ /* 0x0003e40000100800 */
[----:B------:R-:W2:Y:S01]  /*3bcd0*/  LDL.LU R8, [R1+0x3a0] ;  /* 0x0003a00001087983 */ /* 0x000ea20000300800 */
[----:B------:R-:W2:Y:S04]  /*3bce0*/  LDL.LU R9, [R1+0x3a4] ;  /* 0x0003a40001097983 */ /* 0x000ea80000300800 */
[----:B0-----:R-:W2:Y:S01]  /*3bcf0*/  LDL.LU R10, [R1+0x3a8] ;  /* 0x0003a800010a7983 */ /* 0x001ea20000300800 */
[----:B-1----:R-:W2:Y:S01]  /*3bd00*/  LDL.LU R11, [R1+0x3ac] ;  /* 0x0003ac00010b7983 */ /* 0x002ea20000300800 */
[----:B---3--:R-:W-:Y:S02]  /*3bd10*/  HMMA.16816.F32.BF16 R16, R20, R6, R16 ;  /* 0x000000061410723c */ /* 0x008fe40000041810 */
[----:B------:R-:W0:Y:S04]  /*3bd20*/  LDSM.16.MT88.4 R20, [R0+0x11800] ;  /* 0x011800000014783b */ /* 0x000e280000004200 */
[----:B------:R1:W-:Y:S04]  /*3bd30*/  STL.64 [R1+0x1660], R6 ;  /* 0x0016600601007387 */ /* 0x0003e80000100a00 */
[----:B-1----:R-:W3:Y:S11]  /*3bd40*/  LDL.LU.64 R6, [R1+0x88] ;  /* 0x0000880001067983 */ /* 0x002ef60000300a00 */
[----:B------:R-:W-:Y:S02]  /*3bd50*/  @!UPT UIADD3 URZ, URZ, URZ, URZ ;  /* 0x0000003f3f3ff290 */ /* 0x000fe4000fffe03f */
[----:B------:R-:W-:Y:S01]  /*3bd60*/  STL.64 [R1+0xd0], R16 ;  /* 0x0000d01001007387 */ /* 0x000fe20000100a00 */
[----:B------:R-:W-:Y:S02]  /*3bd70*/  STL.64 [R1+0xd8], R18 ;  /* 0x0000d81201007387 */ /* 0x000fe40000100a00 */
[----:B------:R-:W2:Y:S01]  /*3bd80*/  LDSM.16.MT88.4 R16, [R2+0x11800] ;  /* 0x011800000210783b */ /* 0x000ea20000004200 */
[----:B0-----:R-:W-:Y:S03]  /*3bd90*/  STL.64 [R1+0x15e0], R22 ;  /* 0x0015e01601007387 */ /* 0x001fe60000100a00 */
[----:B------:R0:W-:Y:S02]  /*3bda0*/  STL.64 [R1+0x15d8], R20 ;  /* 0x0015d81401007387 */ /* 0x0001e40000100a00 */
[----:B0-----:R-:W2:Y:S01]  /*3bdb0*/  LDL.LU R20, [R1+0x3c0] ;  /* 0x0003c00001147983 */ /* 0x001ea20000300800 */
[----:B------:R-:W2:Y:S02]  /*3bdc0*/  LDL.LU R21, [R1+0x3c4] ;  /* 0x0003c40001157983 */ /* 0x000ea40000300800 */
[----:B------:R-:W2:Y:S02]  /*3bdd0*/  LDL.LU R22, [R1+0x3c8] ;  /* 0x0003c80001167983 */ /* 0x000ea40000300800 */
[----:B------:R-:W2:Y:S02]  /*3bde0*/  LDL.LU R23, [R1+0x3cc] ;  /* 0x0003cc0001177983 */ /* 0x000ea40000300800 */
[C---:B--2---:R-:W-:Y:S11]  /*3bdf0*/  HMMA.16816.F32.BF16 R20, R16.reuse, R26, R20 ;  /* 0x0000001a1014723c */ /* 0x044ff60000041814 */
[----:B------:R-:W-:Y:S11]  /*3be00*/  @!UPT UIADD3 URZ, URZ, URZ, URZ ;  /* 0x0000003f3f3ff290 */ /* 0x000ff6000fffe03f */
[----:B------:R-:W-:Y:S01]  /*3be10*/  @!UPT UIADD3 URZ, URZ, URZ, URZ ;  /* 0x0000003f3f3ff290 */ /* 0x000fe2000fffe03f */
[----:B------:R0:W-:Y:S01]  /*3be20*/  STL.64 [R1+0x3c0], R20 ;  /* 0x0003c01401007387 */ /* 0x0001e20000100a00 */
[----:B------:R-:W-:Y:S02]  /*3be30*/  STL.64 [R1+0x3c8], R22 ;  /* 0x0003c81601007387 */ /* 0x000fe40000100a00 */
[----:B0-----:R-:W-:Y:S02]  /*3be40*/  IMAD.MOV.U32 R20, RZ, RZ, R27 ;  /* 0x000000ffff147224 */ /* 0x001fe400078e001b */
[----:B------:R-:W-:Y:S02]  /*3be50*/  IMAD.MOV.U32 R21, RZ, RZ, R26 ;  /* 0x000000ffff157224 */ /* 0x000fe400078e001a */
[----:B------:R-:W2:Y:S01]  /*3be60*/  LDL.LU.64 R26, [R1+0x16c8] ;  /* 0x0016c800011a7983 */ /* 0x000ea20000300a00 */
[----:B------:R0:W-:Y:S02]  /*3be70*/  STL [R1+0x1608], R20 ;  /* 0x0016081401007387 */ /* 0x0001e40000100800 */
[----:B------:R1:W-:Y:S01]  /*3be80*/  STL [R1+0x1604], R21 ;  /* 0x0016041501007387 */ /* 0x0003e20000100800 */
[----:B0-----:R-:W2:Y:S01]  /*3be90*/  LDL.LU R20, [R1+0x3b0] ;  /* 0x0003b00001147983 */ /* 0x001ea20000300800 */
[----:B-1----:R-:W2:Y:S02]  /*3bea0*/  LDL.LU R21, [R1+0x3b4] ;  /* 0x0003b40001157983 */ /* 0x002ea40000300800 */
[----:B------:R-:W2:Y:S02]  /*3beb0*/  LDL.LU R22, [R1+0x3b8] ;  /* 0x0003b80001167983 */ /* 0x000ea40000300800 */
[----:B------:R-:W2:Y:S02]  /*3bec0*/  LDL.LU R23, [R1+0x3bc] ;  /* 0x0003bc0001177983 */ /* 0x000ea40000300800 */
[C---:B--2---:R-:W-:Y:S11]  /*3bed0*/  HMMA.16816.F32.BF16 R20, R16.reuse, R26, R20 ;  /* 0x0000001a1014723c */ /* 0x044ff60000041814 */
[----:B------:R-:W-:Y:S11]  /*3bee0*/  @!UPT UIADD3 URZ, URZ, URZ, URZ ;  /* 0x0000003f3f3ff290 */ /* 0x000ff6000fffe03f */
[----:B------:R-:W-:Y:S01]  /*3bef0*/  @!UPT UIADD3 URZ, URZ, URZ, URZ ;  /* 0x0000003f3f3ff290 */ /* 0x000fe2000fffe03f */
[----:B------:R-:W-:Y:S01]  /*3bf00*/  STL.64 [R1+0x3b0], R20 ;  /* 0x0003b01401007387 */ /* 0x000fe20000100a00 */
[----:B------:R0:W-:Y:S02]  /*3bf10*/  STL.64 [R1+0x3b8], R22 ;  /* 0x0003b81601007387 */ /* 0x0001e40000100a00 */
[----:B0-----:R-:W-:Y:S02]  /*3bf20*/  IMAD.MOV.U32 R23, RZ, RZ, R26 ;  /* 0x000000ffff177224 */ /* 0x001fe400078e001a */
[----:B------:R-:W-:Y:S02]  /*3bf30*/  IMAD.MOV.U32 R22, RZ, RZ, R27 ;  /* 0x000000ffff167224 */ /* 0x000fe400078e001b */
[----:B------:R-:W2:Y:S03]  /*3bf40*/  LDL.LU.64 R26, [R1+0x16c0] ;  /* 0x0016c000011a7983 */ /* 0x000ea60000300a00 */
[----:B------:R0:W-:Y:S02]  /*3bf50*/  STL [R1+0x1618], R22 ;  /* 0x0016181601007387 */ /* 0x0001e40000100800 */
[----:B------:R1:W-:Y:S02]  /*3bf60*/  STL [R1+0x160c], R23 ;  /* 0x00160c1701007387 */ /* 0x0003e40000100800 */
[----:B------:R-:W3:Y:S01]  /*3bf70*/  LDL.LU R20, [R1+0x390] ;  /* 0x0003900001147983 */ /* 0x000ee20000300800 */
[----:B------:R-:W3:Y:S04]  /*3bf80*/  LDL.LU R21, [R1+0x394] ;  /* 0x0003940001157983 */ /* 0x000ee80000300800 */
[----:B0-----:R-:W3:Y:S01]  /*3bf90*/  LDL.LU R22, [R1+0x398] ;  /* 0x0003980001167983 */ /* 0x001ee20000300800 */
[----:B-1----:R-:W3:Y:S01]  /*3bfa0*/  LDL.LU R23, [R1+0x39c] ;  /* 0x00039c0001177983 */ /* 0x002ee20000300800 */
[C---:B--2---:R-:W-:Y:S01]  /*3bfb0*/  HMMA.16816.F32.BF16 R8, R16.reuse, R26, R8 ;  /* 0x0000001a1008723c */ /* 0x044fe20000041808 */
[----:B------:R-:W-:Y:S11]  /*3bfc0*/  IMAD.MOV.U32 R0, RZ, RZ, R27 ;  /* 0x000000ffff007224 */ /* 0x000ff600078e001b */
[----:B------:R-:W-:Y:S11]  /*3bfd0*/  @!UPT UIADD3 URZ, URZ, URZ, URZ ;  /* 0x0000003f3f3ff290 */ /* 0x000ff6000fffe03f */
[----:B------:R-:W-:Y:S01]  /*3bfe0*/  STL.64 [R1+0x3a0], R8 ;  /* 0x0003a00801007387 */ /* 0x000fe20000100a00 */
[----:B------:R0:W-:Y:S02]  /*3bff0*/  STL.64 [R1+0x3a8], R10 ;  /* 0x0003a80a01007387 */ /* 0x0001e40000100a00 */
[----:B0-----:R-:W-:Y:S02]  /*3c000*/  IMAD.MOV.U32 R11, RZ, RZ, R26 ;  /* 0x000000ffff0b7224 */ /* 0x001fe400078e001a */
[----:B------:R-:W4:Y:S03]  /*3c010*/  LDL.LU.64 R26, [R1+0x16b8] ;  /* 0x0016b800011a7983 */ /* 0x000f260000300a00 */
[----:B------:R3:W-:Y:S02]  /*3c020*/  STL [R1+0x161c], R11 ;  /* 0x00161c0b01007387 */ /* 0x0007e40000100800 */
[----:B---3--:R-:W-:Y:S07]  /*3c030*/  HMMA.16816.F32.BF16 R8, R16, R6, R20 ;  /* 0x000000061008723c */ /* 0x008fee0000041814 */
[----:B------:R-:W-:Y:S11]  /*3c040*/  IMAD.MOV.U32 R21, RZ, RZ, R6 ;  /* 0x000000ffff157224 */ /* 0x000ff600078e0006 */
[----:B------:R-:W-:Y:S05]  /*3c050*/  @!UPT UIADD3 URZ, URZ, URZ, URZ ;  /* 0x0000003f3f3ff290 */ /* 0x000fea000fffe03f */
[----:B------:R-:W-:Y:S01]  /*3c060*/  STL.64 [R1+0x390], R8 ;  /* 0x0003900801007387 */ /* 0x000fe20000100a00 */
[----:B------:R0:W-:Y:S02]  /*3c070*/  STL.64 [R1+0x398], R10 ;  /* 0x0003980a01007387 */ /* 0x0001e40000100a00 */
[----:B0-----:R-:W-:-:S05]  /*3c080*/  IMAD.MOV.U32 R10, RZ, RZ, R7 ;  /* 0x000000ffff0a7224 */ /* 0x001fca00078e0007 */
[----:B------:R-:W-:Y:S01]  /*3c090*/  STL [R1+0x16a4], R10 ;  /* 0x0016a40a01007387 */ /* 0x000fe20000100800 */
[C---:B----4-:R-:W-:Y:S01]  /*3c0a0*/  HMMA.16816.F32.BF16 R4, R16.reuse, R26, R12 ;  /* 0x0000001a1004723c */ /* 0x050fe2000004180c */
[----:B------:R-:W-:Y:S02]  /*3c0b0*/  IMAD.MOV.U32 R23, RZ, RZ, R26 ;  /* 0x000000ffff177224 */ /* 0x000fe400078e001a */
[----:B------:R-:W-:Y:S11]  /*3c0c0*/  IMAD.MOV.U32 R20, RZ, RZ, R27 ;  /* 0x000000ffff147224 */ /* 0x000ff600078e001b */
[----:B------:R-:W-:Y:S09]  /*3c0d0*/  @!UPT UIADD3 URZ, URZ, URZ, URZ ;  /* 0x0000003f3f3ff290 */ /* 0x000ff2000fffe03f */
[----:B------:R0:W-:Y:S01]  /*3c0e0*/  STL.64 [R1+0x380], R4 ;  /* 0x0003800401007387 */ /* 0x0001e20000100a00 */
[----:B------:R1:W-:Y:S02]  /*3c0f0*/  STL.64 [R1+0x388], R6 ;  /* 0x0003880601007387 */ /* 0x0003e40000100a00 */
[----:B------:R-:W2:Y:S02]  /*3c100*/  LDL.LU R12, [R1+0x370] ;  /* 0x00037000010c7983 */ /* 0x000ea40000300800 */
[----:B------:R-:W2:Y:S01]  /*3c110*/  LDL.LU R13, [R1+0x374] ;  /* 0x00037400010d7983 */ /* 0x000ea20000300800 */
[----:B------:R-:W2:Y:S01]  /*3c120*/  LDL.LU R14, [R1+0x378] ;  /* 0x00037800010e7983 */ /* 0x000ea20000300800 */
[----:B------:R-:W2:Y:S02]  /*3c130*/  LDL.LU R15, [R1+0x37c] ;  /* 0x00037c00010f7983 */ /* 0x000ea40000300800 */
[----:B------:R-:W-:Y:S02]  /*3c140*/  STL [R1+0x16a0], R23 ;  /* 0x0016a01701007387 */ /* 0x000fe40000100800 */
[----:B------:R-:W-:Y:S01]  /*3c150*/  STL.64 [R1+0x1698], R20 ;  /* 0x0016981401007387 */ /* 0x000fe20000100a00 */
[----:B0-----:R-:W3:Y:S01]  /*3c160*/  LDL.LU R4, [R1+0x330] ;  /* 0x0003300001047983 */ /* 0x001ee20000300800 */
[----:B------:R-:W3:Y:S02]  /*3c170*/  LDL.LU R5, [R1+0x334] ;  /* 0x0003340001057983 */ /* 0x000ee40000300800 */
[----:B-1----:R-:W4:Y:S02]  /*3c180*/  LDL.LU R6, [R1+0x338] ;  /* 0x0003380001067983 */ /* 0x002f240000300800 */
[----:B------:R-:W4:Y:S01]  /*3c190*/  LDL.LU R7, [R1+0x33c] ;  /* 0x00033c0001077983 */ /* 0x000f220000300800 */
[----:B------:R-:W2:Y:S01]  /*3c1a0*/  LDL.LU R8, [R1+0x360] ;  /* 0x0003600001087983 */ /* 0x000ea20000300800 */
[----:B------:R-:W2:Y:S02]  /*3c1b0*/  LDL.LU R9, [R1+0x364] ;  /* 0x0003640001097983 */ /* 0x000ea40000300800 */
[----:B------:R-:W2:Y:S02]  /*3c1c0*/  LDL.LU R10, [R1+0x368] ;  /* 0x00036800010a7983 */ /* 0x000ea40000300800 */
[----:B------:R-:W2:Y:S02]  /*3c1d0*/  LDL.LU R11, [R1+0x36c] ;  /* 0x00036c00010b7983 */ /* 0x000ea40000300800 */
[----:B--2---:R0:W-:Y:S01]  /*3c1e0*/  STL.64 [R1+0x16b0], R10 ;  /* 0x0016b00a01007387 */ /* 0x0041e20000100a00 */
[----:B------:R-:W-:Y:S03]  /*3c1f0*/  STL.64 [R1+0x16a8], R8 ;  /* 0x0016a80801007387 */ /* 0x000fe60000100a00 */
[----:B0-----:R-:W2:Y:S01]  /*3c200*/  LDL.LU.64 R10, [R1+0x68] ;  /* 0x00006800010a7983 */ /* 0x001ea20000300a00 */
[----:B------:R-:W2:Y:S02]  /*3c210*/  LDL.LU.64 R22, [R1+0x58] ;  /* 0x0000580001167983 */ /* 0x000ea40000300a00 */
[----:B----4-:R0:W-:Y:S02]  /*3c220*/  STL.64 [R1+0x1670], R6 ;  /* 0x0016700601007387 */ /* 0x0101e40000100a00 */
[----:B---3--:R-:W-:Y:S01]  /*3c230*/  STL.64 [R1+0x1668], R4 ;  /* 0x0016680401007387 */ /* 0x008fe20000100a00 */
[----:B0-----:R-:W3:Y:S04]  /*3c240*/  LDL.LU.64 R6, [R1+0x38] ;  /* 0x0000380001067983 */ /* 0x001ee80000300a00 */
[----:B---3--:R0:W-:Y:S04]  /*3c250*/  STL.64 [R1+0x1680], R6 ;  /* 0x0016800601007387 */ /* 0x0081e80000100a00 */
[----:B0-----:R-:W3:Y:S01]  /*3c260*/  LDL.LU.64 R6, [R1+0x48] ;  /* 0x0000480001067983 */ /* 0x001ee20000300a00 */
[----:B------:R-:W4:Y:S03]  /*3c270*/  LDL.LU.64 R26, [R1+0x8] ;  /* 0x00000800011a7983 */ /* 0x000f260000300a00 */
[----:B----4-:R0:W-:Y:S04]  /*3c280*/  STL.64 [R1+0x1640], R26 ;  /* 0x0016401a01007387 */ /* 0x0101e80000100a00 */
[----:B0-----:R-:W4:Y:S04]  /*3c290*/  LDL.LU.64 R26, [R1+0x18] ;  /* 0x00001800011a7983 */ /* 0x001f280000300a00 */
[----:B----4-:R0:W-:Y:S04]  /*3c2a0*/  STL.64 [R1+0x1658], R26 ;  /* 0x0016581a01007387 */ /* 0x0101e80000100a00 */
[----:B0-----:R-:W4:Y:S01]  /*3c2b0*/  LDL.LU.64 R26, [R1+0x28] ;  /* 0x00002800011a7983 */ /* 0x001f220000300a00 */
[----:B--2---:R-:W-:Y:S03]  /*3c2c0*/  HMMA.16816.F32.BF16 R12, R16, R10, R12 ;  /* 0x0000000a100c723c */ /* 0x004fe6000004180c */
[----:B----4-:R0:W-:Y:S01]  /*3c2d0*/  STL.64 [R1+0x1678], R26 ;  /* 0x0016781a01007387 */ /* 0x0101e20000100a00 */
[----:B------:R-:W2:Y:S02]  /*3c2e0*/  LDL.LU R24, [R1+0x340] ;  /* 0x0003400001187983 */ /* 0x000ea40000300800 */
[----:B------:R-:W2:Y:S01]  /*3c2f0*/  LDL.LU R25, [R1+0x344] ;  /* 0x0003440001197983 */ /* 0x000ea20000300800 */
[----:B0-----:R-:W4:Y:S01]  /*3c300*/  LDL.LU R26, [R1+0x348] ;  /* 0x00034800011a7983 */ /* 0x001f220000300800 */
[----:B------:R-:W4:Y:S03]  /*3c310*/  LDL.LU R27, [R1+0x34c] ;  /* 0x00034c00011b7983 */ /* 0x000f260000300800 */
[----:B----4-:R-:W-:Y:S01]  /*3c320*/  STL.64 [R1+0x1690], R26 ;  /* 0x0016901a01007387 */ /* 0x010fe20000100a00 */
[----:B--2---:R0:W-:Y:S03]  /*3c330*/  STL.64 [R1+0x1688], R24 ;  /* 0x0016881801007387 */ /* 0x0041e60000100a00 */
[----:B0-----:R-:W3:Y:S01]  /*3c340*/  LDL.LU R24, [R1+0x350] ;  /* 0x0003500001187983 */ /* 0x001ee20000300800 */
[----:B------:R-:W3:Y:S02]  /*3c350*/  LDL.LU R25, [R1+0x354] ;  /* 0x0003540001197983 */ /* 0x000ee40000300800 */
[----:B------:R-:W3:Y:S02]  /*3c360*/  LDL.LU R26, [R1+0x358] ;  /* 0x00035800011a7983 */ /* 0x000ee40000300800 */
[----:B------:R-:W3:Y:S03]  /*3c370*/  LDL.LU R27, [R1+0x35c] ;  /* 0x00035c00011b7983 */ /* 0x000ee60000300800 */
[----:B------:R-:W-:Y:S01]  /*3c380*/  STL.64 [R1+0x370], R12 ;  /* 0x0003700c01007387 */ /* 0x000fe20000100a00 */
[----:B------:R0:W-:Y:S02]  /*3c390*/  STL.64 [R1+0x378], R14 ;  /* 0x0003780e01007387 */ /* 0x0001e40000100a00 */
[----:B0-----:R-:W-:-:S02]  /*3c3a0*/  IMAD.MOV.U32 R14, RZ, RZ, R10 ;  /* 0x000000ffff0e7224 */ /* 0x001fc400078e000a */
[----:B------:R-:W-:Y:S02]  /*3c3b0*/  IMAD.MOV.U32 R15, RZ, RZ, R11 ;  /* 0x000000ffff0f7224 */ /* 0x000fe400078e000b */
[----:B------:R-:W2:Y:S01]  /*3c3c0*/  LDL.LU.64 R10, [R1+0x16b0] ;  /* 0x0016b000010a7983 */ /* 0x000ea20000300a00 */
[----:B------:R-:W2:Y:S02]  /*3c3d0*/  LDL.LU.64 R8, [R1+0x16a8] ;  /* 0x0016a80001087983 */ /* 0x000ea40000300a00 */
[----:B------:R0:W-:Y:S02]  /*3c3e0*/  STL.64 [R1+0x1638], R14 ;  /* 0x0016380e01007387 */ /* 0x0001e40000100a00 */
[----:B------:R-:W4:Y:S01]  /*3c3f0*/  LDL.LU R12, [R1+0x310] ;  /* 0x00031000010c7983 */ /* 0x000f220000300800 */
[----:B------:R-:W4:Y:S04]  /*3c400*/  LDL.LU R13, [R1+0x314] ;  /* 0x00031400010d7983 */ /* 0x000f280000300800 */
[----:B0-----:R-:W3:Y:S01]  /*3c410*/  LDL.LU R14, [R1+0x318] ;  /* 0x00031800010e7983 */ /* 0x001ee20000300800 */
[----:B------:R-:W3:Y:S01]  /*3c420*/  LDL.LU R15, [R1+0x31c] ;  /* 0x00031c00010f7983 */ /* 0x000ee20000300800 */
[C---:B--2---:R-:W-:Y:S02]  /*3c430*/  HMMA.16816.F32.BF16 R8, R16.reuse, R22, R8 ;  /* 0x000000161008723c */ /* 0x044fe40000041808 */
[----:B---3--:R-:W-:Y:S01]  /*3c440*/  STL.64 [R1+0x1650], R14 ;  /* 0x0016500e01007387 */ /* 0x008fe20000100a00 */
[----:B----4-:R0:W-:Y:S03]  /*3c450*/  STL.64 [R1+0x1648], R12 ;  /* 0x0016480c01007387 */ /* 0x0101e60000100a00 */
[----:B0-----:R-:W2:Y:S01]  /*3c460*/  LDL.LU R12, [R1+0x320] ;  /* 0x00032000010c7983 */ /* 0x001ea20000300800 */
[----:B------:R-:W2:Y:S02]  /*3c470*/  LDL.LU R13, [R1+0x324] ;  /* 0x00032400010d7983 */ /* 0x000ea40000300800 */
[----:B------:R-:W2:Y:S02]  /*3c480*/  LDL.LU R14, [R1+0x328] ;  /* 0x00032800010e7983 */ /* 0x000ea40000300800 */
[----:B------:R-:W2:Y:S11]  /*3c490*/  LDL.LU R15, [R1+0x32c] ;  /* 0x00032c00010f7983 */ /* 0x000eb60000300800 */
[----:B------:R-:W-:Y:S01]  /*3c4a0*/  @!UPT UIADD3 URZ, URZ, URZ, URZ ;  /* 0x0000003f3f3ff290 */ /* 0x000fe2000fffe03f */
[----:B------:R-:W-:Y:S01]  /*3c4b0*/  STL.64 [R1+0x360], R8 ;  /* 0x0003600801007387 */ /* 0x000fe20000100a00 */
[----:B------:R0:W-:Y:S02]  /*3c4c0*/  STL.64 [R1+0x368], R10 ;  /* 0x0003680a01007387 */ /* 0x0001e40000100a00 */
[----:B0-----:R-:W-:Y:S01]  /*3c4d0*/  IMAD.MOV.U32 R11, RZ, RZ, R22 ;  /* 0x000000ffff0b7224 */ /* 0x001fe200078e0016 */
[----:B------:R-:W3:Y:S01]  /*3c4e0*/  LDL.LU R10, [R1+0x16a4] ;  /* 0x0016a400010a7983 */ /* 0x000ee20000300800 */
[----:B------:R-:W-:Y:S02]  /*3c4f0*/  IMAD.MOV.U32 R22, RZ, RZ, R23 ;  /* 0x000000ffff167224 */ /* 0x000fe400078e0017 */
[----:B------:R-:W4:Y:S02]  /*3c500*/  LDL.LU R23, [R1+0x16a0] ;  /* 0x0016a00001177983 */ /* 0x000f240000300800 */
[----:B------:R-:W2:Y:S01]  /*3c510*/  LDL.LU.64 R20, [R1+0x1698] ;  /* 0x0016980001147983 */ /* 0x000ea20000300a00 */
[----:B------:R-:W-:Y:S01]  /*3c520*/  HMMA.16816.F32.BF16 R24, R16, R6, R24 ;  /* 0x000000061018723c */ /* 0x000fe20000041818 */
[----:B------:R-:W-:-:S02]  /*3c530*/  IMAD.MOV.U32 R29, RZ, RZ, R6 ;  /* 0x000000ffff1d7224 */ /* 0x000fc400078e0006 */
[----:B------:R-:W-:Y:S01]  /*3c540*/  IMAD.MOV.U32 R28, RZ, RZ, R7 ;  /* 0x000000ffff1c7224 */ /* 0x000fe200078e0007 */
[----:B----4-:R-:W-:Y:S01]  /*3c550*/  STL.64 [R1+0x1628], R22 ;  /* 0x0016281601007387 */ /* 0x010fe20000100a00 */
[----:B--2---:R0:W-:Y:S03]  /*3c560*/  STL.64 [R1+0x1620], R20 ;  /* 0x0016201401007387 */ /* 0x0041e60000100a00 */
[----:B0-----:R-:W2:Y:S01]  /*3c570*/  LDL.LU R20, [R1+0x300] ;  /* 0x0003000001147983 */ /* 0x001ea20000300800 */
[----:B------:R-:W2:Y:S02]  /*3c580*/  LDL.LU R21, [R1+0x304] ;  /* 0x0003040001157983 */ /* 0x000ea40000300800 */
[----:B------:R-:W2:Y:S02]  /*3c590*/  LDL.LU R22, [R1+0x308] ;  /* 0x0003080001167983 */ /* 0x000ea40000300800 */
[----:B------:R-:W2:Y:S10]  /*3c5a0*/  LDL.LU R23, [R1+0x30c] ;  /* 0x00030c0001177983 */ /* 0x000eb40000300800 */
[----:B------:R-:W-:Y:S01]  /*3c5b0*/  STL.64 [R1+0x350], R24 ;  /* 0x0003501801007387 */ /* 0x000fe20000100a00 */
[----:B------:R0:W-:Y:S03]  /*3c5c0*/  STL.64 [R1+0x358], R26 ;  /* 0x0003581a01007387 */ /* 0x0001e60000100a00 */
[----:B0-----:R-:W4:Y:S01]  /*3c5d0*/  LDL.LU.64 R26, [R1+0x1690] ;  /* 0x00169000011a7983 */ /* 0x001f220000300a00 */
[----:B------:R-:W4:Y:S02]  /*3c5e0*/  LDL.LU.64 R24, [R1+0x1688] ;  /* 0x0016880001187983 */ /* 0x000f240000300a00 */
[----:B------:R-:W4:Y:S02]  /*3c5f0*/  LDL.LU.64 R6, [R1+0x1680] ;  /* 0x0016800001067983 */ /* 0x000f240000300a00 */
[----:B----4-:R-:W-:Y:S01]  /*3c600*/  HMMA.16816.F32.BF16 R24, R16, R6, R24 ;  /* 0x000000061018723c */ /* 0x010fe20000041818 */
[----:B------:R-:W-:-:S02]  /*3c610*/  IMAD.MOV.U32 R3, RZ, RZ, R6 ;  /* 0x000000ffff037224 */ /* 0x000fc400078e0006 */
[----:B------:R-:W-:Y:S11]  /*3c620*/  IMAD.MOV.U32 R2, RZ, RZ, R7 ;  /* 0x000000ffff027224 */ /* 0x000ff600078e0007 */
[----:B------:R-:W-:Y:S09]  /*3c630*/  @!UPT UIADD3 URZ, URZ, URZ, URZ ;  /* 0x0000003f3f3ff290 */ /* 0x000ff2000fffe03f */
[----:B------:R-:W-:Y:S01]  /*3c640*/  STL.64 [R1+0x340], R24 ;  /* 0x0003401801007387 */ /* 0x000fe20000100a00 */
[----:B------:R0:W-:Y:S03]  /*3c650*/  STL.64 [R1+0x348], R26 ;  /* 0x0003481a01007387 */ /* 0x0001e60000100a00 */
[----:B0-----:R-:W4:Y:S01]  /*3c660*/  LDL.LU.64 R26, [R1+0x1678] ;  /* 0x00167800011a7983 */ /* 0x001f220000300a00 */
[----:B------:R-:W4:Y:S02]  /*3c670*/  LDL.LU.64 R6, [R1+0x1670] ;  /* 0x0016700001067983 */ /* 0x000f240000300a00 */
[----:B------:R-:W4:Y:S02]  /*3c680*/  LDL.LU.64 R4, [R1+0x1668] ;  /* 0x0016680001047983 */ /* 0x000f240000300a00 */
[C---:B----4-:R-:W-:Y:S11]  /*3c690*/  HMMA.16816.F32.BF16 R4, R16.reuse, R26, R4 ;  /* 0x0000001a1004723c */ /* 0x050ff60000041804 */
[----:B------:R-:W-:Y:S11]  /*3c6a0*/  @!UPT UIADD3 URZ, URZ, URZ, URZ ;  /* 0x0000003f3f3ff290 */ /* 0x000ff6000fffe03f */
[----:B------:R-:W-:Y:S01]  /*3c6b0*/  @!UPT UIADD3 URZ, URZ, URZ, URZ ;  /* 0x0000003f3f3ff290 */ /* 0x000fe2000fffe03f */
[----:B------:R0:W-:Y:S01]  /*3c6c0*/  STL.64 [R1+0x330], R4 ;  /* 0x0003300401007387 */ /* 0x0001e20000100a00 */
[----:B------:R1:W-:Y:S02]  /*3c6d0*/  STL.64 [R1+0x338], R6 ;  /* 0x0003380601007387 */ /* 0x0003e40000100a00 */
[----:B0-----:R-:W-:Y:S01]  /*3c6e0*/  IMAD.MOV.U32 R5, RZ, RZ, R26 ;  /* 0x000000ffff057224 */ /* 0x001fe200078e001a */
[----:B-1----:R-:W4:Y:S01]  /*3c6f0*/  LDL.LU.64 R6, [R1+0x1660] ;  /* 0x0016600001067983 */ /* 0x002f220000300a00 */
[----:B------:R-:W-:Y:S02]  /*3c700*/  IMAD.MOV.U32 R4, RZ, RZ, R27 ;  /* 0x000000ffff047224 */ /* 0x000fe400078e001b */
[----:B------:R-:W2:Y:S02]  /*3c710*/  LDL.LU.64 R26, [R1+0x1658] ;  /* 0x00165800011a7983 */ /* 0x000ea40000300a00 */
[----:B--2---:R-:W-:Y:S01]  /*3c720*/  HMMA.16816.F32.BF16 R12, R16, R26, R12 ;  /* 0x0000001a100c723c */ /* 0x004fe2000004180c */
[----:B----4-:R-:W-:Y:S01]  /*3c730*/  STL.64 [R1+0x15f0], R6 ;  /* 0x0015f00601007387 */ /* 0x010fe20000100a00 */
[----:B------:R0:W-:Y:S02]  /*3c740*/  STL.64 [R1+0x15e8], R4 ;  /* 0x0015e80401007387 */ /* 0x0001e40000100a00 */
[----:B------:R-:W-:-:S02]  /*3c750*/  IMAD.MOV.U32 R9, RZ, RZ, R26 ;  /* 0x000000ffff097224 */ /* 0x000fc400078e001a */
[----:B------:R-:W-:Y:S01]  /*3c760*/  IMAD.MOV.U32 R8, RZ, RZ, R27 ;  /* 0x000000ffff087224 */ /* 0x000fe200078e001b */
[----:B0-----:R-:W2:Y:S01]  /*3c770*/  LDL.LU R4, [R1+0x2f0] ;  /* 0x0002f00001047983 */ /* 0x001ea20000300800 */
[----:B------:R-:W2:Y:S02]  /*3c780*/  LDL.LU R5, [R1+0x2f4] ;  /* 0x0002f40001057983 */ /* 0x000ea40000300800 */
[----:B------:R-:W2:Y:S02]  /*3c790*/  LDL.LU R6, [R1+0x2f8] ;  /* 0x0002f80001067983 */ /* 0x000ea40000300800 */
[----:B------:R-:W2:Y:S11]  /*3c7a0*/  LDL.LU R7, [R1+0x2fc] ;  /* 0x0002fc0001077983 */ /* 0x000eb60000300800 */
        /* <DEDUP_REMOVED lines=21> */
[----:B------:R0:W-:Y:S02]  /*3c900*/  STL.64 [R1+0x1520], R26 ;  /* 0x0015201a01007387 */ /* 0x0001e40000100a00 */
[----:B------:R-:W2:Y:S01]  /*3c910*/  LDL.LU R24, [R1+0x150] ;  /* 0x0001500001187983 */ /* 0x000ea20000300800 */
[----:B------:R-:W2:Y:S04]  /*3c920*/  LDL.LU R25, [R1+0x154] ;  /* 0x0001540001197983 */ /* 0x000ea80000300800 */
[----:B0-----:R-:W2:Y:S01]  /*3c930*/  LDL.LU R26, [R1+0x158] ;  /* 0x00015800011a7983 */ /* 0x001ea20000300800 */
[----:B------:R-:W2:Y:S03]  /*3c940*/  LDL.LU R27, [R1+0x15c] ;  /* 0x00015c00011b7983 */ /* 0x000ea60000300800 */
[----:B--2---:R0:W-:Y:S01]  /*3c950*/  STL.64 [R1+0x1530], R26 ;  /* 0x0015301a01007387 */ /* 0x0041e20000100a00 */
[----:B------:R-:W-:Y:S02]  /*3c960*/  STL.64 [R1+0x1528], R24 ;  /* 0x0015281801007387 */ /* 0x000fe40000100a00 */
[----:B0-----:R-:W-:-:S02]  /*3c970*/  IMAD.MOV.U32 R26, RZ, RZ, R11 ;  /* 0x000000ffff1a7224 */ /* 0x001fc400078e000b */
[----:B------:R-:W-:Y:S01]  /*3c980*/  IMAD.MOV.U32 R27, RZ, RZ, R22 ;  /* 0x000000ffff1b7224 */ /* 0x000fe200078e0016 */
[----:B------:R-:W2:Y:S01]  /*3c990*/  LDL.LU R11, [R1+0x161c] ;  /* 0x00161c00010b7983 */ /* 0x000ea20000300800 */
[----:B------:R-:W2:Y:S03]  /*3c9a0*/  LDL.LU R22, [R1+0x1618] ;  /* 0x0016180001167983 */ /* 0x000ea60000300800 */
[----:B------:R4:W-:Y:S02]  /*3c9b0*/  STL.64 [R1+0x1548], R26 ;  /* 0x0015481a01007387 */ /* 0x0009e40000100a00 */
[----:B----4-:R-:W-:Y:S02]  /*3c9c0*/  IMAD.MOV.U32 R26, RZ, RZ, R14 ;  /* 0x000000ffff1a7224 */ /* 0x010fe400078e000e */
[----:B------:R-:W-:Y:S01]  /*3c9d0*/  IMAD.MOV.U32 R27, RZ, RZ, R15 ;  /* 0x000000ffff1b7224 */ /* 0x000fe200078e000f */
[----:B------:R-:W4:Y:S01]  /*3c9e0*/  LDL.LU R14, [R1+0x1614] ;  /* 0x00161400010e7983 */ /* 0x000f220000300800 */
[----:B------:R-:W4:Y:S03]  /*3c9f0*/  LDL.LU R15, [R1+0x1610] ;  /* 0x00161000010f7983 */ /* 0x000f260000300800 */
[----:B------:R0:W-:Y:S02]  /*3ca00*/  STL.64 [R1+0x1560], R26 ;  /* 0x0015601a01007387 */ /* 0x0001e40000100a00 */
[----:B0-----:R-:W-:-:S02]  /*3ca10*/  IMAD.MOV.U32 R26, RZ, RZ, R23 ;  /* 0x000000ffff1a7224 */ /* 0x001fc400078e0017 */
[----:B------:R-:W2:Y:S01]  /*3ca20*/  LDL.LU R23, [R1+0x160c] ;  /* 0x00160c0001177983 */ /* 0x000ea20000300800 */
[----:B------:R-:W-:Y:S02]  /*3ca30*/  IMAD.MOV.U32 R27, RZ, RZ, R20 ;  /* 0x000000ffff1b7224 */ /* 0x000fe400078e0014 */
[----:B------:R-:W2:Y:S03]  /*3ca40*/  LDL.LU R20, [R1+0x1608] ;  /* 0x0016080001147983 */ /* 0x000ea60000300800 */
[----:B------:R0:W-:Y:S02]  /*3ca50*/  STL.64 [R1+0x1578], R26 ;  /* 0x0015781a01007387 */ /* 0x0001e40000100a00 */
[----:B0-----:R-:W-:Y:S02]  /*3ca60*/  IMAD.MOV.U32 R26, RZ, RZ, R21 ;  /* 0x000000ffff1a7224 */ /* 0x001fe400078e0015 */
[----:B---3--:R-:W-:Y:S01]  /*3ca70*/  IMAD.MOV.U32 R27, RZ, RZ, R10 ;  /* 0x000000ffff1b7224 */ /* 0x008fe200078e000a */
[----:B------:R-:W3:Y:S01]  /*3ca80*/  LDL.LU R21, [R1+0x1604] ;  /* 0x0016040001157983 */ /* 0x000ee20000300800 */
[----:B------:R-:W3:Y:S03]  /*3ca90*/  LDL.LU R10, [R1+0x1600] ;  /* 0x00160000010a7983 */ /* 0x000ee60000300800 */
[----:B------:R0:W-:Y:S02]  /*3caa0*/  STL.64 [R1+0x1590], R26 ;  /* 0x0015901a01007387 */ /* 0x0001e40000100a00 */
[----:B0-----:R-:W-:Y:S01]  /*3cab0*/  IMAD.MOV.U32 R27, RZ, RZ, R0 ;  /* 0x000000ffff1b7224 */ /* 0x001fe200078e0000 */
[----:B----4-:R-:W-:Y:S01]  /*3cac0*/  HMMA.16816.F32.BF16 R4, R16, R14, R4 ;  /* 0x0000000e1004723c */ /* 0x010fe20000041804 */
[----:B--2---:R-:W-:-:S02]  /*3cad0*/  IMAD.MOV.U32 R26, RZ, RZ, R11 ;  /* 0x000000ffff1a7224 */ /* 0x004fc400078e000b */
[----:B------:R-:W2:Y:S11]  /*3cae0*/  LDL.LU R11, [R1+0x15fc] ;  /* 0x0015fc00010b7983 */ /* 0x000eb60000300800 */
[----:B------:R-:W-:Y:S09]  /*3caf0*/  @!UPT UIADD3 URZ, URZ, URZ, URZ ;  /* 0x0000003f3f3ff290 */ /* 0x000ff2000fffe03f */
[----:B------:R-:W-:Y:S01]  /*3cb00*/  STL.64 [R1+0x2f0], R4 ;  /* 0x0002f00401007387 */ /* 0x000fe20000100a00 */
[----:B------:R-:W-:Y:S02]  /*3cb10*/  STL.64 [R1+0x2f8], R6 ;  /* 0x0002f80601007387 */ /* 0x000fe40000100a00 */
[----:B------:R-:W4:Y:S02]  /*3cb20*/  LDL.LU R0, [R1+0x15f8] ;  /* 0x0015f80001007983 */ /* 0x000f240000300800 */
[----:B------:R0:W-:Y:S02]  /*3cb30*/  STL.64 [R1+0x15a8], R26 ;  /* 0x0015a81a01007387 */ /* 0x0001e40000100a00 */
[----:B0-----:R-:W-:Y:S02]  /*3cb40*/  IMAD.MOV.U32 R26, RZ, RZ, R23 ;  /* 0x000000ffff1a7224 */ /* 0x001fe400078e0017 */
[----:B------:R-:W-:-:S05]  /*3cb50*/  IMAD.MOV.U32 R27, RZ, RZ, R22 ;  /* 0x000000ffff1b7224 */ /* 0x000fca00078e0016 */
[----:B------:R-:W-:Y:S01]  /*3cb60*/  STL.64 [R1+0x15c0], R26 ;  /* 0x0015c01a01007387 */ /* 0x000fe20000100a00 */
[----:B------:R-:W-:Y:S02]  /*3cb70*/  STL.64 [R1+0x1540], R14 ;  /* 0x0015400e01007387 */ /* 0x000fe40000100a00 */
[----:B------:R0:W-:Y:S02]  /*3cb80*/  STL.64 [R1+0x1538], R12 ;  /* 0x0015380c01007387 */ /* 0x0001e40000100a00 */
[----:B0-----:R-:W2:Y:S01]  /*3cb90*/  LDL.LU R12, [R1+0x160] ;  /* 0x00016000010c7983 */ /* 0x001ea20000300800 */
[----:B------:R-:W2:Y:S02]  /*3cba0*/  LDL.LU R13, [R1+0x164] ;  /* 0x00016400010d7983 */ /* 0x000ea40000300800 */
[----:B------:R-:W2:Y:S02]  /*3cbb0*/  LDL.LU R14, [R1+0x168] ;  /* 0x00016800010e7983 */ /* 0x000ea40000300800 */
[----:B------:R-:W2:Y:S02]  /*3cbc0*/  LDL.LU R15, [R1+0x16c] ;  /* 0x00016c00010f7983 */ /* 0x000ea40000300800 */
[----:B------:R-:W-:-:S02]  /*3cbd0*/  IMAD.MOV.U32 R27, RZ, RZ, R20 ;  /* 0x000000ffff1b7224 */ /* 0x000fc400078e0014 */
[----:B---3--:R-:W-:Y:S01]  /*3cbe0*/  IMAD.MOV.U32 R26, RZ, RZ, R21 ;  /* 0x000000ffff1a7224 */ /* 0x008fe200078e0015 */
[----:B--2---:R-:W-:Y:S01]  /*3cbf0*/  STL.64 [R1+0x1558], R14 ;  /* 0x0015580e01007387 */ /* 0x004fe20000100a00 */
[----:B------:R0:W-:Y:S03]  /*3cc00*/  STL.64 [R1+0x1550], R12 ;  /* 0x0015500c01007387 */ /* 0x0001e60000100a00 */
[----:B0-----:R-:W2:Y:S01]  /*3cc10*/  LDL.LU R12, [R1+0x170] ;  /* 0x00017000010c7983 */ /* 0x001ea20000300800 */
[----:B------:R-:W2:Y:S02]  /*3cc20*/  LDL.LU R13, [R1+0x174] ;  /* 0x00017400010d7983 */ /* 0x000ea40000300800 */
[----:B------:R-:W3:Y:S02]  /*3cc30*/  LDL.LU R14, [R1+0x178] ;  /* 0x00017800010e7983 */ /* 0x000ee40000300800 */
[----:B------:R-:W3:Y:S01]  /*3cc40*/  LDL.LU R15, [R1+0x17c] ;  /* 0x00017c00010f7983 */ /* 0x000ee20000300800 */
[----:B------:R-:W2:Y:S01]  /*3cc50*/  LDL.LU R20, [R1+0x1d0] ;  /* 0x0001d00001147983 */ /* 0x000ea20000300800 */
        /* <DEDUP_REMOVED lines=41> */
[----:B------:R-:W4:Y:S01]  /*3cef0*/  LDL.LU.64 R4, [R1+0x15e8] ;  /* 0x0015e80001047983 */ /* 0x000f220000300a00 */
[----:B---3--:R-:W-:Y:S02]  /*3cf00*/  HMMA.16816.F32.BF16 R16, R16, R6, R20 ;  /* 0x000000061010723c */ /* 0x008fe40000041814 */
[----:B------:R-:W2:Y:S01]  /*3cf10*/  LDL.LU.64 R22, [R1+0x15e0] ;  /* 0x0015e00001167983 */ /* 0x000ea20000300a00 */
[----:B------:R-:W2:Y:S11]  /*3cf20*/  LDL.LU.64 R20, [R1+0x15d8] ;  /* 0x0015d80001147983 */ /* 0x000eb60000300a00 */
[----:B------:R-:W-:Y:S09]  /*3cf30*/  @!UPT UIADD3 URZ, URZ, URZ, URZ ;  /* 0x0000003f3f3ff290 */ /* 0x000ff2000fffe03f */
[----:B------:R-:W-:Y:S01]  /*3cf40*/  STL.64 [R1+0x1d0], R16 ;  /* 0x0001d01001007387 */ /* 0x000fe20000100a00 */
[----:B------:R-:W-:Y:S01]  /*3cf50*/  STL.64 [R1+0x1d8], R18 ;  /* 0x0001d81201007387 */ /* 0x000fe20000100a00 */
        /* <DEDUP_REMOVED lines=42> */
[----:B--2---:R-:W-:Y:S02]  /*3d200*/  HMMA.16816.F32.BF16 R24, R20, R26, R12 ;  /* 0x0000001a1418723c */ /* 0x004fe4000004180c */
[----:B------:R-:W2:Y:S01]  /*3d210*/  LDL.LU.64 R14, [R1+0x1540] ;  /* 0x00154000010e7983 */ /* 0x000ea20000300a00 */
[----:B------:R-:W3:Y:S11]  /*3d220*/  LDL.LU.64 R12, [R1+0x1538] ;  /* 0x00153800010c7983 */ /* 0x000ef60000300a00 */
[----:B------:R-:W-:Y:S09]  /*3d230*/  @!UPT UIADD3 URZ, URZ, URZ, URZ ;  /* 0x0000003f3f3ff290 */ /* 0x000ff2000fffe03f */
[----:B------:R-:W-:Y:S01]  /*3d240*/  STL.64 [R1+0x160], R24 ;  /* 0x0001601801007387 */ /* 0x000fe20000100a00 */
[----:B------:R0:W-:Y:S03]  /*3d250*/  STL.64 [R1+0x168], R26 ;  /* 0x0001681a01007387 */ /* 0x0001e60000100a00 */
[----:B0-----:R-:W2:Y:S01]  /*3d260*/  LDL.LU.64 R26, [R1+0x1530] ;  /* 0x00153000011a7983 */ /* 0x001ea20000300a00 */
[----:B------:R-:W2:Y:S02]  /*3d270*/  LDL.LU.64 R24, [R1+0x1528] ;  /* 0x0015280001187983 */ /* 0x000ea40000300a00 */
[----:B------:R-:W-:Y:S02]  /*3d280*/  IMAD.MOV.U32 R18, RZ, RZ, R29 ;  /* 0x000000ffff127224 */ /* 0x000fe400078e001d */
[----:B------:R-:W-:-:S07]  /*3d290*/  IMAD.MOV.U32 R19, RZ, RZ, R28 ;  /* 0x000000ffff137224 */ /* 0x000fce00078e001c */
[----:B--2---:R-:W-:Y:S01]  /*3d2a0*/  HMMA.16816.F32.BF16 R16, R20, R18, R24 ;  /* 0x000000121410723c */ /* 0x004fe20000041818 */
[----:B------:R-:W2:Y:S11]  /*3d2b0*/  LDL.LU.64 R26, [R1+0x1520] ;  /* 0x00152000011a7983 */ /* 0x000eb60000300a00 */
[----:B------:R-:W-:Y:S11]  /*3d2c0*/  @!UPT UIADD3 URZ, URZ, URZ, URZ ;  /* 0x0000003f3f3ff290 */ /* 0x000ff6000fffe03f */
[----:B------:R0:W-:Y:S01]  /*3d2d0*/  STL.64 [R1+0x150], R16 ;  /* 0x0001501001007387 */ /* 0x0001e20000100a00 */
[----:B------:R1:W-:Y:S03]  /*3d2e0*/  STL.64 [R1+0x158], R18 ;  /* 0x0001581201007387 */ /* 0x0003e60000100a00 */
        /* <DEDUP_REMOVED lines=15> */
[----:B------:R-:W-:-:S02]  /*3d3e0*/  IMAD.MOV.U32 R19, RZ, RZ, R0 ;  /* 0x000000ffff137224 */ /* 0x000fc400078e0000 */
[----:B------:R-:W3:Y:S04]  /*3d3f0*/  LDL.LU R0, [R1+0x1518] ;  /* 0x0015180001007983 */ /* 0x000ee80000300800 */
        /* <DEDUP_REMOVED lines=11> */
[----:B---3--:R-:W-:-:S02]  /*3d4b0*/  IMAD.MOV.U32 R19, RZ, RZ, R0 ;  /* 0x000000ffff137224 */ /* 0x008fc400078e0000 */
[----:B------:R-:W3:Y:S04]  /*3d4c0*/  LDL.LU R0, [R1+0x1514] ;  /* 0x0015140001007983 */ /* 0x000ee80000300800 */
[----:B--2---:R0:W-:Y:S01]  /*3d4d0*/  STL.64 [R1+0x14b0], R18 ;  /* 0x0014b01201007387 */ /* 0x0041e20000100a00 */
[----:B------:R-:W-:Y:S02]  /*3d4e0*/  STL.64 [R1+0x14a8], R16 ;  /* 0x0014a81001007387 */ /* 0x000fe40000100a00 */
[----:B0-----:R-:W-:Y:S02]  /*3d4f0*/  IMAD.MOV.U32 R18, RZ, RZ, R13 ;  /* 0x000000ffff127224 */ /* 0x001fe400078e000d */
[----:B------:R-:W-:-:S05]  /*3d500*/  IMAD.MOV.U32 R19, RZ, RZ, R12 ;  /* 0x000000ffff137224 */ /* 0x000fca00078e000c */
[----:B------:R0:W-:Y:S02]  /*3d510*/  STL.64 [R1+0x14c8], R18 ;  /* 0x0014c81201007387 */ /* 0x0001e40000100a00 */
[----:B0-----:R-:W-:Y:S02]  /*3d520*/  IMAD.MOV.U32 R18, RZ, RZ, R9 ;  /* 0x000000ffff127224 */ /* 0x001fe400078e0009 */
[----:B------:R-:W-:-:S05]  /*3d530*/  IMAD.MOV.U32 R19, RZ, RZ, R8 ;  /* 0x000000ffff137224 */ /* 0x000fca00078e0008 */
[----:B------:R4:W-:Y:S02]  /*3d540*/  STL.64 [R1+0x14e0], R18 ;  /* 0x0014e01201007387 */ /* 0x0009e40000100a00 */
[----:B----4-:R-:W-:Y:S02]  /*3d550*/  IMAD.MOV.U32 R18, RZ, RZ, R5 ;  /* 0x000000ffff127224 */ /* 0x010fe400078e0005 */
[----:B------:R-:W-:-:S05]  /*3d560*/  IMAD.MOV.U32 R19, RZ, RZ, R4 ;  /* 0x000000ffff137224 */ /* 0x000fca00078e0004 */
[----:B------:R-:W-:Y:S01]  /*3d570*/  STL.64 [R1+0x14f8], R18 ;  /* 0x0014f81201007387 */ /* 0x000fe20000100a00 */
[----:B------:R-:W2:Y:S02]  /*3d580*/  LDL.LU R5, [R1+0x6f0] ;  /* 0x0006f00001057983 */ /* 0x000ea40000300800 */
[----:B------:R-:W4:Y:S02]  /*3d590*/  LDL.LU R9, [R1+0x6ec] ;  /* 0x0006ec0001097983 */ /* 0x000f240000300800 */
[----:B------:R-:W2:Y:S01]  /*3d5a0*/  LDL.LU R4, [R1+0x6fc] ;  /* 0x0006fc0001047983 */ /* 0x000ea20000300800 */
[----:B------:R-:W-:Y:S04]  /*3d5b0*/  STL.64 [R1+0x14c0], R6 ;  /* 0x0014c00601007387 */ /* 0x000fe80000100a00 */
[----:B--2---:R0:W-:Y:S04]  /*3d5c0*/  STL.64 [R1+0x14b8], R4 ;  /* 0x0014b80401007387 */ /* 0x0041e80000100a00 */
        /* <DEDUP_REMOVED lines=19> */
[----:B--2---:R-:W-:Y:S01]  /*3d700*/  STL.64 [R1+0x1508], R6 ;  /* 0x0015080601007387 */ /* 0x004fe20000100a00 */
[----:B------:R0:W-:Y:S03]  /*3d710*/  STL.64 [R1+0x1500], R4 ;  /* 0x0015000401007387 */ /* 0x0001e60000100a00 */
[----:B0-----:R-:W2:Y:S01]  /*3d720*/  LDL.LU R4, [R1+0x140] ;  /* 0x0001400001047983 */ /* 0x001ea20000300800 */
[----:B------:R-:W2:Y:S02]  /*3d730*/  LDL.LU R5, [R1+0x144] ;  /* 0x0001440001057983 */ /* 0x000ea40000300800 */
[----:B------:R-:W2:Y:S02]  /*3d740*/  LDL.LU R6, [R1+0x148] ;  /* 0x0001480001067983 */ /* 0x000ea40000300800 */
[----:B---3--:R-:W-:Y:S01]  /*3d750*/  IMAD.MOV.U32 R7, RZ, RZ, R0 ;  /* 0x000000ffff077224 */ /* 0x008fe200078e0000 */
        /* <DEDUP_REMOVED lines=9> */
[----:B------:R-:W3:Y:S01]  /*3d7f0*/  LDL.LU R0, [R1+0x6e8] ;  /* 0x0006e80001007983 */ /* 0x000ee20000300800 */
        /* <DEDUP_REMOVED lines=35> */
[----:B------:R-:W2:Y:S02]  /*3da30*/  LDL.LU.64 R16, [R1+0x1498] ;  /* 0x0014980001107983 */ /* 0x000ea40000300a00 */
[----:B------:R-:W3:Y:S01]  /*3da40*/  LDL R27, [R1+0xf0c] ;  /* 0x000f0c00011b7983 */ /* 0x000ee20000100800 */
[C---:B--2---:R-:W-:Y:S11]  /*3da50*/  HMMA.16816.F32.BF16 R16, R20.reuse, R14, R16 ;  /* 0x0000000e1410723c */ /* 0x044ff60000041810 */
[----:B------:R-:W-:Y:S11]  /*3da60*/  @!UPT UIADD3 URZ, URZ, URZ, URZ ;  /* 0x0000003f3f3ff290 */ /* 0x000ff6000fffe03f */
[----:B------:R-:W-:Y:S01]  /*3da70*/  @!UPT UIADD3 URZ, URZ, URZ, URZ ;  /* 0x0000003f3f3ff290 */ /* 0x000fe2000fffe03f */
        /* <DEDUP_REMOVED lines=8> */
[----:B------:R0:W-:Y:S02]  /*3db00*/  STL.64 [R1+0xe8], R18 ;  /* 0x0000e81201007387 */ /* 0x0001e40000100a00 */
[----:B------:R-:W-:Y:S02]  /*3db10*/  IMAD.MOV.U32 R10, RZ, RZ, R19 ;  /* 0x000000ffff0a7224 */ /* 0x000fe400078e0013 */
[----:B0-----:R-:W2:Y:S01]  /*3db20*/  LDL.LU.64 R18, [R1+0x1480] ;  /* 0x0014800001127983 */ /* 0x001ea20000300a00 */
[----:B------:R-:W2:Y:S02]  /*3db30*/  LDL.LU.64 R16, [R1+0x1478] ;  /* 0x0014780001107983 */ /* 0x000ea40000300a00 */
[----:B------:R-:W-:Y:S01]  /*3db40*/  STL [R1+0x13cc], R10 ;  /* 0x0013cc0a01007387 */ /* 0x000fe20000100800 */
[----:B--2---:R-:W-:Y:S01]  /*3db50*/  HMMA.16816.F32.BF16 R20, R20, R6, R16 ;  /* 0x000000061414723c */ /* 0x004fe20000041810 */
[----:B------:R-:W2:Y:S01]  /*3db60*/  LDL.LU.64 R18, [R1+0x1470] ;  /* 0x0014700001127983 */ /* 0x000ea20000300a00 */
[----:B------:R-:W2:Y:S01]  /*3db70*/  LDL.LU.64 R16, [R1+0x1468] ;  /* 0x0014680001107983 */ /* 0x000ea20000300a00 */
[----:B------:R-:W-:-:S02]  /*3db80*/  IADD3 R5, P2, R5, UR12, RZ ;  /* 0x0000000c05057c10 */ /* 0x000fc4000ff5e0ff */
[----:B----4-:R-:W-:Y:S11]  /*3db90*/  IADD3 R9, P3, R9, UR12, RZ ;  /* 0x0000000c09097c10 */ /* 0x010ff6000ff7e0ff */
[----:B------:R-:W-:Y:S08]  /*3dba0*/  @!UPT UIADD3 URZ, URZ, URZ, URZ ;  /* 0x0000003f3f3ff290 */ /* 0x000ff0000fffe03f */
[----:B------:R-:W-:Y:S01]  /*3dbb0*/  IMAD.MOV.U32 R6, RZ, RZ, R23 ;  /* 0x000000ffff067224 */ /* 0x000fe200078e0017 */
[----:B------:R-:W-:Y:S01]  /*3dbc0*/  STL.64 [R1+0xc0], R20 ;  /* 0x0000c01401007387 */ /* 0x000fe20000100a00 */
[----:B------:R-:W-:Y:S03]  /*3dbd0*/  STL.64 [R1+0xc8], R22 ;  /* 0x0000c81601007387 */ /* 0x000fe60000100a00 */
[----:B------:R0:W-:Y:S01]  /*3dbe0*/  STL [R1+0x13d0], R6 ;  /* 0x0013d00601007387 */ /* 0x0001e20000100800 */
[----:B--2---:R-:W-:Y:S02]  /*3dbf0*/  IADD3 R16, P4, R16, UR12, RZ ;  /* 0x0000000c10107c10 */ /* 0x004fe4000ff9e0ff */
[----:B------:R-:W-:Y:S02]  /*3dc00*/  IADD3 R17, P5, R17, UR12, RZ ;  /* 0x0000000c11117c10 */ /* 0x000fe4000ffbe0ff */
[----:B------:R-:W-:-:S02]  /*3dc10*/  IADD3 R18, P6, R18, UR12, RZ ;  /* 0x0000000c12127c10 */ /* 0x000fc4000ffde0ff */
[----:B------:R-:W-:Y:S02]  /*3dc20*/  IADD3 R19, P1, R19, UR12, RZ ;  /* 0x0000000c13137c10 */ /* 0x000fe4000ff3e0ff */
[----:B------:R-:W-:Y:S01]  /*3dc30*/  IADD3.X R4, R4, UR6, RZ, P4, !PT ;  /* 0x0000000604047c10 */ /* 0x000fe2000a7fe4ff */
[----:B------:R-:W-:Y:S01]  /*3dc40*/  STL [R1+0x700], R16 ;  /* 0x0007001001007387 */ /* 0x000fe20000100800 */
[----:B------:R-:W-:Y:S02]  /*3dc50*/  STL [R1+0x66c], R17 ;  /* 0x00066c1101007387 */ /* 0x000fe40000100800 */
[----:B------:R-:W-:Y:S01]  /*3dc60*/  STL [R1+0x6f8], R18 ;  /* 0x0006f81201007387 */ /* 0x000fe20000100800 */
[----:B---3--:R-:W-:Y:S01]  /*3dc70*/  IADD3 R8, P4, R8, UR12, RZ ;  /* 0x0000000c08087c10 */ /* 0x008fe2000ff9e0ff */
[----:B------:R-:W-:Y:S01]  /*3dc80*/  STL [R1+0x6f4], R19 ;  /* 0x0006f41301007387 */ /* 0x000fe20000100800 */
[----:B------:R-:W-:Y:S01]  /*3dc90*/  IADD3.X R29, R29, UR6, RZ, P5, !PT ;  /* 0x000000061d1d7c10 */ /* 0x000fe2000affe4ff */
[----:B------:R-:W-:Y:S01]  /*3dca0*/  STL [R1+0x6f0], R5 ;  /* 0x0006f00501007387 */ /* 0x000fe20000100800 */
[----:B------:R-:W-:Y:S01]  /*3dcb0*/  IADD3 R28, P5, R28, UR12, RZ ;  /* 0x0000000c1c1c7c10 */ /* 0x000fe2000ffbe0ff */
        /* <DEDUP_REMOVED lines=9> */
[----:B------:R-:W-:Y:S02]  /*3dd50*/  STL [R1+0x668], R25 ;  /* 0x0006681901007387 */ /* 0x000fe40000100800 */
[----:B------:R-:W-:Y:S02]  /*3dd60*/  STL [R1+0x6d4], R13 ;  /* 0x0006d40d01007387 */ /* 0x000fe40000100800 */
[----:B------:R-:W-:Y:S01]  /*3dd70*/  STL [R1+0x664], R24 ;  /* 0x0006641801007387 */ /* 0x000fe20000100800 */
[----:B------:R-:W-:Y:S01]  /*3dd80*/  STL [R1+0x6cc], R3 ;  /* 0x0006cc0301007387 */ /* 0x000fe20000100800 */
[----:B0-----:R-:W2:Y:S01]  /*3dd90*/  LDL.LU R6, [R1+0x6b4] ;  /* 0x0006b40001067983 */ /* 0x001ea20000300800 */
[----:B------:R-:W-:Y:S01]  /*3dda0*/  IADD3.X R12, R12, UR6, RZ, P2, !PT ;  /* 0x000000060c0c7c10 */ /* 0x000fe200097fe4ff */
[----:B------:R-:W-:-:S04]  /*3ddb0*/  IADD3 R2, P2, R2, UR12, RZ ;  /* 0x0000000c02027c10 */ /* 0x000fc8000ff5e0ff */
[----:B------:R-:W-:Y:S04]  /*3ddc0*/  STL [R1+0x65c], R12 ;  /* 0x00065c0c01007387 */ /* 0x000fe80000100800 */
[----:B--2---:R0:W-:Y:S01]  /*3ddd0*/  STL [R1+0x145c], R6 ;  /* 0x00145c0601007387 */ /* 0x0041e20000100800 */
[----:B------:R-:W-:Y:S03]  /*3dde0*/  STL [R1+0x6c4], R2 ;  /* 0x0006c40201007387 */ /* 0x000fe60000100800 */
[----:B0-----:R-:W2:Y:S01]  /*3ddf0*/  LDL.LU R6, [R1+0x6e0] ;  /* 0x0006e00001067983 */ /* 0x001ea20000300800 */
[----:B------:R-:W-:-:S05]  /*3de00*/  IADD3.X R0, R0, UR6, RZ, P3, !PT ;  /* 0x0000000600007c10 */ /* 0x000fca0009ffe4ff */
[----:B------:R-:W-:Y:S01]  /*3de10*/  STL [R1+0x6e8], R0 ;  /* 0x0006e80001007387 */ /* 0x000fe20000100800 */
[----:B------:R-:W-:-:S06]  /*3de20*/  UIADD3 UR4, UR4, 0x1, URZ ;  /* 0x0000000104047890 */ /* 0x000fcc000fffe03f */
[----:B------:R-:W-:Y:S01]  /*3de30*/  ISETP.NE.U32.AND P0, PT, R27, UR4, PT ;  /* 0x000000041b007c0c */ /* 0x000fe2000bf05070 */
        /* <DEDUP_REMOVED lines=30> */
[----:B--2---:R-:W-:-:S05]  /*3e020*/  IADD3 R6, P3, R6, UR12, RZ ;  /* 0x0000000c06067c10 */ /* 0x004fca000ff7e0ff */
[----:B------:R0:W-:Y:S04]  /*3e030*/  STL [R1+0x6bc], R6 ;  /* 0x0006bc0601007387 */ /* 0x0001e80000100800 */
[----:B0-----:R-:W2:Y:S02]  /*3e040*/  LDL.LU R6, [R1+0x1460] ;  /* 0x0014600001067983 */ /* 0x001ea40000300800 */
[----:B--2---:R-:W-:-:S05]  /*3e050*/  IADD3.X R6, R6, UR6, RZ, P4, !PT ;  /* 0x0000000606067c10 */ /* 0x004fca000a7fe4ff */
[----:B------:R0:W-:Y:S04]  /*3e060*/  STL [R1+0x6e0], R6 ;  /* 0x0006e00601007387 */ /* 0x0001e80000100800 */
[----:B0-----:R-:W2:Y:S01]  /*3e070*/  LDL.LU R6, [R1+0x145c] ;  /* 0x00145c0001067983 */ /* 0x001ea20000300800 */
[----:B---3--:R-:W-:Y:S01]  /*3e080*/  IADD3.X R20, R20, UR6, RZ, P5, !PT ;  /* 0x0000000614147c10 */ /* 0x008fe2000affe4ff */
[----:B----4-:R-:W-:Y:S01]  /*3e090*/  IADD3 R21, P5, R21, UR12, RZ ;  /* 0x0000000c15157c10 */ /* 0x010fe2000ffbe0ff */
[----:B------:R-:W-:Y:S01]  /*3e0a0*/  IADD3.X R22, R22, UR6, RZ, P6, !PT ;  /* 0x0000000616167c10 */ /* 0x000fe2000b7fe4ff */
[----:B------:R-:W-:Y:S01]  /*3e0b0*/  IADD3 R23, P6, R23, UR12, RZ ;  /* 0x0000000c17177c10 */ /* 0x000fe2000ffde0ff */
        /* <DEDUP_REMOVED lines=16> */
[----:B------:R-:W-:-:S02]  /*3e1c0*/  IADD3.X R3, R3, UR6, RZ, P5, !PT ;  /* 0x0000000603037c10 */ /* 0x000fc4000affe4ff */
[----:B--2---:R-:W-:-:S05]  /*3e1d0*/  IADD3 R6, P4, R6, UR12, RZ ;  /* 0x0000000c06067c10 */ /* 0x004fca000ff9e0ff */
[----:B------:R0:W-:Y:S01]  /*3e1e0*/  STL [R1+0x6b4], R6 ;  /* 0x0006b40601007387 */ /* 0x0001e20000100800 */
[----:B------:R-:W-:Y:S02]  /*3e1f0*/  STL [R1+0x6d8], R20 ;  /* 0x0006d81401007387 */ /* 0x000fe40000100800 */
[----:B------:R-:W-:Y:S02]  /*3e200*/  STL [R1+0x6ac], R21 ;  /* 0x0006ac1501007387 */ /* 0x000fe40000100800 */
[----:B------:R-:W-:Y:S01]  /*3e210*/  STL [R1+0x6d0], R22 ;  /* 0x0006d01601007387 */ /* 0x000fe20000100800 */
[----:B------:R-:W-:Y:S01]  /*3e220*/  STL [R1+0x6a4], R23 ;  /* 0x0006a41701007387 */ /* 0x000fe20000100800 */
[----:B------:R-:W-:Y:S02]  /*3e230*/  STL [R1+0x6c8], R7 ;  /* 0x0006c80701007387 */ /* 0x000fe40000100800 */
[----:B------:R-:W-:Y:S01]  /*3e240*/  STL [R1+0x69c], R10 ;  /* 0x00069c0a01007387 */ /* 0x000fe20000100800 */
[----:B------:R-:W-:Y:S01]  /*3e250*/  IADD3.X R27, R27, UR6, RZ, P4, !PT ;  /* 0x000000061b1b7c10 */ /* 0x000fe2000a7fe4ff */
[----:B------:R-:W-:Y:S01]  /*3e260*/  STL [R1+0x6c0], R11 ;  /* 0x0006c00b01007387 */ /* 0x000fe20000100800 */
[----:B------:R-:W-:Y:S01]  /*3e270*/  IADD3 R16, P4, R16, UR12, RZ ;  /* 0x0000000c10107c10 */ /* 0x000fe2000ff9e0ff */
[----:B------:R-:W-:Y:S02]  /*3e280*/  STL [R1+0x694], R14 ;  /* 0x0006940e01007387 */ /* 0x000fe40000100800 */
[----:B------:R-:W-:Y:S01]  /*3e290*/  STL [R1+0x6b8], R15 ;  /* 0x0006b80f01007387 */ /* 0x000fe20000100800 */
[----:B------:R-:W-:Y:S01]  /*3e2a0*/  STL [R1+0x68c], R26 ;  /* 0x00068c1a01007387 */ /* 0x000fe20000100800 */
[----:B------:R-:W-:Y:S02]  /*3e2b0*/  STL [R1+0x6b0], R27 ;  /* 0x0006b01b01007387 */ /* 0x000fe40000100800 */
[----:B------:R-:W-:Y:S02]  /*3e2c0*/  STL [R1+0x684], R16 ;  /* 0x0006841001007387 */ /* 0x000fe40000100800 */
[----:B------:R-:W-:Y:S01]  /*3e2d0*/  STL [R1+0x6a8], R17 ;  /* 0x0006a81101007387 */ /* 0x000fe20000100800 */
[----:B------:R-:W-:Y:S01]  /*3e2e0*/  STL [R1+0x67c], R18 ;  /* 0x00067c1201007387 */ /* 0x000fe20000100800 */
[----:B------:R-:W-:Y:S02]  /*3e2f0*/  STL [R1+0x6a0], R19 ;  /* 0x0006a01301007387 */ /* 0x000fe40000100800 */
[----:B------:R-:W-:Y:S02]  /*3e300*/  STL [R1+0x674], R5 ;  /* 0x0006740501007387 */ /* 0x000fe40000100800 */
[----:B------:R-:W-:Y:S01]  /*3e310*/  STL [R1+0x698], R9 ;  /* 0x0006980901007387 */ /* 0x000fe20000100800 */
        /* <DEDUP_REMOVED lines=9> */
[----:B------:R-:W-:Y:S02]  /*3e3b0*/  STL [R1+0x678], R3 ;  /* 0x0006780301007387 */ /* 0x000fe40000100800 */
[----:B0-----:R-:W2:Y:S01]  /*3e3c0*/  LDL.LU R6, [R1+0x64c] ;  /* 0x00064c0001067983 */ /* 0x001ea20000300800 */
[----:B------:R-:W-:-:S02]  /*3e3d0*/  IADD3 R12, P5, R12, UR12, RZ ;  /* 0x0000000c0c0c7c10 */ /* 0x000fc4000ffbe0ff */
[----:B------:R-:W-:-:S03]  /*3e3e0*/  IADD3.X R2, R2, UR6, RZ, P6, !PT ;  /* 0x0000000602027c10 */ /* 0x000fc6000b7fe4ff */
[----:B------:R-:W-:Y:S04]  /*3e3f0*/  STL [R1+0x638], R12 ;  /* 0x0006380c01007387 */ /* 0x000fe80000100800 */
[----:B--2---:R0:W-:Y:S01]  /*3e400*/  STL [R1+0x1454], R6 ;  /* 0x0014540601007387 */ /* 0x0041e20000100800 */
[----:B------:R-:W-:Y:S03]  /*3e410*/  STL [R1+0x670], R2 ;  /* 0x0006700201007387 */ /* 0x000fe60000100800 */
[----:B0-----:R-:W2:Y:S01]  /*3e420*/  LDL.LU R6, [R1+0x628] ;  /* 0x0006280001067983 */ /* 0x001ea20000300800 */
[----:B------:R-:W-:-:S05]  /*3e430*/  IADD3 R0, P6, R0, UR12, RZ ;  /* 0x0000000c00007c10 */ /* 0x000fca000ffde0ff */
[----:B------:R-:W-:Y:S04]  /*3e440*/  STL [R1+0x630], R0 ;  /* 0x0006300001007387 */ /* 0x000fe80000100800 */
        /* <DEDUP_REMOVED lines=30> */
[----:B--2---:R-:W-:-:S05]  /*3e630*/  IADD3.X R6, R6, UR6, RZ, P1, !PT ;  /* 0x0000000606067c10 */ /* 0x004fca0008ffe4ff */
[----:B------:R0:W-:Y:S04]  /*3e640*/  STL [R1+0x654], R6 ;  /* 0x0006540601007387 */ /* 0x0001e80000100800 */
[----:B0-----:R-:W2:Y:S02]  /*3e650*/  LDL.LU R6, [R1+0x1458] ;  /* 0x0014580001067983 */ /* 0x001ea40000300800 */
[----:B--2---:R-:W-:-:S05]  /*3e660*/  IADD3 R6, P1, R6, UR12, RZ ;  /* 0x0000000c06067c10 */ /* 0x004fca000ff3e0ff */
[----:B------:R0:W-:Y:S04]  /*3e670*/  STL [R1+0x628], R6 ;  /* 0x0006280601007387 */ /* 0x0001e80000100800 */
[----:B0-----:R-:W2:Y:S01]  /*3e680*/  LDL.LU R6, [R1+0x1454] ;  /* 0x0014540001067983 */ /* 0x001ea20000300800 */
[----:B----4-:R-:W-:Y:S01]  /*3e690*/  IADD3.X R21, R21, UR6, RZ, P3, !PT ;  /* 0x0000000615157c10 */ /* 0x010fe20009ffe4ff */
[----:B---3--:R-:W-:Y:S01]  /*3e6a0*/  IADD3 R22, P3, R22, UR12, RZ ;  /* 0x0000000c16167c10 */ /* 0x008fe2000ff7e0ff */
        /* <DEDUP_REMOVED lines=18> */
[----:B--2---:R-:W-:Y:S01]  /*3e7d0*/  IADD3.X R6, R6, UR6, RZ, P2, !PT ;  /* 0x0000000606067c10 */ /* 0x004fe200097fe4ff */
[----:B------:R-:W-:-:S04]  /*3e7e0*/  IADD3 R20, P2, R20, UR12, RZ ;  /* 0x0000000c14147c10 */ /* 0x000fc8000ff5e0ff */
[----:B------:R0:W-:Y:S01]  /*3e7f0*/  STL [R1+0x64c], R6 ;  /* 0x00064c0601007387 */ /* 0x0001e20000100800 */
[----:B------:R-:W-:Y:S02]  /*3e800*/  STL [R1+0x620], R20 ;  /* 0x0006201401007387 */ /* 0x000fe40000100800 */
[----:B------:R-:W-:Y:S02]  /*3e810*/  STL [R1+0x644], R21 ;  /* 0x0006441501007387 */ /* 0x000fe40000100800 */
[----:B------:R-:W-:Y:S01]  /*3e820*/  STL [R1+0x618], R22 ;  /* 0x0006181601007387 */ /* 0x000fe20000100800 */
[----:B------:R-:W-:Y:S01]  /*3e830*/  STL [R1+0x63c], R23 ;  /* 0x00063c1701007387 */ /* 0x000fe20000100800 */
[----:B------:R-:W-:Y:S02]  /*3e840*/  STL [R1+0x610], R7 ;  /* 0x0006100701007387 */ /* 0x000fe40000100800 */
        /* <DEDUP_REMOVED lines=1535> */
[----:B--2---:R-:W-:Y:S01]  /*44840*/  IADD3.X R6, R6, UR7, RZ, P4, !PT ;  /* 0x0000000706067c10 */ /* 0x004fe2000a7fe4ff */
[----:B------:R-:W-:-:S04]  /*44850*/  IADD3 R10, P4, R10, UR9, RZ ;  /* 0x000000090a0a7c10 */ /* 0x000fc8000ff9e0ff */
[----:B------:R0:W-:Y:S04]  /*44860*/  STL [R1+0x754], R6 ;  /* 0x0007540601007387 */ /* 0x0001e80000100800 */
[----:B0-----:R0:W5:Y:S01]  /*44870*/  LDL.LU R6, [R1+0x13d0] ;  /* 0x0013d00001067983 */ /* 0x0011620000300800 */
[----:B------:R1:W-:Y:S03]  /*44880*/  STL [R1+0xec0], R10 ;  /* 0x000ec00a01007387 */ /* 0x0003e60000100800 */
[----:B-1----:R0:W5:Y:S01]  /*44890*/  LDL.LU R10, [R1+0x13cc] ;  /* 0x0013cc00010a7983 */ /* 0x0021620000300800 */
[----:B------:R1:W-:Y:S03]  /*448a0*/  STL [R1+0x74c], R9 ;  /* 0x00074c0901007387 */ /* 0x0003e60000100800 */
[----:B-1----:R0:W5:Y:S01]  /*448b0*/  LDL.LU R9, [R1+0x13c8] ;  /* 0x0013c80001097983 */ /* 0x0021620000300800 */
[----:B------:R1:W-:Y:S03]  /*448c0*/  STL [R1+0xec8], R5 ;  /* 0x000ec80501007387 */ /* 0x0003e60000100800 */
[----:B-1----:R0:W5:Y:S01]  /*448d0*/  LDL.LU R5, [R1+0x13c4] ;  /* 0x0013c40001057983 */ /* 0x0021620000300800 */
[----:B------:R1:W-:Y:S03]  /*448e0*/  STL [R1+0x744], R8 ;  /* 0x0007440801007387 */ /* 0x0003e60000100800 */
[----:B-1----:R0:W5:Y:S01]  /*448f0*/  LDL.LU R8, [R1+0x13c0] ;  /* 0x0013c00001087983 */ /* 0x0021620000300800 */
[----:B------:R1:W-:Y:S01]  /*44900*/  STL [R1+0xed0], R4 ;  /* 0x000ed00401007387 */ /* 0x0003e20000100800 */
[----:B------:R-:W-:-:S02]  /*44910*/  IADD3.X R2, R2, UR7, RZ, P4, !PT ;  /* 0x0000000702027c10 */ /* 0x000fc4000a7fe4ff */
[----:B-1----:R0:W5:Y:S01]  /*44920*/  LDL.LU R4, [R1+0x13bc] ;  /* 0x0013bc0001047983 */ /* 0x0021620000300800 */
[----:B------:R1:W-:Y:S01]  /*44930*/  STL [R1+0x73c], R29 ;  /* 0x00073c1d01007387 */ /* 0x0003e20000100800 */
[----:B------:R-:W-:Y:S02]  /*44940*/  IADD3 R12, P4, R12, UR9, RZ ;  /* 0x000000090c0c7c10 */ /* 0x000fe4000ff9e0ff */
[----:B-1----:R0:W5:Y:S01]  /*44950*/  LDL.LU R29, [R1+0x13b8] ;  /* 0x0013b800011d7983 */ /* 0x0021620000300800 */
        /* <DEDUP_REMOVED lines=15> */
[----:B-1----:R-:W2:Y:S01]  /*44a50*/  LDL.LU R0, [R1+0x1398] ;  /* 0x0013980001007983 */ /* 0x002ea20000300800 */
[----:B------:R-:W-:-:S02]  /*44a60*/  IADD3 R20, P5, R20, UR9, RZ ;  /* 0x0000000914147c10 */ /* 0x000fc4000ffbe0ff */
[----:B------:R-:W-:Y:S01]  /*44a70*/  IADD3.X R21, R21, UR7, RZ, P6, !PT ;  /* 0x0000000715157c10 */ /* 0x000fe2000b7fe4ff */
[----:B------:R-:W-:Y:S01]  /*44a80*/  IADD3 R22, P6, R22, UR9, RZ ;  /* 0x0000000916167c10 */ /* 0x000fe2000ffde0ff */
[----:B------:R-:W-:Y:S01]  /*44a90*/  IADD3.X R23, R23, UR7, RZ, P1, !PT ;  /* 0x0000000717177c10 */ /* 0x000fe20008ffe4ff */
        /* <DEDUP_REMOVED lines=12> */
[----:B------:R-:W-:Y:S01]  /*44b60*/  IADD3.X R16, R16, UR7, RZ, P5, !PT ;  /* 0x0000000710107c10 */ /* 0x000fe2000affe4ff */
[----:B------:R-:W-:Y:S01]  /*44b70*/  STL [R1+0xee8], R14 ;  /* 0x000ee80e01007387 */ /* 0x000fe20000100800 */
[----:B------:R-:W-:Y:S01]  /*44b80*/  IADD3.X R17, R17, UR7, RZ, P6, !PT ;  /* 0x0000000711117c10 */ /* 0x000fe2000b7fe4ff */
[----:B------:R-:W-:Y:S02]  /*44b90*/  STL [R1+0xeac], R15 ;  /* 0x000eac0f01007387 */ /* 0x000fe40000100800 */
[----:B------:R-:W-:Y:S01]  /*44ba0*/  STL [R1+0xee4], R26 ;  /* 0x000ee41a01007387 */ /* 0x000fe20000100800 */
[----:B------:R-:W-:Y:S01]  /*44bb0*/  IADD3.X R18, R18, UR7, RZ, P1, !PT ;  /* 0x0000000712127c10 */ /* 0x000fe20008ffe4ff */
[----:B------:R-:W-:Y:S01]  /*44bc0*/  STL [R1+0xeb4], R27 ;  /* 0x000eb41b01007387 */ /* 0x000fe20000100800 */
[----:B------:R-:W-:Y:S01]  /*44bd0*/  IADD3.X R19, R19, UR7, RZ, P2, !PT ;  /* 0x0000000713137c10 */ /* 0x000fe200097fe4ff */
[----:B------:R-:W-:Y:S02]  /*44be0*/  STL [R1+0xebc], R16 ;  /* 0x000ebc1001007387 */ /* 0x000fe40000100800 */
[----:B------:R-:W-:Y:S01]  /*44bf0*/  STL [R1+0xec4], R17 ;  /* 0x000ec41101007387 */ /* 0x000fe20000100800 */
[----:B--2---:R-:W-:-:S05]  /*44c00*/  IADD3.X R0, R0, UR7, RZ, P3, !PT ;  /* 0x0000000700007c10 */ /* 0x004fca0009ffe4ff */
[----:B------:R1:W-:Y:S01]  /*44c10*/  STL [R1+0xedc], R0 ;  /* 0x000edc0001007387 */ /* 0x0003e20000100800 */
[----:B------:R0:W-:Y:S03]  /*44c20*/  STL [R1+0xecc], R18 ;  /* 0x000ecc1201007387 */ /* 0x0001e60000100800 */
[----:B-1----:R0:W5:Y:S01]  /*44c30*/  LDL.LU R0, [R1+0x1394] ;  /* 0x0013940001007983 */ /* 0x0021620000300800 */
[----:B------:R0:W-:Y:S01]  /*44c40*/  STL [R1+0xed4], R19 ;  /* 0x000ed41301007387 */ /* 0x0001e20000100800 */
[----:B------:R-:W-:Y:S01]  /*44c50*/  @!P0 CALL.REL.NOINC `(.L_x_2) ;  /* 0x0000001000008944 */ /* 0x000fe20003c00000 */
[----:B------:R-:W-:Y:S05]  /*44c60*/  BRA `(.L_x_3) ;  /* 0xfffdc9c000007947 */ /* 0x000fea000383ffff */
.L_x_2:
[----:B-----5:R-:W2:Y:S04]  /*44c70*/  LDL.LU R0, [R1+0x348] ;  /* 0x0003480001007983 */ /* 0x020ea80000300800 */
[----:B--2---:R1:W-:Y:S04]  /*44c80*/  STL [R1+0x1538], R0 ;  /* 0x0015380001007387 */ /* 0x0043e80000100800 */
[----:B-1----:R-:W2:Y:S04]  /*44c90*/  LDL.LU R0, [R1+0x2fc] ;  /* 0x0002fc0001007983 */ /* 0x002ea80000300800 */
        /* <DEDUP_REMOVED lines=33> */
[----:B------:R-:W2:Y:S01]  /*44eb0*/  LDL.LU R20, [R1+0x1d4] ;  /* 0x0001d40001147983 */ /* 0x000ea20000300800 */
[----:B-1----:R-:W-:-:S03]  /*44ec0*/  IMAD.MOV.U32 R0, RZ, RZ, R10 ;  /* 0x000000ffff007224 */ /* 0x002fc600078e000a */
        /* <DEDUP_REMOVED lines=33> */
[----:B------:R-:W2:Y:S04]  /*450e0*/  LDL.LU R21, [R1+0x2e4] ;  /* 0x0002e40001157983 */ /* 0x000ea80000300800 */
[----:B------:R-:W3:Y:S01]  /*450f0*/  LDL.LU R22, [R1+0x2f4] ;  /* 0x0002f40001167983 */ /* 0x000ee20000300800 */
[----:B-1----:R-:W-:-:S03]  /*45100*/  IMAD.MOV.U32 R20, RZ, RZ, R6 ;  /* 0x000000ffff147224 */ /* 0x002fc600078e0006 */
[----:B------:R-:W3:Y:S04]  /*45110*/  LDL.LU R23, [R1+0x304] ;  /* 0x0003040001177983 */ /* 0x000ee80000300800 */
[----:B------:R-:W4:Y:S04]  /*45120*/  LDL.LU R6, [R1+0x314] ;  /* 0x0003140001067983 */ /* 0x000f280000300800 */
[----:B------:R-:W4:Y:S04]  /*45130*/  LDL.LU R7, [R1+0x324] ;  /* 0x0003240001077983 */ /* 0x000f280000300800 */
        /* <DEDUP_REMOVED lines=8> */
[----:B0-----:R-:W2:Y:S04]  /*451c0*/  LDL.LU R18, [R1+0x330] ;  /* 0x0003300001127983 */ /* 0x001ea80000300800 */
[----:B------:R-:W2:Y:S04]  /*451d0*/  LDL.LU R19, [R1+0x340] ;  /* 0x0003400001137983 */ /* 0x000ea80000300800 */
[----:B------:R0:W-:Y:S04]  /*451e0*/  STL [R1+0x13d8], R5 ;  /* 0x0013d80501007387 */ /* 0x0001e80000100800 */
[----:B0-----:R-:W2:Y:S04]  /*451f0*/  LDL.LU R5, [R1+0x338] ;  /* 0x0003380001057983 */ /* 0x001ea80000300800 */
        /* <DEDUP_REMOVED lines=8> */
[----:B------:R0:W-:Y:S01]  /*45280*/  STL [R1+0x13b4], R12 ;  /* 0x0013b40c01007387 */ /* 0x0001e20000100800 */
[----:B------:R-:W-:-:S03]  /*45290*/  F2FP.BF16.PACK_AB R0, R20, R0 ;  /* 0x000000001400723e */ /* 0x000fc600000010ff */
        /* <DEDUP_REMOVED lines=13> */
[----:B------:R-:W2:Y:S04]  /*45370*/  LDL.LU R20, [R1+0x15c0] ;  /* 0x0015c00001147983 */ /* 0x000ea80000300800 */
[----:B------:R0:W-:Y:S04]  /*45380*/  STL [R1+0x51c], R0 ;  /* 0x00051c0001007387 */ /* 0x0001e80000100800 */
[----:B0-----:R-:W2:Y:S02]  /*45390*/  LDL.LU R0, [R1+0x15bc] ;  /* 0x0015bc0001007983 */ /* 0x001ea40000300800 */
[----:B--2---:R-:W-:-:S02]  /*453a0*/  F2FP.BF16.PACK_AB R0, R20, R0 ;  /* 0x000000001400723e */ /* 0x004fc400000010ff */
        /* <DEDUP_REMOVED lines=62> */
[----:B0-----:R-:W2:Y:S01]  /*45790*/  LDL.LU R0, [R1+0x153c] ;  /* 0x00153c0001007983 */ /* 0x001ea20000300800 */
[----:B------:R-:W-:Y:S02]  /*457a0*/  F2FP.BF16.PACK_AB R2, R2, R24 ;  /* 0x000000180202723e */ /* 0x000fe400000010ff */
[----:B------:R-:W-:-:S02]  /*457b0*/  F2FP.BF16.PACK_AB R24, R25, R29 ;  /* 0x0000001d1918723e */ /* 0x000fc400000010ff */
[----:B--2---:R-:W-:Y:S02]  /*457c0*/  F2FP.BF16.PACK_AB R3, R0, R3 ;  /* 0x000000030003723e */ /* 0x004fe400000010ff */
[----:B------:R-:W2:Y:S04]  /*457d0*/  LDL.LU R0, [R1+0x1538] ;  /* 0x0015380001007983 */ /* 0x000ea80000300800 */
[----:B------:R0:W-:Y:S01]  /*457e0*/  STL [R1+0x4d8], R3 ;  /* 0x0004d80301007387 */ /* 0x0001e20000100800 */
[----:B------:R-:W-:-:S03]  /*457f0*/  F2FP.BF16.PACK_AB R4, R9, R4 ;  /* 0x000000040904723e */ /* 0x000fc600000010ff */
[----:B------:R1:W-:Y:S01]  /*45800*/  STL [R1+0x4d4], R2 ;  /* 0x0004d40201007387 */ /* 0x0003e20000100800 */
[----:B0-----:R-:W-:-:S03]  /*45810*/  F2FP.BF16.PACK_AB R3, R28, R12 ;  /* 0x0000000c1c03723e */ /* 0x001fc600000010ff */
[----:B------:R-:W-:Y:S01]  /*45820*/  STL [R1+0x4d0], R24 ;  /* 0x0004d01801007387 */ /* 0x000fe20000100800 */
[----:B-1----:R-:W-:-:S03]  /*45830*/  F2FP.BF16.PACK_AB R2, R13, R8 ;  /* 0x000000080d02723e */ /* 0x002fc600000010ff */
[----:B------:R-:W-:Y:S04]  /*45840*/  STL [R1+0x14c], R3 ;  /* 0x00014c0301007387 */ /* 0x000fe80000100800 */
[----:B------:R0:W-:Y:S04]  /*45850*/  STL [R1+0x148], R2 ;  /* 0x0001480201007387 */ /* 0x0001e80000100800 */
[----:B------:R-:W-:Y:S01]  /*45860*/  STL [R1+0x144], R4 ;  /* 0x0001440401007387 */ /* 0x000fe20000100800 */
[----:B0-----:R-:W-:Y:S02]  /*45870*/  F2FP.BF16.PACK_AB R2, R20, R21 ;  /* 0x000000151402723e */ /* 0x001fe400000010ff */
[----:B--2---:R-:W-:-:S02]  /*45880*/  F2FP.BF16.PACK_AB R3, R5, R0 ;  /* 0x000000000503723e */ /* 0x004fc400000010ff */
[----:B---3--:R-:W-:-:S03]  /*45890*/  F2FP.BF16.PACK_AB R0, R22, R23 ;  /* 0x000000171600723e */ /* 0x008fc600000010ff */
[----:B------:R4:W-:Y:S04]  /*458a0*/  STL [R1+0x140], R3 ;  /* 0x0001400301007387 */ /* 0x0009e80000100800 */
[----:B------:R0:W-:Y:S01]  /*458b0*/  STL [R1+0x13c], R2 ;  /* 0x00013c0201007387 */ /* 0x0001e20000100800 */
[----:B----4-:R-:W-:-:S03]  /*458c0*/  F2FP.BF16.PACK_AB R3, R6, R7 ;  /* 0x000000070603723e */ /* 0x010fc600000010ff */
[----:B------:R1:W-:Y:S01]  /*458d0*/  STL [R1+0x138], R0 ;  /* 0x0001380001007387 */ /* 0x0003e20000100800 */
[----:B0-----:R-:W-:-:S03]  /*458e0*/  F2FP.BF16.PACK_AB R2, R10, R11 ;  /* 0x0000000b0a02723e */ /* 0x001fc600000010ff */
[----:B------:R0:W-:Y:S01]  /*458f0*/  STL [R1+0x134], R3 ;  /* 0x0001340301007387 */ /* 0x0001e20000100800 */
[----:B-1----:R-:W-:-:S03]  /*45900*/  F2FP.BF16.PACK_AB R0, R14, R15 ;  /* 0x0000000f0e00723e */ /* 0x002fc600000010ff */
[----:B------:R-:W-:Y:S01]  /*45910*/  STL [R1+0x130], R2 ;  /* 0x0001300201007387 */ /* 0x000fe20000100800 */
[----:B0-----:R-:W-:-:S03]  /*45920*/  F2FP.BF16.PACK_AB R3, R26, R27 ;  /* 0x0000001b1a03723e */ /* 0x001fc600000010ff */
[----:B------:R-:W-:Y:S04]  /*45930*/  STL [R1+0x12c], R0 ;  /* 0x00012c0001007387 */ /* 0x000fe80000100800 */
[----:B------:R0:W-:Y:S04]  /*45940*/  STL [R1+0x128], R3 ;  /* 0x0001280301007387 */ /* 0x0001e80000100800 */
[----:B0-----:R-:W2:Y:S01]  /*45950*/  LDL.LU R3, [R1+0x3dc] ;  /* 0x0003dc0001037983 */ /* 0x001ea20000300800 */
[----:B------:R-:W-:Y:S02]  /*45960*/  F2FP.BF16.PACK_AB R2, R16, R17 ;  /* 0x000000111002723e */ /* 0x000fe400000010ff */
[----:B------:R-:W-:-:S03]  /*45970*/  F2FP.BF16.PACK_AB R0, R18, R19 ;  /* 0x000000131200723e */ /* 0x000fc600000010ff */
        /* <DEDUP_REMOVED lines=34> */
[----:B------:R-:W3:Y:S04]  /*45ba0*/  LDL.LU R2, [R1+0x3ec] ;  /* 0x0003ec0001027983 */ /* 0x000ee80000300800 */
[----:B---3--:R0:W-:Y:S04]  /*45bb0*/  STL [R1+0x14b4], R2 ;  /* 0x0014b40201007387 */ /* 0x0081e80000100800 */
[----:B0-----:R-:W3:Y:S04]  /*45bc0*/  LDL.LU R2, [R1+0x2dc] ;  /* 0x0002dc0001027983 */ /* 0x001ee80000300800 */
        /* <DEDUP_REMOVED lines=31> */
[----:B0-----:R-:W2:Y:S04]  /*45dc0*/  LDL.LU R2, [R1+0xdc] ;  /* 0x0000dc0001027983 */ /* 0x001ea80000300800 */
[----:B------:R-:W3:Y:S04]  /*45dd0*/  LDL.LU R24, [R1+0x3fc] ;  /* 0x0003fc0001187983 */ /* 0x000ee80000300800 */
[----:B------:R-:W4:Y:S04]  /*45de0*/  LDL.LU R25, [R1+0x40c] ;  /* 0x00040c0001197983 */ /* 0x000f280000300800 */
        /* <DEDUP_REMOVED lines=25> */
[----:B--2---:R-:W-:-:S03]  /*45f80*/  F2FP.BF16.PACK_AB R3, R2, R3 ;  /* 0x000000030203723e */ /* 0x004fc600000010ff */
        /* <DEDUP_REMOVED lines=65> */
[----:B------:R0:W-:Y:S01]  /*463a0*/  STL [R1+0xdc], R3 ;  /* 0x0000dc0301007387 */ /* 0x0001e20000100800 */
[----:B---3--:R-:W-:Y:S02]  /*463b0*/  F2FP.BF16.PACK_AB R4, R9, R4 ;  /* 0x000000040904723e */ /* 0x008fe400000010ff */
[----:B0-----:R-:W-:Y:S02]  /*463c0*/  F2FP.BF16.PACK_AB R3, R28, R12 ;  /* 0x0000000c1c03723e */ /* 0x001fe400000010ff */
[----:B--2---:R-:W-:Y:S02]  /*463d0*/  F2FP.BF16.PACK_AB R2, R2, R24 ;  /* 0x000000180202723e */ /* 0x004fe400000010ff */
[----:B----4-:R-:W-:-:S03]  /*463e0*/  F2FP.BF16.PACK_AB R24, R25, R29 ;  /* 0x0000001d1918723e */ /* 0x010fc600000010ff */
[----:B------:R0:W-:Y:S04]  /*463f0*/  STL [R1+0xd8], R2 ;  /* 0x0000d80201007387 */ /* 0x0001e80000100800 */
[----:B------:R-:W-:Y:S04]  /*46400*/  STL [R1+0xd4], R24 ;  /* 0x0000d41801007387 */ /* 0x000fe80000100800 */
[----:B------:R1:W-:Y:S01]  /*46410*/  STL [R1+0xd0], R3 ;  /* 0x0000d00301007387 */ /* 0x0003e20000100800 */
[----:B0-----:R-:W-:-:S05]  /*46420*/  F2FP.BF16.PACK_AB R2, R13, R8 ;  /* 0x000000080d02723e */ /* 0x001fca00000010ff */
[----:B------:R0:W-:Y:S01]  /*46430*/  STL [R1+0xcc], R2 ;  /* 0x0000cc0201007387 */ /* 0x0001e20000100800 */
[----:B-1----:R-:W-:-:S03]  /*46440*/  F2FP.BF16.PACK_AB R3, R5, R0 ;  /* 0x000000000503723e */ /* 0x002fc600000010ff */
[----:B------:R-:W-:Y:S01]  /*46450*/  STL [R1+0xc8], R4 ;  /* 0x0000c80401007387 */ /* 0x000fe20000100800 */
[----:B------:R-:W-:-:S03]  /*46460*/  F2FP.BF16.PACK_AB R0, R22, R23 ;  /* 0x000000171600723e */ /* 0x000fc600000010ff */
[----:B------:R1:W-:Y:S01]  /*46470*/  STL [R1+0xc4], R3 ;  /* 0x0000c40301007387 */ /* 0x0003e20000100800 */
[----:B0-----:R-:W-:-:S05]  /*46480*/  F2FP.BF16.PACK_AB R2, R20, R21 ;  /* 0x000000151402723e */ /* 0x001fca00000010ff */
[----:B------:R0:W-:Y:S01]  /*46490*/  STL [R1+0xc0], R2 ;  /* 0x0000c00201007387 */ /* 0x0001e20000100800 */
[----:B-1----:R-:W-:-:S03]  /*464a0*/  F2FP.BF16.PACK_AB R3, R6, R7 ;  /* 0x000000070603723e */ /* 0x002fc600000010ff */
[----:B------:R1:W-:Y:S04]  /*464b0*/  STL [R1+0xbc], R0 ;  /* 0x0000bc0001007387 */ /* 0x0003e80000100800 */
[----:B------:R2:W-:Y:S01]  /*464c0*/  STL [R1+0xb8], R3 ;  /* 0x0000b80301007387 */ /* 0x0005e20000100800 */
[----:B0-----:R-:W-:Y:S02]  /*464d0*/  F2FP.BF16.PACK_AB R2, R10, R11 ;  /* 0x0000000b0a02723e */ /* 0x001fe400000010ff */
[----:B-1----:R-:W-:-:S03]  /*464e0*/  F2FP.BF16.PACK_AB R0, R14, R15 ;  /* 0x0000000f0e00723e */ /* 0x002fc600000010ff */
[----:B------:R-:W-:Y:S01]  /*464f0*/  STL [R1+0xb4], R2 ;  /* 0x0000b40201007387 */ /* 0x000fe20000100800 */
[----:B--2---:R-:W-:-:S03]  /*46500*/  F2FP.BF16.PACK_AB R3, R26, R27 ;  /* 0x0000001b1a03723e */ /* 0x004fc600000010ff */
        /* <DEDUP_REMOVED lines=188> */
[----:B------:R0:W-:Y:S01]  /*470d0*/  STL [R1+0x38], R2 ;  /* 0x0000380201007387 */ /* 0x0001e20000100800 */
[----:B--2---:R-:W-:-:S03]  /*470e0*/  F2FP.BF16.PACK_AB R3, R26, R27 ;  /* 0x0000001b1a03723e */ /* 0x004fc600000010ff */
[----:B------:R1:W-:Y:S04]  /*470f0*/  STL [R1+0x34], R0 ;  /* 0x0000340001007387 */ /* 0x0003e80000100800 */
[----:B------:R-:W-:Y:S04]  /*47100*/  STL [R1+0x30], R3 ;  /* 0x0000300301007387 */ /* 0x000fe80000100800 */
[----:B------:R-:W2:Y:S01]  /*47110*/  LDL.LU R7, [R1+0x264] ;  /* 0x0002640001077983 */ /* 0x000ea20000300800 */
[----:B0-----:R-:W-:Y:S02]  /*47120*/  F2FP.BF16.PACK_AB R2, R16, R17 ;  /* 0x000000111002723e */ /* 0x001fe400000010ff */
[----:B-1----:R-:W-:-:S03]  /*47130*/  F2FP.BF16.PACK_AB R0, R18, R19 ;  /* 0x000000131200723e */ /* 0x002fc600000010ff */
        /* <DEDUP_REMOVED lines=47> */
[----:B------:R-:W2:Y:S04]  /*47430*/  LDL.LU R11, [R1+0x260] ;  /* 0x00026000010b7983 */ /* 0x000ea80000300800 */
[----:B--2---:R0:W-:Y:S04]  /*47440*/  STL [R1+0x13d0], R11 ;  /* 0x0013d00b01007387 */ /* 0x0041e80000100800 */
[----:B0-----:R-:W2:Y:S04]  /*47450*/  LDL.LU R11, [R1+0x2b4] ;  /* 0x0002b400010b7983 */ /* 0x001ea80000300800 */
[----:B------:R-:W2:Y:S04]  /*47460*/  LDL.LU R9, [R1+0x270] ;  /* 0x0002700001097983 */ /* 0x000ea80000300800 */
[----:B--2---:R0:W-:Y:S04]  /*47470*/  STL [R1+0x13cc], R9 ;  /* 0x0013cc0901007387 */ /* 0x0041e80000100800 */
[----:B0-----:R-:W2:Y:S04]  /*47480*/  LDL.LU R9, [R1+0x250] ;  /* 0x0002500001097983 */ /* 0x001ea80000300800 */
[----:B------:R-:W2:Y:S04]  /*47490*/  LDL.LU R10, [R1+0x280] ;  /* 0x00028000010a7983 */ /* 0x000ea80000300800 */
[----:B------:R-:W2:Y:S04]  /*474a0*/  LDL.LU R8, [R1+0x290] ;  /* 0x0002900001087983 */ /* 0x000ea80000300800 */
        /* <DEDUP_REMOVED lines=11> */
[----:B------:R-:W2:Y:S01]  /*47560*/  LDL.LU R28, [R1+0x468] ;  /* 0x00046800011c7983 */ /* 0x000ea20000300800 */
[----:B------:R-:W-:-:S03]  /*47570*/  F2FP.BF16.PACK_AB R7, R5, R7 ;  /* 0x000000070507723e */ /* 0x000fc600000010ff */
[----:B--2---:R0:W-:Y:S04]  /*47580*/  STL [R1+0x13ac], R28 ;  /* 0x0013ac1c01007387 */ /* 0x0041e80000100800 */
[----:B0-----:R-:W2:Y:S04]  /*47590*/  LDL.LU R28, [R1+0x448] ;  /* 0x00044800011c7983 */ /* 0x001ea80000300800 */
        /* <DEDUP_REMOVED lines=52> */
[----:B------:R0:W-:Y:S04]  /*478e0*/  STL [R1], R7 ;  /* 0x0000000701007387 */ /* 0x0001e80000100800 */
[----:B0-----:R-:W2:Y:S02]  /*478f0*/  LDL.LU R7, [R1+0x13e0] ;  /* 0x0013e00001077983 */ /* 0x001ea40000300800 */
[----:B--2---:R-:W-:-:S02]  /*47900*/  F2FP.BF16.PACK_AB R7, R5, R7 ;  /* 0x000000070507723e */ /* 0x004fc400000010ff */
[----:B------:R-:W3:Y:S02]  /*47910*/  LDL.LU R5, [R1+0x13dc] ;  /* 0x0013dc0001057983 */ /* 0x000ee40000300800 */
[----:B---3--:R-:W-:Y:S02]  /*47920*/  F2FP.BF16.PACK_AB R6, R5, R6 ;  /* 0x000000060506723e */ /* 0x008fe400000010ff */
[----:B------:R-:W4:Y:S02]  /*47930*/  LDL.LU R5, [R1+0x13d8] ;  /* 0x0013d80001057983 */ /* 0x000f240000300800 */
[----:B----4-:R-:W-:Y:S02]  /*47940*/  F2FP.BF16.PACK_AB R5, R4, R5 ;  /* 0x000000050405723e */ /* 0x010fe400000010ff */
[----:B------:R-:W2:Y:S02]  /*47950*/  LDL.LU R4, [R1+0x13d4] ;  /* 0x0013d40001047983 */ /* 0x000ea40000300800 */
[----:B--2---:R-:W-:-:S02]  /*47960*/  F2FP.BF16.PACK_AB R4, R11, R4 ;  /* 0x000000040b04723e */ /* 0x004fc400000010ff */
[----:B------:R-:W2:Y:S02]  /*47970*/  LDL.LU R11, [R1+0x13d0] ;  /* 0x0013d000010b7983 */ /* 0x000ea40000300800 */
[----:B--2---:R-:W-:Y:S02]  /*47980*/  F2FP.BF16.PACK_AB R11, R9, R11 ;  /* 0x0000000b090b723e */ /* 0x004fe400000010ff */
[----:B------:R-:W2:Y:S02]  /*47990*/  LDL.LU R9, [R1+0x13cc] ;  /* 0x0013cc0001097983 */ /* 0x000ea40000300800 */
[----:B--2---:R-:W-:Y:S02]  /*479a0*/  F2FP.BF16.PACK_AB R10, R9, R10 ;  /* 0x0000000a090a723e */ /* 0x004fe400000010ff */
        /* <DEDUP_REMOVED lines=14> */
[----:B------:R-:W2:Y:S01]  /*47a90*/  LDL.LU R28, [R1+0x13ac] ;  /* 0x0013ac00011c7983 */ /* 0x000ea20000300800 */
[----:B------:R-:W-:Y:S02]  /*47aa0*/  F2FP.BF16.PACK_AB R17, R29, R17 ;  /* 0x000000111d11723e */ /* 0x000fe400000010ff */
[----:B------:R-:W-:Y:S02]  /*47ab0*/  F2FP.BF16.PACK_AB R16, R25, R16 ;  /* 0x000000101910723e */ /* 0x000fe400000010ff */
[----:B------:R-:W-:Y:S02]  /*47ac0*/  F2FP.BF16.PACK_AB R23, R24, R23 ;  /* 0x000000171817723e */ /* 0x000fe400000010ff */
[----:B------:R-:W-:Y:S02]  /*47ad0*/  F2FP.BF16.PACK_AB R22, R2, R22 ;  /* 0x000000160216723e */ /* 0x000fe400000010ff */
[----:B------:R-:W-:Y:S02]  /*47ae0*/  F2FP.BF16.PACK_AB R21, R3, R21 ;  /* 0x000000150315723e */ /* 0x000fe400000010ff */
[----:B--2---:R-:W-:-:S02]  /*47af0*/  F2FP.BF16.PACK_AB R18, R28, R18 ;  /* 0x000000121c12723e */ /* 0x004fc400000010ff */
[----:B------:R-:W2:Y:S04]  /*47b00*/  LDL.LU R28, [R1+0x13a8] ;  /* 0x0013a800011c7983 */ /* 0x000ea80000300800 */
[----:B------:R-:W2:Y:S04]  /*47b10*/  LDL.LU R29, [R1+0x13a4] ;  /* 0x0013a400011d7983 */ /* 0x000ea80000300800 */
[----:B------:R-:W3:Y:S04]  /*47b20*/  LDL.LU R25, [R1+0x13a0] ;  /* 0x0013a00001197983 */ /* 0x000ee80000300800 */
[----:B------:R-:W3:Y:S04]  /*47b30*/  LDL.LU R24, [R1+0x139c] ;  /* 0x00139c0001187983 */ /* 0x000ee80000300800 */
[----:B------:R-:W4:Y:S04]  /*47b40*/  LDL.LU R2, [R1+0x1398] ;  /* 0x0013980001027983 */ /* 0x000f280000300800 */
[----:B------:R-:W4:Y:S01]  /*47b50*/  LDL.LU R3, [R1+0x1394] ;  /* 0x0013940001037983 */ /* 0x000f220000300800 */
[----:B------:R-:W-:-:S02]  /*47b60*/  F2FP.BF16.PACK_AB R27, R26, R27 ;  /* 0x0000001b1a1b723e */ /* 0x000fc400000010ff */
[----:B------:R-:W-:Y:S02]  /*47b70*/  F2FP.BF16.PACK_AB R20, R0, R20 ;  /* 0x000000140014723e */ /* 0x000fe400000010ff */
[----:B--2---:R-:W-:Y:S02]  /*47b80*/  F2FP.BF16.PACK_AB R26, R29, R28 ;  /* 0x0000001c1d1a723e */ /* 0x004fe400000010ff */
[----:B---3--:R-:W-:Y:S02]  /*47b90*/  F2FP.BF16.PACK_AB R25, R25, R24 ;  /* 0x000000181919723e */ /* 0x008fe400000010ff */
[----:B----4-:R-:W-:Y:S02]  /*47ba0*/  F2FP.BF16.PACK_AB R24, R3, R2 ;  /* 0x000000020318723e */ /* 0x010fe400000010ff */
.L_x_1:
[----:B0-----:R-:W2:Y:S04]  /*47bb0*/  LDL.LU R0, [R1+0xf3c] ;  /* 0x000f3c0001007983 */ /* 0x001ea80000300800 */
[----:B------:R-:W3:Y:S04]  /*47bc0*/  LDL.LU R3, [R1+0xf10] ;  /* 0x000f100001037983 */ /* 0x000ee80000300800 */
[----:B------:R-:W0:Y:S02]  /*47bd0*/  S2R R29, SR_TID.X ;  /* 0x00000000001d7919 */ /* 0x000e240000002100 */
[----:B0-----:R-:W-:-:S02]  /*47be0*/  IMAD.SHL.U32 R2, R29, 0x4, RZ ;  /* 0x000000041d027824 */ /* 0x001fc400078e00ff */
[----:B------:R-:W-:Y:S01]  /*47bf0*/  BAR.SYNC.DEFER_BLOCKING 0x0 ;  /* 0x0000000000007b1d */ /* 0x000fe20000010000 */
[----:B--2---:R-:W-:-:S04]  /*47c00*/  LOP3.LUT R0, R0, 0x60, RZ, 0xc0, !PT ;  /* 0x0000006000007812 */ /* 0x004fc800078ec0ff */
[----:B------:R-:W-:Y:S01]  /*47c10*/  LOP3.LUT R0, R0, 0x70, R2, 0x78, !PT ;  /* 0x0000007000007812 */ /* 0x000fe200078e7802 */
[----:B------:R-:W-:Y:S01]  /*47c20*/  IMAD.SHL.U32 R2, R29, 0x400, RZ ;  /* 0x000004001d027824 */ /* 0x000fe200078e00ff */
[----:B---3--:R-:W-:-:S04]  /*47c30*/  LOP3.LUT R28, R3, 0x1800, RZ, 0xc0, !PT ;  /* 0x00001800031c7812 */ /* 0x008fc800078ec0ff */
[----:B------:R-:W-:-:S04]  /*47c40*/  LOP3.LUT R2, R2, 0x6000, RZ, 0xc0, !PT ;  /* 0x0000600002027812 */ /* 0x000fc800078ec0ff */
[----:B------:R-:W-:-:S05]  /*47c50*/  IADD3 R28, R0, R2, R28 ;  /* 0x00000002001c7210 */ /* 0x000fca0007ffe01c */
[----:B------:R0:W-:Y:S04]  /*47c60*/  STS.128 [R28], R24 ;  /* 0x000000181c007388 */ /* 0x0001e80000000c00 */
[----:B0-----:R-:W2:Y:S04]  /*47c70*/  LDL.LU R24, [R1+0x90] ;  /* 0x0000900001187983 */ /* 0x001ea80000300800 */
[----:B------:R-:W2:Y:S04]  /*47c80*/  LDL.LU R25, [R1+0x94] ;  /* 0x0000940001197983 */ /* 0x000ea80000300800 */
[----:B------:R-:W3:Y:S04]  /*47c90*/  LDL.LU R26, [R1+0x98] ;  /* 0x00009800011a7983 */ /* 0x000ee80000300800 */
[----:B------:R-:W3:Y:S04]  /*47ca0*/  LDL.LU R27, [R1+0x9c] ;  /* 0x00009c00011b7983 */ /* 0x000ee80000300800 */
[----:B---3--:R-:W-:Y:S04]  /*47cb0*/  STL.64 [R1+0x1490], R26 ;  /* 0x0014901a01007387 */ /* 0x008fe80000100a00 */
[----:B--2---:R0:W-:Y:S04]  /*47cc0*/  STL.64 [R1+0x1488], R24 ;  /* 0x0014881801007387 */ /* 0x0041e80000100a00 */
        /* <DEDUP_REMOVED lines=16> */
[----:B------:R-:W-:Y:S04]  /*47dd0*/  STS.128 [R28+0x400], R20 ;  /* 0x000400141c007388 */ /* 0x000fe80000000c00 */
[----:B------:R-:W-:Y:S04]  /*47de0*/  STS.128 [R28+0x80], R16 ;  /* 0x000080101c007388 */ /* 0x000fe80000000c00 */
[----:B---3--:R-:W-:Y:S04]  /*47df0*/  STL.64 [R1+0x14c0], R26 ;  /* 0x0014c01a01007387 */ /* 0x008fe80000100a00 */
[----:B--2---:R0:W-:Y:S04]  /*47e00*/  STL.64 [R1+0x14b8], R24 ;  /* 0x0014b81801007387 */ /* 0x0041e80000100a00 */
[----:B0-----:R-:W2:Y:S04]  /*47e10*/  LDL.LU R24, [R1] ;  /* 0x0000000001187983 */ /* 0x001ea80000300800 */
[----:B------:R-:W2:Y:S04]  /*47e20*/  LDL.LU R25, [R1+0x4] ;  /* 0x0000040001197983 */ /* 0x000ea80000300800 */
[----:B------:R-:W2:Y:S04]  /*47e30*/  LDL.LU R26, [R1+0x8] ;  /* 0x00000800011a7983 */ /* 0x000ea80000300800 */
[----:B------:R-:W2:Y:S04]  /*47e40*/  LDL.LU R27, [R1+0xc] ;  /* 0x00000c00011b7983 */ /* 0x000ea80000300800 */
[----:B------:R-:W3:Y:S04]  /*47e50*/  LDL.LU R20, [R1+0x80] ;  /* 0x0000800001147983 */ /* 0x000ee80000300800 */
[----:B------:R-:W3:Y:S04]  /*47e60*/  LDL.LU R21, [R1+0x84] ;  /* 0x0000840001157983 */ /* 0x000ee80000300800 */
[----:B------:R-:W3:Y:S04]  /*47e70*/  LDL.LU R22, [R1+0x88] ;  /* 0x0000880001167983 */ /* 0x000ee80000300800 */
[----:B------:R-:W3:Y:S04]  /*47e80*/  LDL.LU R23, [R1+0x8c] ;  /* 0x00008c0001177983 */ /* 0x000ee80000300800 */
[----:B------:R-:W4:Y:S04]  /*47e90*/  LDL.LU R16, [R1+0x70] ;  /* 0x0000700001107983 */ /* 0x000f280000300800 */
[----:B------:R-:W4:Y:S04]  /*47ea0*/  LDL.LU R17, [R1+0x74] ;  /* 0x0000740001117983 */ /* 0x000f280000300800 */
[----:B------:R-:W4:Y:S04]  /*47eb0*/  LDL.LU R18, [R1+0x78] ;  /* 0x0000780001127983 */ /* 0x000f280000300800 */
[----:B------:R-:W4:Y:S04]  /*47ec0*/  LDL.LU R19, [R1+0x7c] ;  /* 0x00007c0001137983 */ /* 0x000f280000300800 */
[----:B------:R0:W-:Y:S04]  /*47ed0*/  STS.128 [R28+0x480], R12 ;  /* 0x0004800c1c007388 */ /* 0x0001e80000000c00 */
[----:B------:R1:W-:Y:S04]  /*47ee0*/  STS.128 [R28+0x100], R8 ;  /* 0x000100081c007388 */ /* 0x0003e80000000c00 */
[----:B------:R5:W-:Y:S04]  /*47ef0*/  STS.128 [R28+0x500], R4 ;  /* 0x000500041c007388 */ /* 0x000be80000000c00 */
[----:B0-----:R-:W3:Y:S04]  /*47f00*/  LDL.LU R12, [R1+0x60] ;  /* 0x00006000010c7983 */ /* 0x001ee80000300800 */
[----:B------:R-:W3:Y:S04]  /*47f10*/  LDL.LU R13, [R1+0x64] ;  /* 0x00006400010d7983 */ /* 0x000ee80000300800 */
[----:B------:R-:W3:Y:S04]  /*47f20*/  LDL.LU R14, [R1+0x68] ;  /* 0x00006800010e7983 */ /* 0x000ee80000300800 */
[----:B------:R-:W3:Y:S04]  /*47f30*/  LDL.LU R15, [R1+0x6c] ;  /* 0x00006c00010f7983 */ /* 0x000ee80000300800 */
[----:B-1----:R-:W3:Y:S04]  /*47f40*/  LDL.LU R8, [R1+0x50] ;  /* 0x0000500001087983 */ /* 0x002ee80000300800 */
[----:B------:R-:W3:Y:S04]  /*47f50*/  LDL.LU R9, [R1+0x54] ;  /* 0x0000540001097983 */ /* 0x000ee80000300800 */
[----:B------:R-:W3:Y:S04]  /*47f60*/  LDL.LU R10, [R1+0x58] ;  /* 0x00005800010a7983 */ /* 0x000ee80000300800 */
[----:B------:R-:W3:Y:S04]  /*47f70*/  LDL.LU R11, [R1+0x5c] ;  /* 0x00005c00010b7983 */ /* 0x000ee80000300800 */
[----:B-----5:R-:W5:Y:S04]  /*47f80*/  LDL.LU R4, [R1+0x40] ;  /* 0x0000400001047983 */ /* 0x020f680000300800 */
[----:B------:R-:W5:Y:S04]  /*47f90*/  LDL.LU R5, [R1+0x44] ;  /* 0x0000440001057983 */ /* 0x000f680000300800 */
[----:B------:R-:W5:Y:S04]  /*47fa0*/  LDL.LU R6, [R1+0x48] ;  /* 0x0000480001067983 */ /* 0x000f680000300800 */
[----:B------:R-:W5:Y:S01]  /*47fb0*/  LDL.LU R7, [R1+0x4c] ;  /* 0x00004c0001077983 */ /* 0x000f620000300800 */
[----:B------:R-:W-:-:S02]  /*47fc0*/  IMAD.SHL.U32 R3, R29, 0x10, RZ ;  /* 0x000000101d037824 */ /* 0x000fc400078e00ff */
[----:B------:R-:W-:-:S03]  /*47fd0*/  IMAD.SHL.U32 R0, R29, 0x1000, RZ ;  /* 0x000010001d007824 */ /* 0x000fc600078e00ff */
[----:B------:R-:W-:-:S04]  /*47fe0*/  LOP3.LUT R3, R3, 0x7f0, RZ, 0xc0, !PT ;  /* 0x000007f003037812 */ /* 0x000fc800078ec0ff */
[----:B------:R-:W-:Y:S01]  /*47ff0*/  LOP3.LUT R3, R3, 0x6000, R0, 0xf8, !PT ;  /* 0x0000600003037812 */ /* 0x000fe200078ef800 */
[----:B--2---:R0:W-:Y:S04]  /*48000*/  STS.128 [R28+0x180], R24 ;  /* 0x000180181c007388 */ /* 0x0041e80000000c00 */
[----:B0-----:R-:W2:Y:S04]  /*48010*/  LDL.LU.64 R26, [R1+0x14c0] ;  /* 0x0014c000011a7983 */ /* 0x001ea80000300a00 */
[----:B------:R-:W2:Y:S04]  /*48020*/  LDL.LU.64 R24, [R1+0x14b8] ;  /* 0x0014b80001187983 */ /* 0x000ea80000300a00 */
        /* <DEDUP_REMOVED lines=8> */
[----:B------:R-:W2:Y:S01]  /*480b0*/  LDL.LU.64 R24, [R1+0x1488] ;  /* 0x0014880001187983 */ /* 0x000ea20000300a00 */
[----:B------:R-:W-:-:S02]  /*480c0*/  LOP3.LUT R29, R3, 0x20, RZ, 0x3c, !PT ;  /* 0x00000020031d7812 */ /* 0x000fc400078e3cff */
[C---:B------:R-:W-:Y:S01]  /*480d0*/  LOP3.LUT R2, R3.reuse, 0x40, RZ, 0x3c, !PT ;  /* 0x0000004003027812 */ /* 0x040fe200078e3cff */
[----:B-----5:R-:W-:Y:S01]  /*480e0*/  STS.128 [R28+0x280], R4 ;  /* 0x000280041c007388 */ /* 0x020fe20000000c00 */
[----:B------:R-:W-:-:S03]  /*480f0*/  LOP3.LUT R0, R3, 0x60, RZ, 0x3c, !PT ;  /* 0x0000006003007812 */ /* 0x000fc600078e3cff */
[----:B---3--:R-:W-:Y:S04]  /*48100*/  STS.128 [R28+0x680], R8 ;  /* 0x000680081c007388 */ /* 0x008fe80000000c00 */
[----:B------:R-:W-:Y:S04]  /*48110*/  STS.128 [R28+0x300], R12 ;  /* 0x0003000c1c007388 */ /* 0x000fe80000000c00 */
[----:B----4-:R-:W-:Y:S04]  /*48120*/  STS.128 [R28+0x700], R16 ;  /* 0x000700101c007388 */ /* 0x010fe80000000c00 */
[----:B------:R-:W-:Y:S04]  /*48130*/  STS.128 [R28+0x380], R20 ;  /* 0x000380141c007388 */ /* 0x000fe80000000c00 */
[----:B--2---:R-:W-:Y:S04]  /*48140*/  STS.128 [R28+0x780], R24 ;  /* 0x000780181c007388 */ /* 0x004fe80000000c00 */
[----:B------:R-:W-:Y:S06]  /*48150*/  BAR.SYNC.DEFER_BLOCKING 0x0 ;  /* 0x0000000000007b1d */ /* 0x000fec0000010000 */
[----:B------:R-:W0:Y:S04]  /*48160*/  LDS.128 R4, [R3] ;  /* 0x0000000003047984 */ /* 0x000e280000000c00 */
[----:B------:R-:W1:Y:S04]  /*48170*/  LDS.128 R12, [R3+0x800] ;  /* 0x00080000030c7984 */ /* 0x000e680000000c00 */
[----:B------:R-:W2:Y:S04]  /*48180*/  LDS.128 R8, [R3+0x1000] ;  /* 0x0010000003087984 */ /* 0x000ea80000000c00 */
[----:B------:R-:W-:Y:S04]  /*48190*/  LDS.128 R16, [R0+0x1000] ;  /* 0x0010000000107984 */ /* 0x000fe80000000c00 */
[----:B0-----:R-:W-:Y:S04]  /*481a0*/  STL.64 [R1+0x50], R4 ;  /* 0x0000500401007387 */ /* 0x001fe80000100a00 */
[----:B------:R-:W-:Y:S04]  /*481b0*/  STL.64 [R1+0x58], R6 ;  /* 0x0000580601007387 */ /* 0x000fe80000100a00 */
[----:B------:R-:W0:Y:S04]  /*481c0*/  LDS.128 R4, [R3+0x1800] ;  /* 0x0018000003047984 */ /* 0x000e280000000c00 */
[----:B-1----:R-:W-:Y:S04]  /*481d0*/  STL.64 [R1+0x80], R12 ;  /* 0x0000800c01007387 */ /* 0x002fe80000100a00 */
[----:B------:R-:W-:Y:S04]  /*481e0*/  STL.64 [R1+0x88], R14 ;  /* 0x0000880e01007387 */ /* 0x000fe80000100a00 */
[----:B------:R-:W-:Y:S04]  /*481f0*/  STL [R1+0x13c0], R3 ;  /* 0x0013c00301007387 */ /* 0x000fe80000100800 */
[----:B--2---:R-:W-:Y:S04]  /*48200*/  STL.64 [R1+0x70], R8 ;  /* 0x0000700801007387 */ /* 0x004fe80000100a00 */
[----:B------:R-:W-:Y:S04]  /*48210*/  STL.64 [R1+0x78], R10 ;  /* 0x0000780a01007387 */ /* 0x000fe80000100a00 */
[----:B------:R-:W1:Y:S04]  /*48220*/  LDS.128 R12, [R29] ;  /* 0x000000001d0c7984 */ /* 0x000e680000000c00 */
[----:B------:R-:W-:Y:S04]  /*48230*/  LDS.128 R8, [R29+0x800] ;  /* 0x000800001d087984 */ /* 0x000fe80000000c00 */
[----:B0-----:R-:W-:Y:S04]  /*48240*/  STL.64 [R1+0x60], R4 ;  /* 0x0000600401007387 */ /* 0x001fe80000100a00 */
[----:B------:R-:W-:Y:S04]  /*48250*/  STL.64 [R1+0x68], R6 ;  /* 0x0000680601007387 */ /* 0x000fe80000100a00 */
[----:B------:R-:W0:Y:S04]  /*48260*/  LDS.128 R4, [R29+0x1000] ;  /* 0x001000001d047984 */ /* 0x000e280000000c00 */
[----:B-1----:R-:W-:Y:S04]  /*48270*/  STL.64 [R1+0x40], R12 ;  /* 0x0000400c01007387 */ /* 0x002fe80000100a00 */
[----:B------:R-:W-:Y:S04]  /*48280*/  STL.64 [R1+0x48], R14 ;  /* 0x0000480e01007387 */ /* 0x000fe80000100a00 */
[----:B------:R-:W-:Y:S04]  /*48290*/  LDS.128 R12, [R0+0x800] ;  /* 0x00080000000c7984 */ /* 0x000fe80000000c00 */
[----:B0-----:R-:W-:Y:S01]  /*482a0*/  STL.64 [R1+0x20], R4 ;  /* 0x0000200401007387 */ /* 0x001fe20000100a00 */
[----:B------:R-:W-:-:S03]  /*482b0*/  IMAD.MOV.U32 R3, RZ, RZ, R7 ;  /* 0x000000ffff037224 */ /* 0x000fc600078e0007 */
[----:B------:R-:W-:Y:S04]  /*482c0*/  STL.64 [R1+0x30], R8 ;  /* 0x0000300801007387 */ /* 0x000fe80000100a00 */
[----:B------:R-:W-:Y:S04]  /*482d0*/  STL.64 [R1+0x38], R10 ;  /* 0x0000380a01007387 */ /* 0x000fe80000100a00 */
[----:B------:R-:W-:Y:S04]  /*482e0*/  STL [R1+0x28], R6 ;  /* 0x0000280601007387 */ /* 0x000fe80000100800 */
[----:B------:R-:W0:Y:S04]  /*482f0*/  LDS.128 R4, [R29+0x1800] ;  /* 0x001800001d047984 */ /* 0x000e280000000c00 */
[----:B------:R-:W-:Y:S04]  /*48300*/  STL [R1+0x13c8], R3 ;  /* 0x0013c80301007387 */ /* 0x000fe80000100800 */
[----:B------:R-:W-:Y:S04]  /*48310*/  STL [R1+0x13c4], R29 ;  /* 0x0013c41d01007387 */ /* 0x000fe80000100800 */
[----:B------:R-:W-:Y:S04]  /*48320*/  LDS.128 R8, [R2] ;  /* 0x0000000002087984 */ /* 0x000fe80000000c00 */
[----:B0-----:R-:W-:Y:S04]  /*48330*/  STL.64 [R1+0x90], R4 ;  /* 0x0000900401007387 */ /* 0x001fe80000100a00 */
[----:B------:R-:W-:Y:S04]  /*48340*/  STL.64 [R1+0x98], R6 ;  /* 0x0000980601007387 */ /* 0x000fe80000100a00 */
[----:B------:R-:W0:Y:S04]  /*48350*/  LDS.128 R4, [R2+0x800] ;  /* 0x0008000002047984 */ /* 0x000e280000000c00 */
[----:B0-----:R-:W-:Y:S01]  /*48360*/  STL.64 [R1], R4 ;  /* 0x0000000401007387 */ /* 0x001fe20000100a00 */
[----:B------:R-:W-:-:S03]  /*48370*/  IMAD.MOV.U32 R29, RZ, RZ, R7 ;  /* 0x000000ffff1d7224 */ /* 0x000fc600078e0007 */
[----:B------:R-:W-:Y:S04]  /*48380*/  STL.64 [R1+0x10], R8 ;  /* 0x0000100801007387 */ /* 0x000fe80000100a00 */
[----:B------:R-:W-:Y:S04]  /*48390*/  STL.64 [R1+0x18], R10 ;  /* 0x0000180a01007387 */ /* 0x000fe80000100a00 */
[----:B------:R-:W-:Y:S04]  /*483a0*/  STL [R1+0x8], R6 ;  /* 0x0000080601007387 */ /* 0x000fe80000100800 */
[----:B------:R-:W2:Y:S04]  /*483b0*/  LDL.LU R20, [R1+0xc0] ;  /* 0x0000c00001147983 */ /* 0x000ea80000300800 */
[----:B------:R-:W2:Y:S04]  /*483c0*/  LDL.LU R21, [R1+0xc4] ;  /* 0x0000c40001157983 */ /* 0x000ea80000300800 */
[----:B------:R-:W3:Y:S04]  /*483d0*/  LDL.LU R22, [R1+0xc8] ;  /* 0x0000c80001167983 */ /* 0x000ee80000300800 */
[----:B------:R-:W3:Y:S04]  /*483e0*/  LDL.LU R23, [R1+0xcc] ;  /* 0x0000cc0001177983 */ /* 0x000ee80000300800 */
[----:B------:R-:W0:Y:S04]  /*483f0*/  LDS.128 R4, [R2+0x1000] ;  /* 0x0010000002047984 */ /* 0x000e280000000c00 */
[----:B------:R-:W1:Y:S04]  /*48400*/  LDS.128 R8, [R2+0x1800] ;  /* 0x0018000002087984 */ /* 0x000e680000000c00 */
[----:B---3--:R-:W-:Y:S04]  /*48410*/  STL.64 [R1+0x1480], R22 ;  /* 0x0014801601007387 */ /* 0x008fe80000100a00 */
[----:B--2---:R-:W-:Y:S04]  /*48420*/  STL.64 [R1+0x1478], R20 ;  /* 0x0014781401007387 */ /* 0x004fe80000100a00 */
[----:B------:R-:W2:Y:S04]  /*48430*/  LDL.LU R24, [R1+0xd0] ;  /* 0x0000d00001187983 */ /* 0x000ea80000300800 */
[----:B------:R-:W2:Y:S04]  /*48440*/  LDL.LU R25, [R1+0xd4] ;  /* 0x0000d40001197983 */ /* 0x000ea80000300800 */
[----:B------:R-:W2:Y:S04]  /*48450*/  LDL.LU R26, [R1+0xd8] ;  /* 0x0000d800011a7983 */ /* 0x000ea80000300800 */
[----:B------:R-:W2:Y:S04]  /*48460*/  LDL.LU R27, [R1+0xdc] ;  /* 0x0000dc00011b7983 */ /* 0x000ea80000300800 */
[----:B------:R-:W-:Y:S04]  /*48470*/  STL [R1+0x13cc], R29 ;  /* 0x0013cc1d01007387 */ /* 0x000fe80000100800 */
[----:B0-----:R-:W-:Y:S04]  /*48480*/  STL [R1+0x13fc], R4 ;  /* 0x0013fc0401007387 */ /* 0x001fe80000100800 */
[----:B------:R-:W-:Y:S04]  /*48490*/  STL [R1+0x13e8], R5 ;  /* 0x0013e80501007387 */ /* 0x000fe80000100800 */
[----:B------:R0:W-:Y:S04]  /*484a0*/  STL [R1+0x13d8], R6 ;  /* 0x0013d80601007387 */ /* 0x0001e80000100800 */
[----:B------:R-:W-:Y:S04]  /*484b0*/  STL [R1+0x13d0], R7 ;  /* 0x0013d00701007387 */ /* 0x000fe80000100800 */
[----:B-1----:R-:W-:Y:S01]  /*484c0*/  STL [R1+0x154], R9 ;  /* 0x0001540901007387 */ /* 0x002fe20000100800 */
[----:B0-----:R-:W-:-:S03]  /*484d0*/  IMAD.MOV.U32 R6, RZ, RZ, R8 ;  /* 0x000000ffff067224 */ /* 0x001fc600078e0008 */
[----:B------:R-:W-:Y:S04]  /*484e0*/  STL.64 [R1+0x158], R10 ;  /* 0x0001580a01007387 */ /* 0x000fe80000100a00 */
[----:B------:R-:W0:Y:S04]  /*484f0*/  LDS.128 R8, [R0] ;  /* 0x0000000000087984 */ /* 0x000e280000000c00 */
[----:B------:R-:W1:Y:S04]  /*48500*/  LDS.128 R20, [R0+0x1800] ;  /* 0x0018000000147984 */ /* 0x000e680000000c00 */
[----:B------:R-:W-:Y:S06]  /*48510*/  BAR.SYNC.DEFER_BLOCKING 0x0 ;  /* 0x0000000000007b1d */ /* 0x000fec0000010000 */
[----:B0-----:R-:W-:Y:S04]  /*48520*/  STL [R1+0x13ec], R9 ;  /* 0x0013ec0901007387 */ /* 0x001fe80000100800 */
[----:B------:R-:W-:Y:S04]  /*48530*/  STL [R1+0x13dc], R10 ;  /* 0x0013dc0a01007387 */ /* 0x000fe80000100800 */
[----:B------:R-:W-:Y:S04]  /*48540*/  STL [R1+0x13d4], R11 ;  /* 0x0013d40b01007387 */ /* 0x000fe80000100800 */
[----:B------:R-:W-:Y:S04]  /*48550*/  STL [R1+0x13f0], R13 ;  /* 0x0013f00d01007387 */ /* 0x000fe80000100800 */
[----:B------:R-:W-:Y:S04]  /*48560*/  STL [R1+0x13e4], R14 ;  /* 0x0013e40e01007387 */ /* 0x000fe80000100800 */
[----:B------:R-:W-:Y:S04]  /*48570*/  STL [R1+0x13e0], R15 ;  /* 0x0013e00f01007387 */ /* 0x000fe80000100800 */
[----:B------:R0:W-:Y:S04]  /*48580*/  STL [R1+0x1418], R12 ;  /* 0x0014180c01007387 */ /* 0x0001e80000100800 */
[----:B0-----:R-:W3:Y:S04]  /*48590*/  LDL.LU R12, [R1+0xb0] ;  /* 0x0000b000010c7983 */ /* 0x001ee80000300800 */
[----:B------:R-:W3:Y:S04]  /*485a0*/  LDL.LU R13, [R1+0xb4] ;  /* 0x0000b400010d7983 */ /* 0x000ee80000300800 */
[----:B------:R-:W3:Y:S04]  /*485b0*/  LDL.LU R14, [R1+0xb8] ;  /* 0x0000b800010e7983 */ /* 0x000ee80000300800 */
[----:B------:R-:W3:Y:S04]  /*485c0*/  LDL.LU R15, [R1+0xbc] ;  /* 0x0000bc00010f7983 */ /* 0x000ee80000300800 */
[----:B------:R-:W-:Y:S04]  /*485d0*/  STL [R1+0x13f8], R18 ;  /* 0x0013f81201007387 */ /* 0x000fe80000100800 */
[----:B------:R-:W-:Y:S04]  /*485e0*/  STL [R1+0x13f4], R19 ;  /* 0x0013f41301007387 */ /* 0x000fe80000100800 */
[----:B------:R0:W-:Y:S01]  /*485f0*/  STL.64 [R1+0x1460], R16 ;  /* 0x0014601001007387 */ /* 0x0001e20000100a00 */
[----:B-1----:R-:W-:-:S02]  /*48600*/  IMAD.MOV.U32 R3, RZ, RZ, R22 ;  /* 0x000000ffff037224 */ /* 0x002fc400078e0016 */
[----:B------:R-:W-:Y:S02]  /*48610*/  IMAD.MOV.U32 R7, RZ, RZ, R20 ;  /* 0x000000ffff077224 */ /* 0x000fe400078e0014 */
[----:B------:R-:W-:Y:S01]  /*48620*/  IMAD.MOV.U32 R29, RZ, RZ, R21 ;  /* 0x000000ffff1d7224 */ /* 0x000fe200078e0015 */
[----:B0-----:R-:W4:Y:S04]  /*48630*/  LDL.LU R16, [R1+0xa0] ;  /* 0x0000a00001107983 */ /* 0x001f280000300800 */
[----:B------:R-:W4:Y:S04]  /*48640*/  LDL.LU R17, [R1+0xa4] ;  /* 0x0000a40001117983 */ /* 0x000f280000300800 */
[----:B------:R-:W4:Y:S04]  /*48650*/  LDL.LU R18, [R1+0xa8] ;  /* 0x0000a80001127983 */ /* 0x000f280000300800 */
[----:B------:R-:W4:Y:S04]  /*48660*/  LDL.LU R19, [R1+0xac] ;  /* 0x0000ac0001137983 */ /* 0x000f280000300800 */
[----:B------:R0:W-:Y:S04]  /*48670*/  STL [R1+0x16c], R23 ;  /* 0x00016c1701007387 */ /* 0x0001e80000100800 */
[----:B0-----:R-:W5:Y:S04]  /*48680*/  LDL.LU.64 R22, [R1+0x1480] ;  /* 0x0014800001167983 */ /* 0x001f680000300a00 */
[----:B------:R-:W5:Y:S04]  /*48690*/  LDL.LU.64 R20, [R1+0x1478] ;  /* 0x0014780001147983 */ /* 0x000f680000300a00 */
[----:B------:R-:W-:Y:S04]  /*486a0*/  STL.64 [R1+0x1400], R6 ;  /* 0x0014000601007387 */ /* 0x000fe80000100a00 */
[----:B--2---:R-:W-:Y:S04]  /*486b0*/  STS.128 [R28+0x480], R24 ;  /* 0x000480181c007388 */ /* 0x004fe80000000c00 */
[----:B---3--:R-:W-:Y:S04]  /*486c0*/  STS.128 [R28+0x400], R12 ;  /* 0x0004000c1c007388 */ /* 0x008fe80000000c00 */
[----:B----4-:R-:W-:Y:S04]  /*486d0*/  STS.128 [R28], R16 ;  /* 0x000000101c007388 */ /* 0x010fe80000000c00 */
[----:B-----5:R0:W-:Y:S04]  /*486e0*/  STS.128 [R28+0x80], R20 ;  /* 0x000080141c007388 */ /* 0x0201e80000000c00 */
        /* <DEDUP_REMOVED lines=16> */
[----:B------:R-:W4:Y:S04]  /*487f0*/  LDL.LU R4, [R1+0xe0] ;  /* 0x0000e00001047983 */ /* 0x000f280000300800 */
[----:B------:R-:W4:Y:S04]  /*48800*/  LDL.LU R5, [R1+0xe4] ;  /* 0x0000e40001057983 */ /* 0x000f280000300800 */
[----:B------:R-:W4:Y:S04]  /*48810*/  LDL.LU R6, [R1+0xe8] ;  /* 0x0000e80001067983 */ /* 0x000f280000300800 */
[----:B------:R-:W4:Y:S04]  /*48820*/  LDL.LU R7, [R1+0xec] ;  /* 0x0000ec0001077983 */ /* 0x000f280000300800 */
[----:B------:R-:W5:Y:S04]  /*48830*/  LDL.LU R16, [R1+0x100] ;  /* 0x0001000001107983 */ /* 0x000f680000300800 */
[----:B------:R-:W5:Y:S04]  /*48840*/  LDL.LU R17, [R1+0x104] ;  /* 0x0001040001117983 */ /* 0x000f680000300800 */
[----:B------:R-:W2:Y:S04]  /*48850*/  LDL.LU R18, [R1+0x108] ;  /* 0x0001080001127983 */ /* 0x000ea80000300800 */
[----:B------:R-:W2:Y:S04]  /*48860*/  LDL.LU R19, [R1+0x10c] ;  /* 0x00010c0001137983 */ /* 0x000ea80000300800 */
[----:B--2---:R-:W-:Y:S04]  /*48870*/  STL.64 [R1+0x1470], R18 ;  /* 0x0014701201007387 */ /* 0x004fe80000100a00 */
[----:B-----5:R0:W-:Y:S04]  /*48880*/  STL.64 [R1+0x1468], R16 ;  /* 0x0014681001007387 */ /* 0x0201e80000100a00 */
[----:B0-----:R-:W2:Y:S04]  /*48890*/  LDL.LU R16, [R1+0xf0] ;  /* 0x0000f00001107983 */ /* 0x001ea80000300800 */
[----:B------:R-:W2:Y:S04]  /*488a0*/  LDL.LU R17, [R1+0xf4] ;  /* 0x0000f40001117983 */ /* 0x000ea80000300800 */
[----:B------:R-:W2:Y:S04]  /*488b0*/  LDL.LU R18, [R1+0xf8] ;  /* 0x0000f80001127983 */ /* 0x000ea80000300800 */
[----:B------:R-:W2:Y:S04]  /*488c0*/  LDL.LU R19, [R1+0xfc] ;  /* 0x0000fc0001137983 */ /* 0x000ea80000300800 */
[----:B---3--:R-:W-:Y:S04]  /*488d0*/  STL.64 [R1+0x1448], R22 ;  /* 0x0014481601007387 */ /* 0x008fe80000100a00 */
[----:B------:R0:W-:Y:S04]  /*488e0*/  STL.64 [R1+0x1440], R20 ;  /* 0x0014401401007387 */ /* 0x0001e80000100a00 */
[----:B0-----:R-:W3:Y:S04]  /*488f0*/  LDL.LU R20, [R1+0x120] ;  /* 0x0001200001147983 */ /* 0x001ee80000300800 */
[----:B------:R-:W3:Y:S04]  /*48900*/  LDL.LU R21, [R1+0x124] ;  /* 0x0001240001157983 */ /* 0x000ee80000300800 */
[----:B------:R-:W5:Y:S04]  /*48910*/  LDL.LU R22, [R1+0x128] ;  /* 0x0001280001167983 */ /* 0x000f680000300800 */
[----:B------:R-:W5:Y:S04]  /*48920*/  LDL.LU R23, [R1+0x12c] ;  /* 0x00012c0001177983 */ /* 0x000f680000300800 */
[----:B----4-:R-:W-:Y:S04]  /*48930*/  STS.128 [R28+0x100], R4 ;  /* 0x000100041c007388 */ /* 0x010fe80000000c00 */
[----:B-----5:R-:W-:Y:S04]  /*48940*/  STL.64 [R1+0x1458], R22 ;  /* 0x0014581601007387 */ /* 0x020fe80000100a00 */
[----:B---3--:R0:W-:Y:S04]  /*48950*/  STL.64 [R1+0x1450], R20 ;  /* 0x0014501401007387 */ /* 0x0081e80000100a00 */
[----:B0-----:R-:W3:Y:S04]  /*48960*/  LDL.LU R20, [R1+0x110] ;  /* 0x0001100001147983 */ /* 0x001ee80000300800 */
[----:B------:R-:W3:Y:S04]  /*48970*/  LDL.LU R21, [R1+0x114] ;  /* 0x0001140001157983 */ /* 0x000ee80000300800 */
        /* <DEDUP_REMOVED lines=8> */
[----:B------:R-:W5:Y:S04]  /*48a00*/  LDL.LU R26, [R1+0x4f8] ;  /* 0x0004f800011a7983 */ /* 0x000f680000300800 */
[----:B------:R-:W5:Y:S04]  /*48a10*/  LDL.LU R27, [R1+0x4fc] ;  /* 0x0004fc00011b7983 */ /* 0x000f680000300800 */
[----:B------:R-:W3:Y:S04]  /*48a20*/  LDL.LU R9, [R1+0xf9c] ;  /* 0x000f9c0001097983 */ /* 0x000ee80000300800 */
[----:B------:R-:W3:Y:S04]  /*48a30*/  LDL.LU R2, [R1+0xf14] ;  /* 0x000f140001027983 */ /* 0x000ee80000300800 */
[----:B------:R-:W3:Y:S04]  /*48a40*/  LDL.LU R4, [R1+0x510] ;  /* 0x0005100001047983 */ /* 0x000ee80000300800 */
[----:B------:R-:W3:Y:S04]  /*48a50*/  LDL.LU R5, [R1+0x514] ;  /* 0x0005140001057983 */ /* 0x000ee80000300800 */
[----:B------:R-:W3:Y:S04]  /*48a60*/  LDL.LU R6, [R1+0x518] ;  /* 0x0005180001067983 */ /* 0x000ee80000300800 */
[----:B------:R-:W3:Y:S04]  /*48a70*/  LDL.LU R7, [R1+0x51c] ;  /* 0x00051c0001077983 */ /* 0x000ee80000300800 */
[----:B--2---:R-:W-:Y:S04]  /*48a80*/  STS.128 [R28+0x500], R16 ;  /* 0x000500101c007388 */ /* 0x004fe80000000c00 */
[----:B---3--:R-:W-:Y:S04]  /*48a90*/  STL.64 [R1+0x1410], R6 ;  /* 0x0014100601007387 */ /* 0x008fe80000100a00 */
[----:B------:R0:W-:Y:S04]  /*48aa0*/  STL.64 [R1+0x1408], R4 ;  /* 0x0014080401007387 */ /* 0x0001e80000100a00 */
[----:B0-----:R-:W2:Y:S04]  /*48ab0*/  LDL.LU R4, [R1+0x500] ;  /* 0x0005000001047983 */ /* 0x001ea80000300800 */
[----:B------:R-:W2:Y:S04]  /*48ac0*/  LDL.LU R5, [R1+0x504] ;  /* 0x0005040001057983 */ /* 0x000ea80000300800 */
[----:B------:R-:W2:Y:S04]  /*48ad0*/  LDL.LU R6, [R1+0x508] ;  /* 0x0005080001067983 */ /* 0x000ea80000300800 */
[----:B------:R-:W2:Y:S04]  /*48ae0*/  LDL.LU R7, [R1+0x50c] ;  /* 0x00050c0001077983 */ /* 0x000ea80000300800 */
[----:B------:R-:W3:Y:S04]  /*48af0*/  LDL.LU.64 R18, [R1+0x1470] ;  /* 0x0014700001127983 */ /* 0x000ee80000300a00 */
[----:B------:R-:W3:Y:S04]  /*48b00*/  LDL.LU.64 R16, [R1+0x1468] ;  /* 0x0014680001107983 */ /* 0x000ee80000300a00 */
[----:B------:R-:W2:Y:S04]  /*48b10*/  LDL.LU R0, [R1+0x4c8] ;  /* 0x0004c80001007983 */ /* 0x000ea80000300800 */
[----:B------:R-:W-:Y:S04]  /*48b20*/  STS.128 [R28+0x580], R20 ;  /* 0x000580141c007388 */ /* 0x000fe80000000c00 */
[----:B---3--:R0:W-:Y:S04]  /*48b30*/  STS.128 [R28+0x180], R16 ;  /* 0x000180101c007388 */ /* 0x0081e80000000c00 */
[----:B0-----:R-:W3:Y:S04]  /*48b40*/  LDL.LU.64 R16, [R1+0x1460] ;  /* 0x0014600001107983 */ /* 0x001ee80000300a00 */
[----:B------:R-:W2:Y:S04]  /*48b50*/  LDL.LU R11, [R1+0xf18] ;  /* 0x000f1800010b7983 */ /* 0x000ea80000300800 */
[----:B------:R-:W2:Y:S01]  /*48b60*/  LDL.LU R18, [R1+0x50] ;  /* 0x0000500001127983 */ /* 0x000ea20000300800 */
[----:B------:R-:W-:-:S03]  /*48b70*/  ISETP.GE.AND P0, PT, R2, c[0x0][0x178], PT ;  /* 0x00005e0002007a0c */ /* 0x000fc60003f06270 */
[----:B------:R-:W2:Y:S01]  /*48b80*/  LDL.LU.64 R22, [R1+0x1458] ;  /* 0x0014580001167983 */ /* 0x000ea20000300a00 */
[----:B------:R-:W-:-:S03]  /*48b90*/  ISETP.LT.AND P1, PT, R9, c[0x0][0x17c], !P0 ;  /* 0x00005f0009007a0c */ /* 0x000fc60004721270 */
[----:B------:R-:W2:Y:S04]  /*48ba0*/  LDL.LU.64 R20, [R1+0x1450] ;  /* 0x0014500001147983 */ /* 0x000ea80000300a00 */
[----:B--2---:R0:W-:Y:S04]  /*48bb0*/  STS.128 [R28+0x200], R20 ;  /* 0x000200141c007388 */ /* 0x0041e80000000c00 */
[----:B0-----:R-:W2:Y:S04]  /*48bc0*/  LDL.LU.64 R22, [R1+0x1448] ;  /* 0x0014480001167983 */ /* 0x001ea80000300a00 */
[----:B------:R-:W2:Y:S04]  /*48bd0*/  LDL.LU.64 R20, [R1+0x1440] ;  /* 0x0014400001147983 */ /* 0x000ea80000300a00 */
[----:B------:R-:W3:Y:S04]  /*48be0*/  LDL.LU R9, [R1+0xf1c] ;  /* 0x000f1c0001097983 */ /* 0x000ee80000300800 */
[----:B------:R-:W3:Y:S04]  /*48bf0*/  LDL.LU R19, [R1+0x40] ;  /* 0x0000400001137983 */ /* 0x000ee80000300800 */
[----:B--2---:R0:W-:Y:S04]  /*48c00*/  STS.128 [R28+0x600], R20 ;  /* 0x000600141c007388 */ /* 0x0041e80000000c00 */
[----:B0-----:R-:W2:Y:S04]  /*48c10*/  LDL.LU.64 R22, [R1+0x1438] ;  /* 0x0014380001167983 */ /* 0x001ea80000300a00 */
[----:B------:R-:W2:Y:S04]  /*48c20*/  LDL.LU.64 R20, [R1+0x1430] ;  /* 0x0014300001147983 */ /* 0x000ea80000300a00 */
[----:B----4-:R-:W-:Y:S04]  /*48c30*/  STS.128 [R28+0x680], R12 ;  /* 0x0006800c1c007388 */ /* 0x010fe80000000c00 */
[----:B------:R-:W-:Y:S04]  /*48c40*/  STS.128 [R28+0x380], R4 ;  /* 0x000380041c007388 */ /* 0x000fe80000000c00 */
[----:B--2---:R0:W-:Y:S04]  /*48c50*/  STS.128 [R28+0x280], R20 ;  /* 0x000280141c007388 */ /* 0x0041e80000000c00 */
[----:B0-----:R-:W2:Y:S04]  /*48c60*/  LDL.LU.64 R22, [R1+0x1428] ;  /* 0x0014280001167983 */ /* 0x001ea80000300a00 */
[----:B------:R-:W2:Y:S04]  /*48c70*/  LDL.LU.64 R20, [R1+0x1420] ;  /* 0x0014200001147983 */ /* 0x000ea80000300a00 */
[----:B------:R-:W4:Y:S04]  /*48c80*/  LDL.LU R10, [R1+0x10] ;  /* 0x00001000010a7983 */ /* 0x000f280000300800 */
[----:B------:R-:W2:Y:S04]  /*48c90*/  LDL.LU R12, [R1+0x1418] ;  /* 0x00141800010c7983 */ /* 0x000ea80000300800 */
[----:B------:R-:W2:Y:S04]  /*48ca0*/  LDL.LU R15, [R1+0xf20] ;  /* 0x000f2000010f7983 */ /* 0x000ea80000300800 */
[----:B------:R-:W2:Y:S04]  /*48cb0*/  LDL.LU R14, [R1+0xf24] ;  /* 0x000f2400010e7983 */ /* 0x000ea80000300800 */
[----:B------:R-:W2:Y:S04]  /*48cc0*/  LDL.LU R13, [R1+0x80] ;  /* 0x00008000010d7983 */ /* 0x000ea80000300800 */
[----:B------:R-:W2:Y:S04]  /*48cd0*/  LDL.LU.64 R6, [R1+0x1410] ;  /* 0x0014100001067983 */ /* 0x000ea80000300a00 */
[----:B------:R-:W2:Y:S01]  /*48ce0*/  LDL.LU.64 R4, [R1+0x1408] ;  /* 0x0014080001047983 */ /* 0x000ea20000300a00 */
[----:B------:R-:W-:-:S03]  /*48cf0*/  ISETP.LT.AND P3, PT, R11, c[0x0][0x17c], !P0 ;  /* 0x00005f000b007a0c */ /* 0x000fc60004761270 */
[----:B-----5:R0:W-:Y:S02]  /*48d00*/  STS.128 [R28+0x700], R24 ;  /* 0x000700181c007388 */ /* 0x0201e40000000c00 */
[----:B0-----:R-:W-:Y:S02]  /*48d10*/  IMAD R26, R11, c[0x0][0x198], RZ ;  /* 0x000066000b1a7a24 */ /* 0x001fe400078e02ff */
[----:B------:R-:W-:Y:S01]  /*48d20*/  IMAD R2, R2, c[0x0][0x194], RZ ;  /* 0x0000650002027a24 */ /* 0x000fe200078e02ff */
[----:B--2---:R0:W-:Y:S04]  /*48d30*/  STS.128 [R28+0x780], R4 ;  /* 0x000780041c007388 */ /* 0x0041e80000000c00 */
[----:B0-----:R-:W2:Y:S04]  /*48d40*/  LDL.LU.64 R6, [R1+0x1400] ;  /* 0x0014000001067983 */ /* 0x001ea80000300a00 */
[----:B------:R-:W5:Y:S04]  /*48d50*/  LDL.LU R11, [R1+0xf28] ;  /* 0x000f2800010b7983 */ /* 0x000f680000300800 */
[----:B------:R-:W2:Y:S04]  /*48d60*/  LDL.LU R4, [R1+0xf2c] ;  /* 0x000f2c0001047983 */ /* 0x000ea80000300800 */
[----:B------:R0:W-:Y:S04]  /*48d70*/  STS.128 [R28+0x300], R20 ;  /* 0x000300141c007388 */ /* 0x0001e80000000c00 */
[----:B------:R-:W-:Y:S01]  /*48d80*/  BAR.SYNC.DEFER_BLOCKING 0x0 ;  /* 0x0000000000007b1d */ /* 0x000fe20000010000 */
[----:B------:R-:W-:Y:S01]  /*48d90*/  ISETP.LT.AND P4, PT, R0, c[0x0][0x17c], !P0 ;  /* 0x00005f0000007a0c */ /* 0x000fe20004781270 */
[----:B---3--:R-:W-:-:S02]  /*48da0*/  IMAD R25, R9, c[0x0][0x198], RZ ;  /* 0x0000660009197a24 */ /* 0x008fc400078e02ff */
[----:B0-----:R-:W-:Y:S01]  /*48db0*/  IMAD R21, R0, c[0x0][0x198], RZ ;  /* 0x0000660000157a24 */ /* 0x001fe200078e02ff */
[----:B------:R-:W-:-:S04]  /*48dc0*/  LEA R0, P2, R2, c[0x0][0x170], 0x1 ;  /* 0x00005c0002007a11 */ /* 0x000fc800078408ff */
[----:B------:R-:W-:Y:S02]  /*48dd0*/  LEA.HI.X.SX32 R2, R2, c[0x0][0x174], 0x1, P2 ;  /* 0x00005d0002027a11 */ /* 0x000fe400010f0eff */
[-C--:B------:R-:W-:Y:S02]  /*48de0*/  LEA R22, P5, R21, R0.reuse, 0x1 ;  /* 0x0000000015167211 */ /* 0x080fe400078a08ff */
[----:B------:R-:W-:Y:S02]  /*48df0*/  ISETP.LT.AND P2, PT, R9, c[0x0][0x17c], !P0 ;  /* 0x00005f0009007a0c */ /* 0x000fe40004741270 */
[----:B------:R-:W-:Y:S01]  /*48e00*/  LEA R20, P6, R26, R0, 0x1 ;  /* 0x000000001a147211 */ /* 0x000fe200078c08ff */
[----:B------:R-:W-:Y:S01]  /*48e10*/  IMAD R27, R14, c[0x0][0x198], RZ ;  /* 0x000066000e1b7a24 */ /* 0x000fe200078e02ff */
[----:B------:R-:W-:Y:S01]  /*48e20*/  LEA.HI.X.SX32 R23, R21, R2, 0x1, P5 ;  /* 0x0000000215177211 */ /* 0x000fe200028f0eff */
[----:B------:R-:W3:Y:S01]  /*48e30*/  LDL.LU R9, [R1+0x30] ;  /* 0x0000300001097983 */ /* 0x000ee20000300800 */
[----:B------:R-:W-:-:S02]  /*48e40*/  LEA R24, P5, R25, R0, 0x1 ;  /* 0x0000000019187211 */ /* 0x000fc400078a08ff */
[-C--:B------:R-:W-:Y:S01]  /*48e50*/  LEA.HI.X.SX32 R21, R26, R2.reuse, 0x1, P6 ;  /* 0x000000021a157211 */ /* 0x080fe200030f0eff */
[----:B------:R0:W-:Y:S01]  /*48e60*/  @P4 STG.E.U16 [R22.64], R18 ;  /* 0x0000001216004986 */ /* 0x0001e2000c10150a */
[----:B------:R-:W-:-:S03]  /*48e70*/  LEA.HI.X.SX32 R25, R25, R2, 0x1, P5 ;  /* 0x0000000219197211 */ /* 0x000fc600028f0eff */
[----:B------:R-:W-:Y:S01]  /*48e80*/  @P3 STG.E.U16 [R20.64], R19 ;  /* 0x0000001314003986 */ /* 0x000fe2000c10150a */
[----:B------:R-:W-:-:S03]  /*48e90*/  ISETP.LT.AND P3, PT, R14, c[0x0][0x17c], !P0 ;  /* 0x00005f000e007a0c */ /* 0x000fc60004761270 */
[----:B----4-:R1:W-:Y:S01]  /*48ea0*/  @P2 STG.E.U16 [R24.64], R10 ;  /* 0x0000000a18002986 */ /* 0x0103e2000c10150a */
[----:B------:R-:W-:-:S03]  /*48eb0*/  ISETP.LT.AND P4, PT, R15, c[0x0][0x17c], !P0 ;  /* 0x00005f000f007a0c */ /* 0x000fc60004781270 */
[----:B------:R-:W4:Y:S01]  /*48ec0*/  LDL.LU R5, [R1] ;  /* 0x0000000001057983 */ /* 0x000f220000300800 */
[----:B0-----:R-:W-:-:S03]  /*48ed0*/  IMAD R22, R15, c[0x0][0x198], RZ ;  /* 0x000066000f167a24 */ /* 0x001fc600078e02ff */
[----:B------:R-:W4:Y:S01]  /*48ee0*/  LDL.LU R14, [R1+0xf34] ;  /* 0x000f3400010e7983 */ /* 0x000f220000300800 */
[----:B-1----:R-:W-:-:S03]  /*48ef0*/  LEA R24, P5, R27, R0, 0x1 ;  /* 0x000000001b187211 */ /* 0x002fc600078a08ff */
[----:B------:R-:W4:Y:S01]  /*48f00*/  LDL.LU R15, [R1+0xf38] ;  /* 0x000f3800010f7983 */ /* 0x000f220000300800 */
[----:B------:R-:W-:-:S03]  /*48f10*/  LEA.HI.X.SX32 R25, R27, R2, 0x1, P5 ;  /* 0x000000021b197211 */ /* 0x000fc600028f0eff */
[----:B------:R-:W4:Y:S01]  /*48f20*/  LDL.LU R28, [R1+0x70] ;  /* 0x00007000011c7983 */ /* 0x000f220000300800 */
[----:B------:R-:W-:-:S04]  /*48f30*/  LEA R20, P6, R22, R0, 0x1 ;  /* 0x0000000016147211 */ /* 0x000fc800078c08ff */
[----:B------:R-:W-:-:S05]  /*48f40*/  LEA.HI.X.SX32 R21, R22, R2, 0x1, P6 ;  /* 0x0000000216157211 */ /* 0x000fca00030f0eff */
[----:B------:R0:W-:Y:S01]  /*48f50*/  @P4 STG.E.U16 [R20.64], R8 ;  /* 0x0000000814004986 */ /* 0x0001e2000c10150a */
[C---:B-----5:R-:W-:Y:S01]  /*48f60*/  IMAD R23, R11.reuse, c[0x0][0x198], RZ ;  /* 0x000066000b177a24 */ /* 0x060fe200078e02ff */
[----:B------:R-:W-:Y:S02]  /*48f70*/  ISETP.LT.AND P2, PT, R11, c[0x0][0x17c], !P0 ;  /* 0x00005f000b007a0c */ /* 0x000fe40004741270 */
[----:B------:R-:W5:Y:S04]  /*48f80*/  LDL.LU R11, [R1+0x20] ;  /* 0x00002000010b7983 */ /* 0x000f680000300800 */
[----:B------:R-:W5:Y:S01]  /*48f90*/  LDL.LU R27, [R1+0xf30] ;  /* 0x000f3000011b7983 */ /* 0x000f620000300800 */
[C---:B--2---:R-:W-:Y:S01]  /*48fa0*/  IMAD R26, R4.reuse, c[0x0][0x198], RZ ;  /* 0x00006600041a7a24 */ /* 0x044fe200078e02ff */
[----:B------:R-:W-:-:S02]  /*48fb0*/  ISETP.LT.AND P4, PT, R4, c[0x0][0x17c], !P0 ;  /* 0x00005f0004007a0c */ /* 0x000fc40004781270 */
[----:B------:R-:W2:Y:S01]  /*48fc0*/  LDL.LU R4, [R1+0xf40] ;  /* 0x000f400001047983 */ /* 0x000ea20000300800 */
[----:B------:R-:W-:-:S03]  /*48fd0*/  LEA R22, P6, R23, R0, 0x1 ;  /* 0x0000000017167211 */ /* 0x000fc600078c08ff */
[----:B------:R-:W-:Y:S01]  /*48fe0*/  @P3 STG.E.U16 [R24.64], R13 ;  /* 0x0000000d18003986 */ /* 0x000fe2000c10150a */
[----:B------:R-:W-:Y:S02]  /*48ff0*/  LEA.HI.X.SX32 R23, R23, R2, 0x1, P6 ;  /* 0x0000000217177211 */ /* 0x000fe400030f0eff */
[----:B0-----:R-:W-:-:S04]  /*49000*/  LEA R20, P5, R26, R0, 0x1 ;  /* 0x000000001a147211 */ /* 0x001fc800078a08ff */
[----:B------:R-:W-:Y:S01]  /*49010*/  LEA.HI.X.SX32 R21, R26, R2, 0x1, P5 ;  /* 0x000000021a157211 */ /* 0x000fe200028f0eff */
[----:B---3--:R-:W-:Y:S04]  /*49020*/  @P2 STG.E.U16 [R22.64], R9 ;  /* 0x0000000916002986 */ /* 0x008fe8000c10150a */
[----:B----4-:R0:W-:Y:S01]  /*49030*/  @P4 STG.E.U16 [R20.64], R5 ;  /* 0x0000000514004986 */ /* 0x0101e2000c10150a */
[C---:B------:R-:W-:Y:S02]  /*49040*/  ISETP.LT.AND P2, PT, R14.reuse, c[0x0][0x17c], !P0 ;  /* 0x00005f000e007a0c */ /* 0x040fe40004741270 */
[C---:B------:R-:W-:Y:S01]  /*49050*/  ISETP.LT.AND P4, PT, R15.reuse, c[0x0][0x17c], !P0 ;  /* 0x00005f000f007a0c */ /* 0x040fe20004781270 */
[----:B0-----:R-:W-:Y:S02]  /*49060*/  IMAD R21, R15, c[0x0][0x198], RZ ;  /* 0x000066000f157a24 */ /* 0x001fe400078e02ff */
[C---:B-----5:R-:W-:Y:S01]  /*49070*/  IMAD R25, R27.reuse, c[0x0][0x198], RZ ;  /* 0x000066001b197a24 */ /* 0x060fe200078e02ff */
[----:B------:R-:W-:Y:S01]  /*49080*/  ISETP.LT.AND P3, PT, R27, c[0x0][0x17c], !P0 ;  /* 0x00005f001b007a0c */ /* 0x000fe20004761270 */
[----:B------:R-:W-:-:S02]  /*49090*/  IMAD R27, R14, c[0x0][0x198], RZ ;  /* 0x000066000e1b7a24 */ /* 0x000fc400078e02ff */
[----:B------:R-:W3:Y:S01]  /*490a0*/  LDL.LU R14, [R1+0x60] ;  /* 0x00006000010e7983 */ /* 0x000ee20000300800 */
[-C--:B------:R-:W-:Y:S02]  /*490b0*/  LEA R22, P6, R25, R0.reuse, 0x1 ;  /* 0x0000000019167211 */ /* 0x080fe400078c08ff */
[----:B------:R-:W-:Y:S01]  /*490c0*/  LEA R24, P5, R27, R0, 0x1 ;  /* 0x000000001b187211 */ /* 0x000fe200078a08ff */
[----:B------:R-:W4:Y:S01]  /*490d0*/  LDL.LU R15, [R1+0x90] ;  /* 0x00009000010f7983 */ /* 0x000f220000300800 */
[-C--:B------:R-:W-:Y:S01]  /*490e0*/  LEA.HI.X.SX32 R23, R25, R2.reuse, 0x1, P6 ;  /* 0x0000000219177211 */ /* 0x080fe200030f0eff */
[C---:B--2---:R-:W-:Y:S01]  /*490f0*/  IMAD R26, R4.reuse, c[0x0][0x198], RZ ;  /* 0x00006600041a7a24 */ /* 0x044fe200078e02ff */
[----:B------:R-:W-:Y:S02]  /*49100*/  LEA.HI.X.SX32 R25, R27, R2, 0x1, P5 ;  /* 0x000000021b197211 */ /* 0x000fe400028f0eff */
[----:B------:R-:W2:Y:S04]  /*49110*/  LDL.LU R27, [R1+0xf48] ;  /* 0x000f4800011b7983 */ /* 0x000ea80000300800 */
[----:B------:R0:W-:Y:S01]  /*49120*/  @P3 STG.E.U16 [R22.64], R12 ;  /* 0x0000000c16003986 */ /* 0x0001e2000c10150a */
[----:B------:R-:W-:-:S03]  /*49130*/  ISETP.LT.AND P3, PT, R4, c[0x0][0x17c], !P0 ;  /* 0x00005f0004007a0c */ /* 0x000fc60004761270 */
[----:B------:R-:W5:Y:S04]  /*49140*/  LDL.LU R4, [R1+0x13fc] ;  /* 0x0013fc0001047983 */ /* 0x000f680000300800 */
[----:B0-----:R-:W3:Y:S01]  /*49150*/  LDL.LU R23, [R1+0xf44] ;  /* 0x000f440001177983 */ /* 0x001ee20000300800 */
[CC--:B------:R-:W-:Y:S02]  /*49160*/  LEA R20, P6, R21.reuse, R0.reuse, 0x1 ;  /* 0x0000000015147211 */ /* 0x0c0fe400078c08ff */
[C---:B------:R-:W-:Y:S02]  /*49170*/  LEA R22, P5, R26.reuse, R0, 0x1 ;  /* 0x000000001a167211 */ /* 0x040fe400078a08ff */
[-C--:B------:R-:W-:Y:S01]  /*49180*/  LEA.HI.X.SX32 R21, R21, R2.reuse, 0x1, P6 ;  /* 0x0000000215157211 */ /* 0x080fe200030f0eff */
[----:B------:R0:W-:Y:S04]  /*49190*/  @P2 STG.E.U16 [R24.64], R28 ;  /* 0x0000001c18002986 */ /* 0x0001e8000c10150a */
[----:B------:R1:W-:Y:S01]  /*491a0*/  @P4 STG.E.U16 [R20.64], R11 ;  /* 0x0000000b14004986 */ /* 0x0003e2000c10150a */
[C---:B--2---:R-:W-:Y:S01]  /*491b0*/  ISETP.LT.AND P4, PT, R27.reuse, c[0x0][0x17c], !P0 ;  /* 0x00005f001b007a0c */ /* 0x044fe20004781270 */
[----:B0-----:R-:W-:Y:S01]  /*491c0*/  IMAD R25, R27, c[0x0][0x198], RZ ;  /* 0x000066001b197a24 */ /* 0x001fe200078e02ff */
[C---:B---3--:R-:W-:Y:S01]  /*491d0*/  ISETP.LT.AND P2, PT, R23.reuse, c[0x0][0x17c], !P0 ;  /* 0x00005f0017007a0c */ /* 0x048fe20004741270 */
[----:B------:R-:W-:Y:S01]  /*491e0*/  IMAD R24, R23, c[0x0][0x198], RZ ;  /* 0x0000660017187a24 */ /* 0x000fe200078e02ff */
[----:B------:R-:W-:-:S02]  /*491f0*/  LEA.HI.X.SX32 R23, R26, R2, 0x1, P5 ;  /* 0x000000021a177211 */ /* 0x000fc400028f0eff */
[----:B------:R-:W2:Y:S04]  /*49200*/  LDL.LU R26, [R1+0xf50] ;  /* 0x000f5000011a7983 */ /* 0x000ea80000300800 */
[----:B------:R-:W3:Y:S04]  /*49210*/  LDL.LU R27, [R1+0xf54] ;  /* 0x000f5400011b7983 */ /* 0x000ee80000300800 */
[----:B-1----:R-:W2:Y:S01]  /*49220*/  LDL.LU R21, [R1+0xf4c] ;  /* 0x000f4c0001157983 */ /* 0x002ea20000300800 */
[----:B------:R-:W-:-:S03]  /*49230*/  LEA R20, P5, R24, R0, 0x1 ;  /* 0x0000000018147211 */ /* 0x000fc600078a08ff */
[----:B-----5:R0:W-:Y:S02]  /*49240*/  @P3 STG.E.U16 [R22.64], R4 ;  /* 0x0000000416003986 */ /* 0x0201e4000c10150a */
[----:B0-----:R-:W-:Y:S01]  /*49250*/  LEA R22, P6, R25, R0, 0x1 ;  /* 0x0000000019167211 */ /* 0x001fe200078c08ff */
[----:B--2---:R-:W-:Y:S01]  /*49260*/  IMAD.MOV.U32 R23, RZ, RZ, R21 ;  /* 0x000000ffff177224 */ /* 0x004fe200078e0015 */
[----:B------:R-:W-:Y:S02]  /*49270*/  ISETP.LT.AND P3, PT, R21, c[0x0][0x17c], !P0 ;  /* 0x00005f0015007a0c */ /* 0x000fe40004761270 */
[-C--:B------:R-:W-:Y:S01]  /*49280*/  LEA.HI.X.SX32 R21, R24, R2.reuse, 0x1, P5 ;  /* 0x0000000218157211 */ /* 0x080fe200028f0eff */
[----:B------:R-:W-:Y:S01]  /*49290*/  IMAD R24, R23, c[0x0][0x198], RZ ;  /* 0x0000660017187a24 */ /* 0x000fe200078e02ff */
[----:B------:R-:W-:-:S03]  /*492a0*/  LEA.HI.X.SX32 R23, R25, R2, 0x1, P6 ;  /* 0x0000000219177211 */ /* 0x000fc600030f0eff */
[----:B------:R0:W-:Y:S01]  /*492b0*/  @P2 STG.E.U16 [R20.64], R16 ;  /* 0x0000001014002986 */ /* 0x0001e2000c10150a */
[C---:B------:R-:W-:Y:S01]  /*492c0*/  ISETP.LT.AND P5, PT, R26.reuse, c[0x0][0x17c], !P0 ;  /* 0x00005f001a007a0c */ /* 0x040fe200047a1270 */
[----:B------:R-:W-:Y:S02]  /*492d0*/  IMAD R25, R26, c[0x0][0x198], RZ ;  /* 0x000066001a197a24 */ /* 0x000fe400078e02ff */
[----:B------:R-:W2:Y:S01]  /*492e0*/  LDL.LU R26, [R1+0xf5c] ;  /* 0x000f5c00011a7983 */ /* 0x000ea20000300800 */
[----:B0-----:R-:W-:-:S03]  /*492f0*/  LEA R20, P2, R24, R0, 0x1 ;  /* 0x0000000018147211 */ /* 0x001fc600078408ff */
[----:B------:R0:W-:Y:S01]  /*49300*/  @P4 STG.E.U16 [R22.64], R14 ;  /* 0x0000000e16004986 */ /* 0x0001e2000c10150a */
[----:B------:R-:W-:Y:S01]  /*49310*/  LEA.HI.X.SX32 R21, R24, R2, 0x1, P2 ;  /* 0x0000000218157211 */ /* 0x000fe200010f0eff */
[C---:B---3--:R-:W-:Y:S01]  /*49320*/  IMAD R24, R27.reuse, c[0x0][0x198], RZ ;  /* 0x000066001b187a24 */ /* 0x048fe200078e02ff */
[----:B------:R-:W-:-:S03]  /*49330*/  ISETP.LT.AND P4, PT, R27, c[0x0][0x17c], !P0 ;  /* 0x00005f001b007a0c */ /* 0x000fc60004781270 */
[----:B----4-:R1:W-:Y:S04]  /*49340*/  @P3 STG.E.U16 [R20.64], R15 ;  /* 0x0000000f14003986 */ /* 0x0103e8000c10150a */
[----:B0-----:R-:W3:Y:S04]  /*49350*/  LDL.LU R23, [R1+0xfa0] ;  /* 0x000fa00001177983 */ /* 0x001ee80000300800 */
[----:B------:R-:W4:Y:S04]  /*49360*/  LDL.LU R27, [R1+0xf60] ;  /* 0x000f6000011b7983 */ /* 0x000f280000300800 */
[----:B-1----:R-:W5:Y:S01]  /*49370*/  LDL.LU R21, [R1+0xf58] ;  /* 0x000f580001157983 */ /* 0x002f620000300800 */
[----:B------:R-:W-:-:S02]  /*49380*/  LEA R22, P6, R25, R0, 0x1 ;  /* 0x0000000019167211 */ /* 0x000fc400078c08ff */
[----:B------:R-:W-:Y:S02]  /*49390*/  PRMT R4, R18, 0x7632, R4 ;  /* 0x0000763212047816 */ /* 0x000fe40000000004 */
[----:B---3--:R-:W-:Y:S02]  /*493a0*/  ISETP.LT.AND P2, PT, R23, c[0x0][0x17c], !P0 ;  /* 0x00005f0017007a0c */ /* 0x008fe40004741270 */
[----:B------:R-:W-:Y:S01]  /*493b0*/  LEA.HI.X.SX32 R23, R25, R2, 0x1, P6 ;  /* 0x0000000219177211 */ /* 0x000fe200030f0eff */
[----:B-----5:R-:W-:-:S04]  /*493c0*/  IMAD R25, R21, c[0x0][0x198], RZ ;  /* 0x0000660015197a24 */ /* 0x020fc800078e02ff */
[----:B------:R0:W-:Y:S01]  /*493d0*/  @P5 STG.E.U16 [R22.64], R6 ;  /* 0x0000000616005986 */ /* 0x0001e2000c10150a */
[----:B------:R-:W-:Y:S02]  /*493e0*/  ISETP.LT.AND P3, PT, R21, c[0x0][0x17c], !P0 ;  /* 0x00005f0015007a0c */ /* 0x000fe40004761270 */
[----:B------:R-:W-:-:S04]  /*493f0*/  LEA R20, P6, R24, R0, 0x1 ;  /* 0x0000000018147211 */ /* 0x000fc800078c08ff */
[----:B------:R-:W-:Y:S02]  /*49400*/  LEA.HI.X.SX32 R21, R24, R2, 0x1, P6 ;  /* 0x0000000218157211 */ /* 0x000fe400030f0eff */
[C---:B0-----:R-:W-:Y:S01]  /*49410*/  LEA R22, P5, R25.reuse, R0, 0x1 ;  /* 0x0000000019167211 */ /* 0x041fe200078a08ff */
[C---:B--2---:R-:W-:Y:S01]  /*49420*/  IMAD R24, R26.reuse, c[0x0][0x198], RZ ;  /* 0x000066001a187a24 */ /* 0x044fe200078e02ff */
[----:B------:R-:W-:Y:S02]  /*49430*/  ISETP.LT.AND P6, PT, R26, c[0x0][0x17c], !P0 ;  /* 0x00005f001a007a0c */ /* 0x000fe400047c1270 */
[----:B------:R-:W-:Y:S02]  /*49440*/  LEA.HI.X.SX32 R23, R25, R2, 0x1, P5 ;  /* 0x0000000219177211 */ /* 0x000fe400028f0eff */
[----:B------:R-:W2:Y:S04]  /*49450*/  LDL.LU R25, [R1+0xf64] ;  /* 0x000f640001197983 */ /* 0x000ea80000300800 */
[----:B------:R0:W-:Y:S04]  /*49460*/  @P4 STG.E.U16 [R20.64], R7 ;  /* 0x0000000714004986 */ /* 0x0001e8000c10150a */
[----:B------:R-:W3:Y:S04]  /*49470*/  LDL.LU R18, [R1+0x13f8] ;  /* 0x0013f80001127983 */ /* 0x000ee80000300800 */
[----:B------:R-:W5:Y:S01]  /*49480*/  LDL.LU R26, [R1+0xf68] ;  /* 0x000f6800011a7983 */ /* 0x000f620000300800 */
[----:B0-----:R-:W-:-:S03]  /*49490*/  LEA R20, P5, R24, R0, 0x1 ;  /* 0x0000000018147211 */ /* 0x001fc600078a08ff */
[----:B------:R0:W-:Y:S01]  /*494a0*/  @P3 STG.E.U16 [R22.64], R4 ;  /* 0x0000000416003986 */ /* 0x0001e2000c10150a */
[----:B------:R-:W-:Y:S02]  /*494b0*/  LEA.HI.X.SX32 R21, R24, R2, 0x1, P5 ;  /* 0x0000000218157211 */ /* 0x000fe400028f0eff */
[----:B----4-:R-:W-:Y:S02]  /*494c0*/  ISETP.LT.AND P4, PT, R27, c[0x0][0x17c], !P0 ;  /* 0x00005f001b007a0c */ /* 0x010fe40004781270 */
[----:B0-----:R-:W-:Y:S01]  /*494d0*/  PRMT R4, R19, 0x7632, R4 ;  /* 0x0000763213047816 */ /* 0x001fe20000000004 */
[----:B------:R-:W-:Y:S01]  /*494e0*/  IMAD R22, R27, c[0x0][0x198], RZ ;  /* 0x000066001b167a24 */ /* 0x000fe200078e02ff */
[----:B------:R-:W4:Y:S04]  /*494f0*/  LDL.LU R19, [R1+0x13f4] ;  /* 0x0013f40001137983 */ /* 0x000f280000300800 */
[----:B------:R0:W-:Y:S04]  /*49500*/  @P6 STG.E.U16 [R20.64], R4 ;  /* 0x0000000414006986 */ /* 0x0001e8000c10150a */
[----:B------:R-:W3:Y:S01]  /*49510*/  LDL.LU R27, [R1+0xf6c] ;  /* 0x000f6c00011b7983 */ /* 0x000ee20000300800 */
[----:B0-----:R-:W-:-:S03]  /*49520*/  PRMT R4, R10, 0x7632, R4 ;  /* 0x000076320a047816 */ /* 0x001fc60000000004 */
[----:B------:R-:W4:Y:S01]  /*49530*/  LDL.LU R10, [R1+0xf70] ;  /* 0x000f7000010a7983 */ /* 0x000f220000300800 */
[----:B------:R-:W-:Y:S02]  /*49540*/  LEA R24, P5, R22, R0, 0x1 ;  /* 0x0000000016187211 */ /* 0x000fe400078a08ff */
[----:B------:R-:W-:Y:S01]  /*49550*/  PRMT R8, R8, 0x7632, R8 ;  /* 0x0000763208087816 */ /* 0x000fe20000000008 */
[C---:B--2---:R-:W-:Y:S01]  /*49560*/  IMAD R23, R25.reuse, c[0x0][0x198], RZ ;  /* 0x0000660019177a24 */ /* 0x044fe200078e02ff */
[----:B------:R-:W-:Y:S02]  /*49570*/  ISETP.LT.AND P3, PT, R25, c[0x0][0x17c], !P0 ;  /* 0x00005f0019007a0c */ /* 0x000fe40004761270 */
[----:B------:R-:W-:Y:S02]  /*49580*/  LEA.HI.X.SX32 R25, R22, R2, 0x1, P5 ;  /* 0x0000000216197211 */ /* 0x000fe400028f0eff */
[----:B------:R-:W-:-:S04]  /*49590*/  LEA R20, P6, R23, R0, 0x1 ;  /* 0x0000000017147211 */ /* 0x000fc800078c08ff */
[----:B------:R-:W-:Y:S02]  /*495a0*/  LEA.HI.X.SX32 R21, R23, R2, 0x1, P6 ;  /* 0x0000000217157211 */ /* 0x000fe400030f0eff */
[C---:B-----5:R-:W-:Y:S01]  /*495b0*/  ISETP.LT.AND P5, PT, R26.reuse, c[0x0][0x17c], !P0 ;  /* 0x00005f001a007a0c */ /* 0x060fe200047a1270 */
[----:B------:R-:W-:Y:S02]  /*495c0*/  IMAD R22, R26, c[0x0][0x198], RZ ;  /* 0x000066001a167a24 */ /* 0x000fe400078e02ff */
[----:B------:R-:W2:Y:S04]  /*495d0*/  LDL.LU R26, [R1+0xf74] ;  /* 0x000f7400011a7983 */ /* 0x000ea80000300800 */
[----:B------:R0:W-:Y:S04]  /*495e0*/  @P4 STG.E.U16 [R24.64], R4 ;  /* 0x0000000418004986 */ /* 0x0001e8000c10150a */
[----:B------:R1:W-:Y:S01]  /*495f0*/  @P3 STG.E.U16 [R20.64], R8 ;  /* 0x0000000814003986 */ /* 0x0003e2000c10150a */
[----:B0-----:R-:W-:-:S03]  /*49600*/  PRMT R4, R13, 0x7632, R4 ;  /* 0x000076320d047816 */ /* 0x001fc60000000004 */
[----:B------:R-:W5:Y:S01]  /*49610*/  LDL.LU R13, [R1+0x13f0] ;  /* 0x0013f000010d7983 */ /* 0x000f620000300800 */
[C---:B---3--:R-:W-:Y:S01]  /*49620*/  ISETP.LT.AND P4, PT, R27.reuse, c[0x0][0x17c], !P0 ;  /* 0x00005f001b007a0c */ /* 0x048fe20004781270 */
[----:B-1----:R-:W-:Y:S02]  /*49630*/  IMAD R8, R27, c[0x0][0x198], RZ ;  /* 0x000066001b087a24 */ /* 0x002fe400078e02ff */
[----:B------:R-:W3:Y:S01]  /*49640*/  LDL.LU R27, [R1+0xf78] ;  /* 0x000f7800011b7983 */ /* 0x000ee20000300800 */
[C---:B----4-:R-:W-:Y:S01]  /*49650*/  ISETP.LT.AND P3, PT, R10.reuse, c[0x0][0x17c], !P0 ;  /* 0x00005f000a007a0c */ /* 0x050fe20004761270 */
[----:B------:R-:W-:Y:S02]  /*49660*/  IMAD R23, R10, c[0x0][0x198], RZ ;  /* 0x000066000a177a24 */ /* 0x000fe400078e02ff */
[----:B------:R-:W4:Y:S01]  /*49670*/  LDL.LU R10, [R1+0xf7c] ;  /* 0x000f7c00010a7983 */ /* 0x000f220000300800 */
[----:B------:R-:W-:-:S04]  /*49680*/  LEA R24, P6, R22, R0, 0x1 ;  /* 0x0000000016187211 */ /* 0x000fc800078c08ff */
[----:B------:R-:W-:Y:S02]  /*49690*/  LEA.HI.X.SX32 R25, R22, R2, 0x1, P6 ;  /* 0x0000000216197211 */ /* 0x000fe400030f0eff */
[----:B------:R-:W-:-:S03]  /*496a0*/  LEA R20, P6, R8, R0, 0x1 ;  /* 0x0000000008147211 */ /* 0x000fc600078c08ff */
[----:B------:R0:W-:Y:S01]  /*496b0*/  @P5 STG.E.U16 [R24.64], R4 ;  /* 0x0000000418005986 */ /* 0x0001e2000c10150a */
[----:B------:R-:W-:Y:S02]  /*496c0*/  LEA.HI.X.SX32 R21, R8, R2, 0x1, P6 ;  /* 0x0000000208157211 */ /* 0x000fe400030f0eff */
[----:B------:R-:W-:Y:S02]  /*496d0*/  LEA R22, P5, R23, R0, 0x1 ;  /* 0x0000000017167211 */ /* 0x000fe400078a08ff */
[----:B------:R-:W-:Y:S02]  /*496e0*/  PRMT R12, R5, 0x7632, R12 ;  /* 0x00007632050c7816 */ /* 0x000fe4000000000c */
[----:B------:R-:W-:Y:S02]  /*496f0*/  LEA.HI.X.SX32 R23, R23, R2, 0x1, P5 ;  /* 0x0000000217177211 */ /* 0x000fe400028f0eff */
[----:B0-----:R-:W-:Y:S02]  /*49700*/  PRMT R4, R9, 0x7632, R4 ;  /* 0x0000763209047816 */ /* 0x001fe40000000004 */
[----:B------:R-:W5:Y:S04]  /*49710*/  LDL.LU R9, [R1+0x13ec] ;  /* 0x0013ec0001097983 */ /* 0x000f680000300800 */
[----:B------:R0:W-:Y:S04]  /*49720*/  @P4 STG.E.U16 [R20.64], R4 ;  /* 0x0000000414004986 */ /* 0x0001e8000c10150a */
[----:B------:R-:W5:Y:S04]  /*49730*/  LDL.LU R5, [R1+0x13e8] ;  /* 0x0013e80001057983 */ /* 0x000f680000300800 */
[----:B------:R1:W-:Y:S01]  /*49740*/  @P3 STG.E.U16 [R22.64], R12 ;  /* 0x0000000c16003986 */ /* 0x0003e2000c10150a */
[C---:B--2---:R-:W-:Y:S01]  /*49750*/  IMAD R8, R26.reuse, c[0x0][0x198], RZ ;  /* 0x000066001a087a24 */ /* 0x044fe200078e02ff */
[----:B------:R-:W-:-:S02]  /*49760*/  ISETP.LT.AND P6, PT, R26, c[0x0][0x17c], !P0 ;  /* 0x00005f001a007a0c */ /* 0x000fc400047c1270 */
[----:B------:R-:W2:Y:S02]  /*49770*/  LDL.LU R26, [R1+0xf80] ;  /* 0x000f8000011a7983 */ /* 0x000ea40000300800 */
[----:B0-----:R-:W-:-:S04]  /*49780*/  LEA R20, P5, R8, R0, 0x1 ;  /* 0x0000000008147211 */ /* 0x001fc800078a08ff */
[----:B------:R-:W-:Y:S02]  /*49790*/  LEA.HI.X.SX32 R21, R8, R2, 0x1, P5 ;  /* 0x0000000208157211 */ /* 0x000fe400028f0eff */
[C---:B----4-:R-:W-:Y:S01]  /*497a0*/  ISETP.LT.AND P3, PT, R10.reuse, c[0x0][0x17c], !P0 ;  /* 0x00005f000a007a0c */ /* 0x050fe20004761270 */
[----:B------:R-:W-:Y:S02]  /*497b0*/  IMAD R8, R10, c[0x0][0x198], RZ ;  /* 0x000066000a087a24 */ /* 0x000fe400078e02ff */
[----:B------:R-:W4:Y:S04]  /*497c0*/  LDL.LU R10, [R1+0xf84] ;  /* 0x000f8400010a7983 */ /* 0x000f280000300800 */
[----:B------:R-:W2:Y:S01]  /*497d0*/  LDL.LU R25, [R1+0xf88] ;  /* 0x000f880001197983 */ /* 0x000ea20000300800 */
[----:B-1----:R-:W-:Y:S01]  /*497e0*/  PRMT R12, R12, 0x7632, R12 ;  /* 0x000076320c0c7816 */ /* 0x002fe2000000000c */
[C---:B---3--:R-:W-:Y:S01]  /*497f0*/  IMAD R23, R27.reuse, c[0x0][0x198], RZ ;  /* 0x000066001b177a24 */ /* 0x048fe200078e02ff */
[----:B------:R-:W-:Y:S01]  /*49800*/  ISETP.LT.AND P4, PT, R27, c[0x0][0x17c], !P0 ;  /* 0x00005f001b007a0c */ /* 0x000fe20004781270 */
[----:B------:R-:W3:Y:S03]  /*49810*/  LDL.LU R24, [R1+0xf8c] ;  /* 0x000f8c0001187983 */ /* 0x000ee60000300800 */
[----:B------:R-:W-:Y:S01]  /*49820*/  LEA R22, P5, R23, R0, 0x1 ;  /* 0x0000000017167211 */ /* 0x000fe200078a08ff */
[----:B------:R0:W-:Y:S01]  /*49830*/  @P6 STG.E.U16 [R20.64], R12 ;  /* 0x0000000c14006986 */ /* 0x0001e2000c10150a */
[----:B------:R-:W-:-:S02]  /*49840*/  PRMT R4, R28, 0x7632, R4 ;  /* 0x000076321c047816 */ /* 0x000fc40000000004 */
[----:B------:R-:W-:Y:S02]  /*49850*/  LEA.HI.X.SX32 R23, R23, R2, 0x1, P5 ;  /* 0x0000000217177211 */ /* 0x000fe400028f0eff */
[----:B0-----:R-:W-:-:S04]  /*49860*/  LEA R20, P6, R8, R0, 0x1 ;  /* 0x0000000008147211 */ /* 0x001fc800078c08ff */
[----:B------:R-:W-:Y:S02]  /*49870*/  LEA.HI.X.SX32 R21, R8, R2, 0x1, P6 ;  /* 0x0000000208157211 */ /* 0x000fe400030f0eff */
[----:B------:R-:W-:Y:S01]  /*49880*/  PRMT R8, R11, 0x7632, R8 ;  /* 0x000076320b087816 */ /* 0x000fe20000000008 */
[----:B------:R-:W-:Y:S04]  /*49890*/  @P4 STG.E.U16 [R22.64], R4 ;  /* 0x0000000416004986 */ /* 0x000fe8000c10150a */
[----:B------:R-:W5:Y:S04]  /*498a0*/  LDL.LU R11, [R1+0xf94] ;  /* 0x000f9400010b7983 */ /* 0x000f680000300800 */
[----:B------:R0:W-:Y:S01]  /*498b0*/  @P3 STG.E.U16 [R20.64], R8 ;  /* 0x0000000814003986 */ /* 0x0001e2000c10150a */
[C---:B----4-:R-:W-:Y:S01]  /*498c0*/  ISETP.LT.AND P4, PT, R10.reuse, c[0x0][0x17c], !P0 ;  /* 0x00005f000a007a0c */ /* 0x050fe20004781270 */
[----:B0-----:R-:W-:-:S02]  /*498d0*/  IMAD R8, R10, c[0x0][0x198], RZ ;  /* 0x000066000a087a24 */ /* 0x001fc400078e02ff */
[----:B------:R-:W4:Y:S01]  /*498e0*/  LDL.LU R10, [R1+0xf90] ;  /* 0x000f9000010a7983 */ /* 0x000f220000300800 */
[C---:B--2---:R-:W-:Y:S01]  /*498f0*/  IMAD R12, R26.reuse, c[0x0][0x198], RZ ;  /* 0x000066001a0c7a24 */ /* 0x044fe200078e02ff */
[----:B------:R-:W-:-:S04]  /*49900*/  ISETP.LT.AND P5, PT, R26, c[0x0][0x17c], !P0 ;  /* 0x00005f001a007a0c */ /* 0x000fc800047a1270 */
[----:B------:R-:W-:-:S04]  /*49910*/  LEA R22, P6, R12, R0, 0x1 ;  /* 0x000000000c167211 */ /* 0x000fc800078c08ff */
[----:B------:R-:W-:Y:S02]  /*49920*/  LEA.HI.X.SX32 R23, R12, R2, 0x1, P6 ;  /* 0x000000020c177211 */ /* 0x000fe400030f0eff */
[----:B------:R-:W-:Y:S01]  /*49930*/  PRMT R12, R4, 0x7632, R12 ;  /* 0x00007632040c7816 */ /* 0x000fe2000000000c */
[----:B------:R-:W-:Y:S01]  /*49940*/  IMAD R4, R25, c[0x0][0x198], RZ ;  /* 0x0000660019047a24 */ /* 0x000fe200078e02ff */
[----:B------:R-:W-:-:S03]  /*49950*/  LEA R20, P6, R8, R0, 0x1 ;  /* 0x0000000008147211 */ /* 0x000fc600078c08ff */
[----:B------:R0:W-:Y:S01]  /*49960*/  @P5 STG.E.U16 [R22.64], R12 ;  /* 0x0000000c16005986 */ /* 0x0001e2000c10150a */
[----:B------:R-:W-:Y:S02]  /*49970*/  PRMT R16, R16, 0x7632, R16 ;  /* 0x0000763210107816 */ /* 0x000fe40000000010 */
[----:B------:R-:W-:Y:S01]  /*49980*/  LEA.HI.X.SX32 R21, R8, R2, 0x1, P6 ;  /* 0x0000000208157211 */ /* 0x000fe200030f0eff */
[C---:B---3--:R-:W-:Y:S01]  /*49990*/  IMAD R8, R24.reuse, c[0x0][0x198], RZ ;  /* 0x0000660018087a24 */ /* 0x048fe200078e02ff */
[----:B------:R-:W-:Y:S02]  /*499a0*/  ISETP.LT.AND P3, PT, R25, c[0x0][0x17c], !P0 ;  /* 0x00005f0019007a0c */ /* 0x000fe40004761270 */
[----:B------:R-:W-:Y:S02]  /*499b0*/  ISETP.LT.AND P6, PT, R24, c[0x0][0x17c], !P0 ;  /* 0x00005f0018007a0c */ /* 0x000fe400047c1270 */
[----:B0-----:R-:W-:-:S04]  /*499c0*/  LEA R22, P5, R4, R0, 0x1 ;  /* 0x0000000004167211 */ /* 0x001fc800078a08ff */
[----:B------:R-:W-:Y:S02]  /*499d0*/  LEA.HI.X.SX32 R23, R4, R2, 0x1, P5 ;  /* 0x0000000204177211 */ /* 0x000fe400028f0eff */
[----:B------:R-:W-:Y:S02]  /*499e0*/  PRMT R4, R14, 0x7632, R4 ;  /* 0x000076320e047816 */ /* 0x000fe40000000004 */
[----:B------:R-:W2:Y:S04]  /*499f0*/  LDL.LU R14, [R1+0x54] ;  /* 0x00005400010e7983 */ /* 0x000ea80000300800 */
[----:B------:R-:W3:Y:S04]  /*49a00*/  LDL.LU R24, [R1+0xf98] ;  /* 0x000f980001187983 */ /* 0x000ee80000300800 */
[----:B------:R0:W-:Y:S01]  /*49a10*/  @P4 STG.E.U16 [R20.64], R16 ;  /* 0x0000001014004986 */ /* 0x0001e2000c10150a */
[----:B------:R-:W-:-:S02]  /*49a20*/  PRMT R12, R15, 0x7632, R12 ;  /* 0x000076320f0c7816 */ /* 0x000fc4000000000c */
[----:B-----5:R-:W-:Y:S01]  /*49a30*/  ISETP.LT.AND P5, PT, R11, c[0x0][0x17c], !P0 ;  /* 0x00005f000b007a0c */ /* 0x020fe200047a1270 */
[----:B------:R1:W-:Y:S04]  /*49a40*/  @P3 STG.E.U16 [R22.64], R4 ;  /* 0x0000000416003986 */ /* 0x0003e8000c10150a */
[----:B------:R-:W5:Y:S01]  /*49a50*/  LDL.LU R15, [R1+0x44] ;  /* 0x00004400010f7983 */ /* 0x000f620000300800 */
[----:B0-----:R-:W-:-:S04]  /*49a60*/  LEA R20, P4, R8, R0, 0x1 ;  /* 0x0000000008147211 */ /* 0x001fc800078808ff */
[----:B------:R-:W-:Y:S01]  /*49a70*/  LEA.HI.X.SX32 R21, R8, R2, 0x1, P4 ;  /* 0x0000000208157211 */ /* 0x000fe200020f0eff */
[----:B-1----:R-:W-:Y:S02]  /*49a80*/  IMAD R4, R11, c[0x0][0x198], RZ ;  /* 0x000066000b047a24 */ /* 0x002fe400078e02ff */
[----:B------:R-:W5:Y:S01]  /*49a90*/  LDL.LU R11, [R1+0xfa8] ;  /* 0x000fa800010b7983 */ /* 0x000f620000300800 */
[----:B------:R-:W-:-:S03]  /*49aa0*/  PRMT R16, R7, 0x7632, R16 ;  /* 0x0000763207107816 */ /* 0x000fc60000000010 */
[----:B------:R0:W-:Y:S02]  /*49ab0*/  @P6 STG.E.U16 [R20.64], R12 ;  /* 0x0000000c14006986 */ /* 0x0001e4000c10150a */
[----:B0-----:R-:W-:Y:S02]  /*49ac0*/  PRMT R12, R6, 0x7632, R12 ;  /* 0x00007632060c7816 */ /* 0x001fe4000000000c */
[----:B------:R-:W5:Y:S01]  /*49ad0*/  LDL.LU R6, [R1+0xfa4] ;  /* 0x000fa40001067983 */ /* 0x000f620000300800 */
[C---:B----4-:R-:W-:Y:S01]  /*49ae0*/  ISETP.LT.AND P4, PT, R10.reuse, c[0x0][0x17c], !P0 ;  /* 0x00005f000a007a0c */ /* 0x050fe20004781270 */
[----:B------:R-:W-:Y:S02]  /*49af0*/  IMAD R8, R10, c[0x0][0x198], RZ ;  /* 0x000066000a087a24 */ /* 0x000fe400078e02ff */
[----:B------:R-:W4:Y:S04]  /*49b00*/  LDL.LU R10, [R1+0x14] ;  /* 0x00001400010a7983 */ /* 0x000f280000300800 */
[----:B------:R-:W4:Y:S01]  /*49b10*/  LDL.LU R7, [R1+0xfac] ;  /* 0x000fac0001077983 */ /* 0x000f220000300800 */
[----:B------:R-:W-:-:S04]  /*49b20*/  LEA R22, P3, R4, R0, 0x1 ;  /* 0x0000000004167211 */ /* 0x000fc800078608ff */
[----:B------:R-:W-:Y:S02]  /*49b30*/  LEA.HI.X.SX32 R23, R4, R2, 0x1, P3 ;  /* 0x0000000204177211 */ /* 0x000fe400018f0eff */
[----:B------:R-:W-:-:S03]  /*49b40*/  LEA R20, P6, R8, R0, 0x1 ;  /* 0x0000000008147211 */ /* 0x000fc600078c08ff */
[----:B------:R0:W-:Y:S01]  /*49b50*/  @P5 STG.E.U16 [R22.64], R12 ;  /* 0x0000000c16005986 */ /* 0x0001e2000c10150a */
[----:B------:R-:W-:-:S05]  /*49b60*/  LEA.HI.X.SX32 R21, R8, R2, 0x1, P6 ;  /* 0x0000000208157211 */ /* 0x000fca00030f0eff */
[----:B------:R1:W-:Y:S01]  /*49b70*/  @P4 STG.E.U16 [R20.64], R16 ;  /* 0x0000001014004986 */ /* 0x0003e2000c10150a */
[C---:B---3--:R-:W-:Y:S01]  /*49b80*/  IMAD R4, R24.reuse, c[0x0][0x198], RZ ;  /* 0x0000660018047a24 */ /* 0x048fe200078e02ff */
[----:B------:R-:W-:Y:S02]  /*49b90*/  ISETP.LT.AND P3, PT, R24, c[0x0][0x17c], !P0 ;  /* 0x00005f0018007a0c */ /* 0x000fe40004761270 */
[----:B------:R-:W3:Y:S02]  /*49ba0*/  LDL.LU R24, [R1+0xfb0] ;  /* 0x000fb00001187983 */ /* 0x000ee40000300800 */
[C---:B0-----:R-:W-:Y:S02]  /*49bb0*/  LEA R22, P5, R4.reuse, R0, 0x1 ;  /* 0x0000000004167211 */ /* 0x041fe400078a08ff */
[----:B------:R-:W3:Y:S02]  /*49bc0*/  LDL.LU R12, [R1+0x84] ;  /* 0x00008400010c7983 */ /* 0x000ee40000300800 */
[----:B------:R-:W-:-:S05]  /*49bd0*/  LEA.HI.X.SX32 R23, R4, R2, 0x1, P5 ;  /* 0x0000000204177211 */ /* 0x000fca00028f0eff */
[----:B--2---:R0:W-:Y:S01]  /*49be0*/  @P3 STG.E.U16 [R22.64], R14 ;  /* 0x0000000e16003986 */ /* 0x0041e2000c10150a */
[----:B-----5:R-:W-:-:S03]  /*49bf0*/  ISETP.LT.AND P4, PT, R11, c[0x0][0x17c], !P0 ;  /* 0x00005f000b007a0c */ /* 0x020fc60004781270 */
[----:B------:R-:W2:Y:S01]  /*49c00*/  LDL.LU R11, [R1+0xfb4] ;  /* 0x000fb400010b7983 */ /* 0x000ea20000300800 */
[----:B------:R-:W-:-:S03]  /*49c10*/  ISETP.LT.AND P5, PT, R6, c[0x0][0x17c], !P0 ;  /* 0x00005f0006007a0c */ /* 0x000fc600047a1270 */
[----:B------:R-:W5:Y:S01]  /*49c20*/  LDL.LU R6, [R1+0x34] ;  /* 0x0000340001067983 */ /* 0x000f620000300800 */
[----:B----4-:R-:W-:-:S03]  /*49c30*/  ISETP.LT.AND P3, PT, R7, c[0x0][0x17c], !P0 ;  /* 0x00005f0007007a0c */ /* 0x010fc60004761270 */
[----:B------:R-:W4:Y:S01]  /*49c40*/  LDL.LU R7, [R1+0xfb8] ;  /* 0x000fb80001077983 */ /* 0x000f220000300800 */
[----:B------:R-:W-:-:S03]  /*49c50*/  IMAD.MOV.U32 R25, RZ, RZ, c[0x0][0x198] ;  /* 0x00006600ff197624 */ /* 0x000fc600078e00ff */
[----:B-1----:R-:W5:Y:S01]  /*49c60*/  LDL.LU R16, [R1+0x4] ;  /* 0x0000040001107983 */ /* 0x002f620000300800 */
[----:B------:R-:W-:-:S03]  /*49c70*/  IMAD R8, R25, 0x2, R4 ;  /* 0x0000000219087824 */ /* 0x000fc600078e0204 */
[----:B------:R-:W5:Y:S01]  /*49c80*/  LDL.LU R27, [R1+0xfbc] ;  /* 0x000fbc00011b7983 */ /* 0x000f620000300800 */
[----:B------:R-:W-:Y:S01]  /*49c90*/  IMAD R4, R25, 0x2, R8 ;  /* 0x0000000219047824 */ /* 0x000fe200078e0208 */
[----:B------:R-:W-:-:S04]  /*49ca0*/  LEA R20, P6, R8, R0, 0x1 ;  /* 0x0000000008147211 */ /* 0x000fc800078c08ff */
[----:B------:R-:W-:Y:S01]  /*49cb0*/  LEA.HI.X.SX32 R21, R8, R2, 0x1, P6 ;  /* 0x0000000208157211 */ /* 0x000fe200030f0eff */
[----:B------:R-:W-:Y:S01]  /*49cc0*/  IMAD R8, R25, 0x2, R4 ;  /* 0x0000000219087824 */ /* 0x000fe200078e0204 */
[----:B0-----:R-:W-:-:S03]  /*49cd0*/  LEA R22, P6, R4, R0, 0x1 ;  /* 0x0000000004167211 */ /* 0x001fc600078c08ff */
[----:B------:R0:W-:Y:S01]  /*49ce0*/  @P1 STG.E.U16 [R20.64], R15 ;  /* 0x0000000f14001986 */ /* 0x0001e2000c10150a */
[----:B------:R-:W-:Y:S02]  /*49cf0*/  LEA.HI.X.SX32 R23, R4, R2, 0x1, P6 ;  /* 0x0000000204177211 */ /* 0x000fe400030f0eff */
[----:B0-----:R-:W-:-:S04]  /*49d00*/  LEA R20, P6, R8, R0, 0x1 ;  /* 0x0000000008147211 */ /* 0x001fc800078c08ff */
[----:B------:R-:W-:Y:S01]  /*49d10*/  LEA.HI.X.SX32 R21, R8, R2, 0x1, P6 ;  /* 0x0000000208157211 */ /* 0x000fe200030f0eff */
[----:B------:R0:W-:Y:S01]  /*49d20*/  @P2 STG.E.U16 [R22.64], R10 ;  /* 0x0000000a16002986 */ /* 0x0001e2000c10150a */
[----:B---3--:R-:W-:-:S03]  /*49d30*/  ISETP.LT.AND P1, PT, R24, c[0x0][0x17c], !P0 ;  /* 0x00005f0018007a0c */ /* 0x008fc60004721270 */
[----:B------:R-:W3:Y:S04]  /*49d40*/  LDL.LU R24, [R1+0xfc0] ;  /* 0x000fc00001187983 */ /* 0x000ee80000300800 */
[----:B------:R-:W3:Y:S04]  /*49d50*/  LDL.LU R26, [R1+0x74] ;  /* 0x00007400011a7983 */ /* 0x000ee80000300800 */
[----:B------:R1:W-:Y:S01]  /*49d60*/  @P4 STG.E.U16 [R20.64], R9 ;  /* 0x0000000914004986 */ /* 0x0003e2000c10150a */
[----:B--2---:R-:W-:-:S03]  /*49d70*/  ISETP.LT.AND P2, PT, R11, c[0x0][0x17c], !P0 ;  /* 0x00005f000b007a0c */ /* 0x004fc60004741270 */
[----:B------:R-:W2:Y:S01]  /*49d80*/  LDL.LU R11, [R1+0xfc4] ;  /* 0x000fc400010b7983 */ /* 0x000ea20000300800 */
[----:B----4-:R-:W-:-:S03]  /*49d90*/  ISETP.LT.AND P4, PT, R7, c[0x0][0x17c], !P0 ;  /* 0x00005f0007007a0c */ /* 0x010fc60004781270 */
[----:B------:R-:W4:Y:S04]  /*49da0*/  LDL.LU R7, [R1+0x24] ;  /* 0x0000240001077983 */ /* 0x000f280000300800 */
[----:B------:R-:W4:Y:S01]  /*49db0*/  LDL.LU R28, [R1+0xfc8] ;  /* 0x000fc800011c7983 */ /* 0x000f220000300800 */
[----:B------:R-:W-:-:S04]  /*49dc0*/  IMAD R4, R25, 0x2, R8 ;  /* 0x0000000219047824 */ /* 0x000fc800078e0208 */
[----:B------:R-:W-:Y:S01]  /*49dd0*/  IMAD R8, R25, 0x2, R4 ;  /* 0x0000000219087824 */ /* 0x000fe200078e0204 */
[----:B0-----:R-:W-:-:S04]  /*49de0*/  LEA R22, P6, R4, R0, 0x1 ;  /* 0x0000000004167211 */ /* 0x001fc800078c08ff */
[----:B------:R-:W-:Y:S01]  /*49df0*/  LEA.HI.X.SX32 R23, R4, R2, 0x1, P6 ;  /* 0x0000000204177211 */ /* 0x000fe200030f0eff */
[----:B------:R-:W-:Y:S01]  /*49e00*/  IMAD R4, R25, 0x2, R8 ;  /* 0x0000000219047824 */ /* 0x000fe200078e0208 */
[----:B-1----:R-:W-:-:S03]  /*49e10*/  LEA R20, P6, R8, R0, 0x1 ;  /* 0x0000000008147211 */ /* 0x002fc600078c08ff */
[----:B------:R0:W-:Y:S01]  /*49e20*/  @P5 STG.E.U16 [R22.64], R12 ;  /* 0x0000000c16005986 */ /* 0x0001e2000c10150a */
[----:B------:R-:W-:Y:S01]  /*49e30*/  LEA.HI.X.SX32 R21, R8, R2, 0x1, P6 ;  /* 0x0000000208157211 */ /* 0x000fe200030f0eff */
[----:B------:R-:W-:-:S04]  /*49e40*/  IMAD R8, R25, 0x2, R4 ;  /* 0x0000000219087824 */ /* 0x000fc800078e0204 */
[----:B-----5:R1:W-:Y:S01]  /*49e50*/  @P3 STG.E.U16 [R20.64], R6 ;  /* 0x0000000614003986 */ /* 0x0203e2000c10150a */
[----:B0-----:R-:W-:-:S04]  /*49e60*/  LEA R22, P6, R4, R0, 0x1 ;  /* 0x0000000004167211 */ /* 0x001fc800078c08ff */
[----:B------:R-:W-:Y:S01]  /*49e70*/  LEA.HI.X.SX32 R23, R4, R2, 0x1, P6 ;  /* 0x0000000204177211 */ /* 0x000fe200030f0eff */
[----:B------:R-:W-:Y:S01]  /*49e80*/  IMAD R4, R25, 0x2, R8 ;  /* 0x0000000219047824 */ /* 0x000fe200078e0208 */
[----:B-1----:R-:W-:-:S03]  /*49e90*/  LEA R20, P6, R8, R0, 0x1 ;  /* 0x0000000008147211 */ /* 0x002fc600078c08ff */
[----:B------:R0:W-:Y:S01]  /*49ea0*/  @P1 STG.E.U16 [R22.64], R16 ;  /* 0x0000001016001986 */ /* 0x0001e2000c10150a */
[----:B------:R-:W-:Y:S01]  /*49eb0*/  LEA.HI.X.SX32 R21, R8, R2, 0x1, P6 ;  /* 0x0000000208157211 */ /* 0x000fe200030f0eff */
[----:B------:R-:W-:Y:S01]  /*49ec0*/  IMAD R8, R25, 0x2, R4 ;  /* 0x0000000219087824 */ /* 0x000fe200078e0204 */
[----:B------:R-:W-:Y:S02]  /*49ed0*/  ISETP.LT.AND P5, PT, R27, c[0x0][0x17c], !P0 ;  /* 0x00005f001b007a0c */ /* 0x000fe400047a1270 */
[----:B---3--:R-:W-:Y:S01]  /*49ee0*/  ISETP.LT.AND P3, PT, R24, c[0x0][0x17c], !P0 ;  /* 0x00005f0018007a0c */ /* 0x008fe20004761270 */
[----:B------:R1:W-:Y:S04]  /*49ef0*/  @P2 STG.E.U16 [R20.64], R13 ;  /* 0x0000000d14002986 */ /* 0x0003e8000c10150a */
[----:B------:R-:W3:Y:S01]  /*49f00*/  LDL.LU R27, [R1+0x64] ;  /* 0x00006400011b7983 */ /* 0x000ee20000300800 */
[----:B0-----:R-:W-:-:S03]  /*49f10*/  LEA R22, P6, R4, R0, 0x1 ;  /* 0x0000000004167211 */ /* 0x001fc600078c08ff */
[----:B------:R-:W5:Y:S01]  /*49f20*/  LDL.LU R24, [R1+0xfd4] ;  /* 0x000fd40001187983 */ /* 0x000f620000300800 */
[----:B------:R-:W-:Y:S02]  /*49f30*/  LEA.HI.X.SX32 R23, R4, R2, 0x1, P6 ;  /* 0x0000000204177211 */ /* 0x000fe400030f0eff */
[C---:B-1----:R-:W-:Y:S02]  /*49f40*/  LEA R20, P6, R8.reuse, R0, 0x1 ;  /* 0x0000000008147211 */ /* 0x042fe400078c08ff */
[----:B--2---:R-:W-:Y:S01]  /*49f50*/  ISETP.LT.AND P1, PT, R11, c[0x0][0x17c], !P0 ;  /* 0x00005f000b007a0c */ /* 0x004fe20004721270 */
[----:B------:R-:W-:Y:S01]  /*49f60*/  IMAD R4, R25, 0x2, R8 ;  /* 0x0000000219047824 */ /* 0x000fe200078e0208 */
[----:B------:R-:W2:Y:S01]  /*49f70*/  LDL.LU R11, [R1+0x94] ;  /* 0x00009400010b7983 */ /* 0x000ea20000300800 */
[----:B------:R-:W-:Y:S02]  /*49f80*/  LEA.HI.X.SX32 R21, R8, R2, 0x1, P6 ;  /* 0x0000000208157211 */ /* 0x000fe400030f0eff */
[----:B----4-:R-:W-:-:S02]  /*49f90*/  ISETP.LT.AND P2, PT, R28, c[0x0][0x17c], !P0 ;  /* 0x00005f001c007a0c */ /* 0x010fc40004741270 */
[----:B------:R-:W4:Y:S04]  /*49fa0*/  LDL.LU R28, [R1+0x154] ;  /* 0x00015400011c7983 */ /* 0x000f280000300800 */
[----:B------:R-:W2:Y:S04]  /*49fb0*/  LDL.LU R8, [R1+0xfcc] ;  /* 0x000fcc0001087983 */ /* 0x000ea80000300800 */
[----:B------:R0:W-:Y:S02]  /*49fc0*/  @P4 STG.E.U16 [R22.64], R26 ;  /* 0x0000001a16004986 */ /* 0x0001e4000c10150a */
[----:B0-----:R-:W-:-:S04]  /*49fd0*/  LEA R22, P6, R4, R0, 0x1 ;  /* 0x0000000004167211 */ /* 0x001fc800078c08ff */
[----:B------:R-:W-:Y:S02]  /*49fe0*/  LEA.HI.X.SX32 R23, R4, R2, 0x1, P6 ;  /* 0x0000000204177211 */ /* 0x000fe400030f0eff */
[----:B--2---:R-:W-:Y:S01]  /*49ff0*/  ISETP.LT.AND P4, PT, R8, c[0x0][0x17c], !P0 ;  /* 0x00005f0008007a0c */ /* 0x004fe20004781270 */
[----:B------:R-:W-:Y:S02]  /*4a000*/  IMAD R8, R25, 0x2, R4 ;  /* 0x0000000219087824 */ /* 0x000fe400078e0204 */
[----:B------:R-:W2:Y:S04]  /*4a010*/  LDL.LU R4, [R1+0xfd0] ;  /* 0x000fd00001047983 */ /* 0x000ea80000300800 */
[----:B------:R0:W-:Y:S04]  /*4a020*/  @P5 STG.E.U16 [R20.64], R7 ;  /* 0x0000000714005986 */ /* 0x0001e8000c10150a */
[----:B------:R1:W-:Y:S01]  /*4a030*/  @P3 STG.E.U16 [R22.64], R5 ;  /* 0x0000000516003986 */ /* 0x0003e2000c10150a */
[----:B0-----:R-:W-:-:S04]  /*4a040*/  LEA R20, P6, R8, R0, 0x1 ;  /* 0x0000000008147211 */ /* 0x001fc800078c08ff */
[----:B------:R-:W-:Y:S02]  /*4a050*/  LEA.HI.X.SX32 R21, R8, R2, 0x1, P6 ;  /* 0x0000000208157211 */ /* 0x000fe400030f0eff */
[----:B-----5:R-:W-:Y:S02]  /*4a060*/  ISETP.LT.AND P3, PT, R24, c[0x0][0x17c], !P0 ;  /* 0x00005f0018007a0c */ /* 0x020fe40004761270 */
[----:B------:R-:W5:Y:S01]  /*4a070*/  LDL.LU R24, [R1+0xfe4] ;  /* 0x000fe40001187983 */ /* 0x000f620000300800 */
[----:B--2---:R-:W-:Y:S01]  /*4a080*/  ISETP.LT.AND P5, PT, R4, c[0x0][0x17c], !P0 ;  /* 0x00005f0004007a0c */ /* 0x004fe200047a1270 */
[----:B------:R-:W-:-:S05]  /*4a090*/  IMAD R4, R25, 0x2, R8 ;  /* 0x0000000219047824 */ /* 0x000fca00078e0208 */
[----:B-1----:R-:W-:Y:S01]  /*4a0a0*/  LEA R22, P6, R4, R0, 0x1 ;  /* 0x0000000004167211 */ /* 0x002fe200078c08ff */
[----:B------:R-:W-:-:S03]  /*4a0b0*/  IMAD R8, R25, 0x2, R4 ;  /* 0x0000000219087824 */ /* 0x000fc600078e0204 */
[----:B------:R-:W-:Y:S02]  /*4a0c0*/  LEA.HI.X.SX32 R23, R4, R2, 0x1, P6 ;  /* 0x0000000204177211 */ /* 0x000fe400030f0eff */
[----:B------:R-:W2:Y:S04]  /*4a0d0*/  LDL.LU R4, [R1+0xfd8] ;  /* 0x000fd80001047983 */ /* 0x000ea80000300800 */
[----:B------:R0:W-:Y:S02]  /*4a0e0*/  @P1 STG.E.U16 [R20.64], R17 ;  /* 0x0000001114001986 */ /* 0x0001e4000c10150a */
[----:B0-----:R-:W-:-:S04]  /*4a0f0*/  LEA R20, P6, R8, R0, 0x1 ;  /* 0x0000000008147211 */ /* 0x001fc800078c08ff */
[----:B------:R-:W-:Y:S02]  /*4a100*/  LEA.HI.X.SX32 R21, R8, R2, 0x1, P6 ;  /* 0x0000000208157211 */ /* 0x000fe400030f0eff */
[----:B--2---:R-:W-:Y:S01]  /*4a110*/  ISETP.LT.AND P1, PT, R4, c[0x0][0x17c], !P0 ;  /* 0x00005f0004007a0c */ /* 0x004fe20004721270 */
[----:B------:R-:W-:Y:S02]  /*4a120*/  IMAD R4, R25, 0x2, R8 ;  /* 0x0000000219047824 */ /* 0x000fe400078e0208 */
[----:B------:R-:W2:Y:S04]  /*4a130*/  LDL.LU R8, [R1+0xfdc] ;  /* 0x000fdc0001087983 */ /* 0x000ea80000300800 */
[----:B---3--:R0:W-:Y:S02]  /*4a140*/  @P2 STG.E.U16 [R22.64], R27 ;  /* 0x0000001b16002986 */ /* 0x0081e4000c10150a */
[----:B0-----:R-:W-:-:S04]  /*4a150*/  LEA R22, P6, R4, R0, 0x1 ;  /* 0x0000000004167211 */ /* 0x001fc800078c08ff */
[----:B------:R-:W-:Y:S01]  /*4a160*/  LEA.HI.X.SX32 R23, R4, R2, 0x1, P6 ;  /* 0x0000000204177211 */ /* 0x000fe200030f0eff */
[----:B------:R-:W-:Y:S04]  /*4a170*/  @P4 STG.E.U16 [R20.64], R11 ;  /* 0x0000000b14004986 */ /* 0x000fe8000c10150a */
[----:B----4-:R0:W-:Y:S01]  /*4a180*/  @P5 STG.E.U16 [R22.64], R28 ;  /* 0x0000001c16005986 */ /* 0x0101e2000c10150a */
[----:B-----5:R-:W-:Y:S02]  /*4a190*/  ISETP.LT.AND P5, PT, R24, c[0x0][0x17c], !P0 ;  /* 0x00005f0018007a0c */ /* 0x020fe400047a1270 */
[----:B--2---:R-:W-:Y:S01]  /*4a1a0*/  ISETP.LT.AND P2, PT, R8, c[0x0][0x17c], !P0 ;  /* 0x00005f0008007a0c */ /* 0x004fe20004741270 */
[----:B------:R-:W-:Y:S02]  /*4a1b0*/  IMAD R8, R25, 0x2, R4 ;  /* 0x0000000219087824 */ /* 0x000fe400078e0204 */
[----:B------:R-:W2:Y:S04]  /*4a1c0*/  LDL.LU R4, [R1+0xfe0] ;  /* 0x000fe00001047983 */ /* 0x000ea80000300800 */
[----:B------:R-:W3:Y:S04]  /*4a1d0*/  LDL.LU R24, [R1+0xff0] ;  /* 0x000ff00001187983 */ /* 0x000ee80000300800 */
[----:B0-----:R-:W4:Y:S01]  /*4a1e0*/  LDL.LU R23, [R1+0xfe8] ;  /* 0x000fe80001177983 */ /* 0x001f220000300800 */
[----:B------:R-:W-:-:S04]  /*4a1f0*/  LEA R20, P6, R8, R0, 0x1 ;  /* 0x0000000008147211 */ /* 0x000fc800078c08ff */
[----:B------:R-:W-:-:S05]  /*4a200*/  LEA.HI.X.SX32 R21, R8, R2, 0x1, P6 ;  /* 0x0000000208157211 */ /* 0x000fca00030f0eff */
[----:B------:R0:W-:Y:S01]  /*4a210*/  @P3 STG.E.U16 [R20.64], R29 ;  /* 0x0000001d14003986 */ /* 0x0001e2000c10150a */
[----:B------:R-:W-:Y:S02]  /*4a220*/  PRMT R9, R14, 0x7632, R9 ;  /* 0x000076320e097816 */ /* 0x000fe40000000009 */
[----:B------:R-:W-:Y:S01]  /*4a230*/  PRMT R5, R15, 0x7632, R5 ;  /* 0x000076320f057816 */ /* 0x000fe20000000005 */
[----:B------:R-:W5:Y:S04]  /*4a240*/  LDL.LU R14, [R1+0x13e4] ;  /* 0x0013e400010e7983 */ /* 0x000f680000300800 */
[----:B------:R-:W3:Y:S01]  /*4a250*/  LDL.LU R15, [R1+0x13e0] ;  /* 0x0013e000010f7983 */ /* 0x000ee20000300800 */
[----:B--2---:R-:W-:Y:S01]  /*4a260*/  ISETP.LT.AND P4, PT, R4, c[0x0][0x17c], !P0 ;  /* 0x00005f0004007a0c */ /* 0x004fe20004781270 */
[----:B------:R-:W-:-:S04]  /*4a270*/  IMAD R4, R25, 0x2, R8 ;  /* 0x0000000219047824 */ /* 0x000fc800078e0208 */
[----:B------:R-:W-:Y:S01]  /*4a280*/  IMAD R8, R25, 0x2, R4 ;  /* 0x0000000219087824 */ /* 0x000fe200078e0204 */
[C---:B------:R-:W-:Y:S02]  /*4a290*/  LEA R22, P6, R4.reuse, R0, 0x1 ;  /* 0x0000000004167211 */ /* 0x040fe400078c08ff */
[----:B----4-:R-:W-:Y:S02]  /*4a2a0*/  ISETP.LT.AND P3, PT, R23, c[0x0][0x17c], !P0 ;  /* 0x00005f0017007a0c */ /* 0x010fe40004761270 */
[----:B------:R-:W-:Y:S02]  /*4a2b0*/  LEA.HI.X.SX32 R23, R4, R2, 0x1, P6 ;  /* 0x0000000204177211 */ /* 0x000fe400030f0eff */
[----:B0-----:R-:W-:Y:S01]  /*4a2c0*/  LEA R20, P6, R8, R0, 0x1 ;  /* 0x0000000008147211 */ /* 0x001fe200078c08ff */
[----:B------:R-:W-:-:S03]  /*4a2d0*/  IMAD R4, R25, 0x2, R8 ;  /* 0x0000000219047824 */ /* 0x000fc600078e0208 */
[----:B------:R-:W-:Y:S02]  /*4a2e0*/  LEA.HI.X.SX32 R21, R8, R2, 0x1, P6 ;  /* 0x0000000208157211 */ /* 0x000fe400030f0eff */
[----:B------:R-:W2:Y:S04]  /*4a2f0*/  LDL.LU R8, [R1+0xfec] ;  /* 0x000fec0001087983 */ /* 0x000ea80000300800 */
[----:B------:R0:W-:Y:S04]  /*4a300*/  @P1 STG.E.U16 [R22.64], R9 ;  /* 0x0000000916001986 */ /* 0x0001e8000c10150a */
[----:B------:R1:W-:Y:S01]  /*4a310*/  @P2 STG.E.U16 [R20.64], R5 ;  /* 0x0000000514002986 */ /* 0x0003e2000c10150a */
[----:B---3--:R-:W-:-:S02]  /*4a320*/  ISETP.LT.AND P2, PT, R24, c[0x0][0x17c], !P0 ;  /* 0x00005f0018007a0c */ /* 0x008fc40004741270 */
[----:B0-----:R-:W-:Y:S02]  /*4a330*/  LEA R22, P6, R4, R0, 0x1 ;  /* 0x0000000004167211 */ /* 0x001fe400078c08ff */
[----:B-1----:R-:W-:Y:S02]  /*4a340*/  PRMT R5, R10, 0x7632, R5 ;  /* 0x000076320a057816 */ /* 0x002fe40000000005 */
[----:B------:R-:W3:Y:S01]  /*4a350*/  LDL.LU R10, [R1+0x13dc] ;  /* 0x0013dc00010a7983 */ /* 0x000ee20000300800 */
[----:B------:R-:W-:-:S03]  /*4a360*/  LEA.HI.X.SX32 R23, R4, R2, 0x1, P6 ;  /* 0x0000000204177211 */ /* 0x000fc600030f0eff */
[----:B------:R-:W4:Y:S04]  /*4a370*/  LDL.LU R24, [R1+0xffc] ;  /* 0x000ffc0001187983 */ /* 0x000f280000300800 */
[----:B------:R-:W3:Y:S04]  /*4a380*/  LDL.LU R21, [R1+0xff4] ;  /* 0x000ff40001157983 */ /* 0x000ee80000300800 */
[----:B------:R0:W-:Y:S04]  /*4a390*/  @P4 STG.E.U16 [R22.64], R5 ;  /* 0x0000000516004986 */ /* 0x0001e8000c10150a */
[----:B0-----:R-:W4:Y:S01]  /*4a3a0*/  LDL.LU R22, [R1+0xff8] ;  /* 0x000ff80001167983 */ /* 0x001f220000300800 */
[----:B------:R-:W-:-:S03]  /*4a3b0*/  PRMT R13, R9, 0x7632, R13 ;  /* 0x00007632090d7816 */ /* 0x000fc6000000000d */
[----:B------:R-:W5:Y:S01]  /*4a3c0*/  LDL.LU R23, [R1+0x1000] ;  /* 0x0010000001177983 */ /* 0x000f620000300800 */
[----:B--2---:R-:W-:Y:S01]  /*4a3d0*/  ISETP.LT.AND P1, PT, R8, c[0x0][0x17c], !P0 ;  /* 0x00005f0008007a0c */ /* 0x004fe20004721270 */
[----:B------:R-:W-:-:S05]  /*4a3e0*/  IMAD R8, R25, 0x2, R4 ;  /* 0x0000000219087824 */ /* 0x000fca00078e0204 */
[C---:B------:R-:W-:Y:S02]  /*4a3f0*/  LEA R20, P6, R8.reuse, R0, 0x1 ;  /* 0x0000000008147211 */ /* 0x040fe400078c08ff */
[----:B---3--:R-:W-:Y:S02]  /*4a400*/  ISETP.LT.AND P4, PT, R21, c[0x0][0x17c], !P0 ;  /* 0x00005f0015007a0c */ /* 0x008fe40004781270 */
[----:B------:R-:W-:-:S05]  /*4a410*/  LEA.HI.X.SX32 R21, R8, R2, 0x1, P6 ;  /* 0x0000000208157211 */ /* 0x000fca00030f0eff */
[----:B------:R0:W-:Y:S01]  /*4a420*/  @P5 STG.E.U16 [R20.64], R13 ;  /* 0x0000000d14005986 */ /* 0x0001e2000c10150a */
[----:B----4-:R-:W-:-:S03]  /*4a430*/  ISETP.LT.AND P5, PT, R22, c[0x0][0x17c], !P0 ;  /* 0x00005f0016007a0c */ /* 0x010fc600047a1270 */
[----:B------:R-:W2:Y:S01]  /*4a440*/  LDL.LU R22, [R1+0x1004] ;  /* 0x0010040001167983 */ /* 0x000ea20000300800 */
[----:B------:R-:W-:Y:S01]  /*4a450*/  IMAD R4, R25, 0x2, R8 ;  /* 0x0000000219047824 */ /* 0x000fe200078e0208 */
[----:B------:R-:W-:-:S04]  /*4a460*/  PRMT R5, R12, 0x7632, R5 ;  /* 0x000076320c057816 */ /* 0x000fc80000000005 */
[----:B------:R-:W-:Y:S01]  /*4a470*/  LEA R8, P6, R4, R0, 0x1 ;  /* 0x0000000004087211 */ /* 0x000fe200078c08ff */
[----:B------:R-:W-:-:S03]  /*4a480*/  IMAD R12, R25, 0x2, R4 ;  /* 0x00000002190c7824 */ /* 0x000fc600078e0204 */
[----:B------:R-:W-:Y:S02]  /*4a490*/  LEA.HI.X.SX32 R9, R4, R2, 0x1, P6 ;  /* 0x0000000204097211 */ /* 0x000fe400030f0eff */
[----:B0-----:R-:W-:-:S03]  /*4a4a0*/  LEA R20, P6, R12, R0, 0x1 ;  /* 0x000000000c147211 */ /* 0x001fc600078c08ff */
[----:B------:R0:W-:Y:S01]  /*4a4b0*/  @P3 STG.E.U16 [R8.64], R5 ;  /* 0x0000000508003986 */ /* 0x0001e2000c10150a */
[----:B------:R-:W-:Y:S02]  /*4a4c0*/  LEA.HI.X.SX32 R21, R12, R2, 0x1, P6 ;  /* 0x000000020c157211 */ /* 0x000fe400030f0eff */
[----:B------:R-:W-:Y:S01]  /*4a4d0*/  PRMT R17, R16, 0x7632, R17 ;  /* 0x0000763210117816 */ /* 0x000fe20000000011 */
[----:B0-----:R-:W-:Y:S01]  /*4a4e0*/  IMAD R9, R25, 0x2, R12 ;  /* 0x0000000219097824 */ /* 0x001fe200078e020c */
[----:B------:R-:W-:Y:S02]  /*4a4f0*/  PRMT R5, R6, 0x7632, R5 ;  /* 0x0000763206057816 */ /* 0x000fe40000000005 */
[----:B------:R-:W3:Y:S02]  /*4a500*/  LDL.LU R6, [R1+0x13d8] ;  /* 0x0013d80001067983 */ /* 0x000ee40000300800 */
[----:B------:R-:W-:Y:S01]  /*4a510*/  LEA R8, P6, R9, R0, 0x1 ;  /* 0x0000000009087211 */ /* 0x000fe200078c08ff */
[----:B------:R-:W-:-:S03]  /*4a520*/  IMAD R4, R25, 0x2, R9 ;  /* 0x0000000219047824 */ /* 0x000fc600078e0209 */
[----:B------:R-:W-:Y:S01]  /*4a530*/  LEA.HI.X.SX32 R9, R9, R2, 0x1, P6 ;  /* 0x0000000209097211 */ /* 0x000fe200030f0eff */
[----:B------:R0:W-:Y:S01]  /*4a540*/  @P1 STG.E.U16 [R20.64], R5 ;  /* 0x0000000514001986 */ /* 0x0001e2000c10150a */
[----:B------:R-:W-:Y:S02]  /*4a550*/  ISETP.LT.AND P3, PT, R24, c[0x0][0x17c], !P0 ;  /* 0x00005f0018007a0c */ /* 0x000fe40004761270 */
[----:B-----5:R-:W-:Y:S01]  /*4a560*/  ISETP.LT.AND P1, PT, R23, c[0x0][0x17c], !P0 ;  /* 0x00005f0017007a0c */ /* 0x020fe20004721270 */
[----:B------:R-:W4:Y:S04]  /*4a570*/  LDL.LU R24, [R1+0x1008] ;  /* 0x0010080001187983 */ /* 0x000f280000300800 */
[----:B------:R1:W-:Y:S04]  /*4a580*/  @P2 STG.E.U16 [R8.64], R17 ;  /* 0x0000001108002986 */ /* 0x0003e8000c10150a */
[----:B------:R-:W5:Y:S01]  /*4a590*/  LDL.LU R23, [R1+0x100c] ;  /* 0x00100c0001177983 */ /* 0x000f620000300800 */
[----:B--2---:R-:W-:-:S03]  /*4a5a0*/  ISETP.LT.AND P2, PT, R22, c[0x0][0x17c], !P0 ;  /* 0x00005f0016007a0c */ /* 0x004fc60004741270 */
[----:B------:R-:W2:Y:S04]  /*4a5b0*/  LDL.LU R22, [R1+0x1010] ;  /* 0x0010100001167983 */ /* 0x000ea80000300800 */
[----:B0-----:R-:W2:Y:S04]  /*4a5c0*/  LDL.LU R21, [R1+0x1014] ;  /* 0x0010140001157983 */ /* 0x001ea80000300800 */
[----:B------:R-:W2:Y:S01]  /*4a5d0*/  LDL.LU R20, [R1+0x1018] ;  /* 0x0010180001147983 */ /* 0x000ea20000300800 */
[----:B------:R-:W-:Y:S01]  /*4a5e0*/  LEA R12, P6, R4, R0, 0x1 ;  /* 0x00000000040c7211 */ /* 0x000fe200078c08ff */
[----:B------:R-:W-:Y:S01]  /*4a5f0*/  IMAD R16, R25, 0x2, R4 ;  /* 0x0000000219107824 */ /* 0x000fe200078e0204 */
[----:B------:R-:W-:-:S02]  /*4a600*/  PRMT R5, R13, 0x7632, R5 ;  /* 0x000076320d057816 */ /* 0x000fc40000000005 */
[----:B------:R-:W-:Y:S01]  /*4a610*/  LEA.HI.X.SX32 R13, R4, R2, 0x1, P6 ;  /* 0x00000002040d7211 */ /* 0x000fe200030f0eff */
[----:B------:R-:W-:Y:S01]  /*4a620*/  IMAD R4, R25, 0x2, R16 ;  /* 0x0000000219047824 */ /* 0x000fe200078e0210 */
[----:B-1----:R-:W-:-:S03]  /*4a630*/  LEA R8, P6, R16, R0, 0x1 ;  /* 0x0000000010087211 */ /* 0x002fc600078c08ff */
[----:B------:R0:W-:Y:S01]  /*4a640*/  @P4 STG.E.U16 [R12.64], R5 ;  /* 0x000000050c004986 */ /* 0x0001e2000c10150a */
[----:B------:R-:W-:Y:S01]  /*4a650*/  LEA.HI.X.SX32 R9, R16, R2, 0x1, P6 ;  /* 0x0000000210097211 */ /* 0x000fe200030f0eff */
[----:B------:R-:W-:Y:S01]  /*4a660*/  IMAD R16, R25, 0x2, R4 ;  /* 0x0000000219107824 */ /* 0x000fe200078e0204 */
[----:B0-----:R-:W-:Y:S02]  /*4a670*/  PRMT R5, R26, 0x7632, R5 ;  /* 0x000076321a057816 */ /* 0x001fe40000000005 */
[----:B------:R-:W-:-:S03]  /*4a680*/  LEA R12, P6, R4, R0, 0x1 ;  /* 0x00000000040c7211 */ /* 0x000fc600078c08ff */
[----:B------:R0:W-:Y:S01]  /*4a690*/  @P5 STG.E.U16 [R8.64], R5 ;  /* 0x0000000508005986 */ /* 0x0001e2000c10150a */
[----:B------:R-:W-:Y:S02]  /*4a6a0*/  LEA.HI.X.SX32 R13, R4, R2, 0x1, P6 ;  /* 0x00000002040d7211 */ /* 0x000fe400030f0eff */
[C---:B------:R-:W-:Y:S02]  /*4a6b0*/  LEA R4, P6, R16.reuse, R0, 0x1 ;  /* 0x0000000010047211 */ /* 0x040fe400078c08ff */
[----:B------:R-:W-:Y:S02]  /*4a6c0*/  PRMT R17, R5, 0x7632, R17 ;  /* 0x0000763205117816 */ /* 0x000fe40000000011 */
[----:B0-----:R-:W-:Y:S01]  /*4a6d0*/  PRMT R8, R7, 0x7632, R8 ;  /* 0x0000763207087816 */ /* 0x001fe20000000008 */
[----:B------:R-:W-:Y:S01]  /*4a6e0*/  IMAD R9, R25, 0x2, R16 ;  /* 0x0000000219097824 */ /* 0x000fe200078e0210 */
[----:B------:R-:W-:Y:S01]  /*4a6f0*/  LEA.HI.X.SX32 R5, R16, R2, 0x1, P6 ;  /* 0x0000000210057211 */ /* 0x000fe200030f0eff */
[----:B------:R-:W3:Y:S04]  /*4a700*/  LDL.LU R7, [R1+0x101c] ;  /* 0x00101c0001077983 */ /* 0x000ee80000300800 */
[----:B------:R0:W-:Y:S04]  /*4a710*/  @P3 STG.E.U16 [R12.64], R8 ;  /* 0x000000080c003986 */ /* 0x0001e8000c10150a */
[----:B------:R1:W-:Y:S01]  /*4a720*/  @P1 STG.E.U16 [R4.64], R17 ;  /* 0x0000001104001986 */ /* 0x0003e2000c10150a */
[----:B0-----:R-:W-:Y:S01]  /*4a730*/  LEA R8, P6, R9, R0, 0x1 ;  /* 0x0000000009087211 */ /* 0x001fe200078c08ff */
[----:B-1----:R-:W-:-:S03]  /*4a740*/  IMAD R5, R25, 0x2, R9 ;  /* 0x0000000219057824 */ /* 0x002fc600078e0209 */
[----:B------:R-:W-:Y:S02]  /*4a750*/  LEA.HI.X.SX32 R9, R9, R2, 0x1, P6 ;  /* 0x0000000209097211 */ /* 0x000fe400030f0eff */
[----:B------:R-:W-:-:S05]  /*4a760*/  PRMT R17, R17, 0x7632, R17 ;  /* 0x0000763211117816 */ /* 0x000fca0000000011 */
[----:B------:R0:W-:Y:S01]  /*4a770*/  @P2 STG.E.U16 [R8.64], R17 ;  /* 0x0000001108002986 */ /* 0x0001e2000c10150a */
[----:B--2---:R-:W-:-:S03]  /*4a780*/  ISETP.LT.AND P2, PT, R20, c[0x0][0x17c], !P0 ;  /* 0x00005f0014007a0c */ /* 0x004fc60004741270 */
[----:B------:R-:W2:Y:S01]  /*4a790*/  LDL.LU R20, [R1+0x1020] ;  /* 0x0010200001147983 */ /* 0x000ea20000300800 */
[----:B----4-:R-:W-:Y:S01]  /*4a7a0*/  ISETP.LT.AND P4, PT, R24, c[0x0][0x17c], !P0 ;  /* 0x00005f0018007a0c */ /* 0x010fe20004781270 */
[----:B------:R-:W-:Y:S01]  /*4a7b0*/  IMAD R4, R25, 0x2, R5 ;  /* 0x0000000219047824 */ /* 0x000fe200078e0205 */
[----:B------:R-:W-:Y:S01]  /*4a7c0*/  LEA R12, P6, R5, R0, 0x1 ;  /* 0x00000000050c7211 */ /* 0x000fe200078c08ff */
[----:B------:R-:W4:Y:S01]  /*4a7d0*/  LDL.LU R24, [R1+0x1024] ;  /* 0x0010240001187983 */ /* 0x000f220000300800 */
[----:B-----5:R-:W-:Y:S02]  /*4a7e0*/  ISETP.LT.AND P5, PT, R23, c[0x0][0x17c], !P0 ;  /* 0x00005f0017007a0c */ /* 0x020fe400047a1270 */
[----:B------:R-:W-:Y:S02]  /*4a7f0*/  LEA.HI.X.SX32 R13, R5, R2, 0x1, P6 ;  /* 0x00000002050d7211 */ /* 0x000fe400030f0eff */
[----:B0-----:R-:W-:Y:S02]  /*4a800*/  LEA R8, P6, R4, R0, 0x1 ;  /* 0x0000000004087211 */ /* 0x001fe400078c08ff */
[----:B------:R-:W-:-:S02]  /*4a810*/  PRMT R17, R27, 0x7632, R17 ;  /* 0x000076321b117816 */ /* 0x000fc40000000011 */
[----:B------:R-:W-:Y:S02]  /*4a820*/  PRMT R5, R11, 0x7632, R5 ;  /* 0x000076320b057816 */ /* 0x000fe40000000005 */
[----:B------:R-:W-:Y:S01]  /*4a830*/  LEA.HI.X.SX32 R9, R4, R2, 0x1, P6 ;  /* 0x0000000204097211 */ /* 0x000fe200030f0eff */
[----:B------:R-:W5:Y:S01]  /*4a840*/  LDL.LU R11, [R1+0x48] ;  /* 0x00004800010b7983 */ /* 0x000f620000300800 */
[----:B------:R-:W-:-:S03]  /*4a850*/  ISETP.LT.AND P1, PT, R21, c[0x0][0x17c], !P0 ;  /* 0x00005f0015007a0c */ /* 0x000fc60004721270 */
[----:B------:R0:W-:Y:S01]  /*4a860*/  @P4 STG.E.U16 [R12.64], R17 ;  /* 0x000000110c004986 */ /* 0x0001e2000c10150a */
[----:B------:R-:W-:-:S03]  /*4a870*/  ISETP.LT.AND P3, PT, R22, c[0x0][0x17c], !P0 ;  /* 0x00005f0016007a0c */ /* 0x000fc60004761270 */
[----:B------:R1:W-:Y:S04]  /*4a880*/  @P5 STG.E.U16 [R8.64], R5 ;  /* 0x0000000508005986 */ /* 0x0003e8000c10150a */
[----:B0-----:R-:W4:Y:S04]  /*4a890*/  LDL.LU R17, [R1+0x58] ;  /* 0x0000580001117983 */ /* 0x001f280000300800 */
[----:B------:R-:W4:Y:S01]  /*4a8a0*/  LDL.LU R21, [R1+0x1028] ;  /* 0x0010280001157983 */ /* 0x000f220000300800 */
[----:B---3--:R-:W-:-:S03]  /*4a8b0*/  ISETP.LT.AND P4, PT, R7, c[0x0][0x17c], !P0 ;  /* 0x00005f0007007a0c */ /* 0x008fc60004781270 */
[----:B------:R-:W3:Y:S04]  /*4a8c0*/  LDL.LU R7, [R1+0x18] ;  /* 0x0000180001077983 */ /* 0x000ee80000300800 */
[----:B------:R-:W3:Y:S01]  /*4a8d0*/  LDL.LU R22, [R1+0x102c] ;  /* 0x00102c0001167983 */ /* 0x000ee20000300800 */
[----:B--2---:R-:W-:-:S03]  /*4a8e0*/  ISETP.LT.AND P5, PT, R20, c[0x0][0x17c], !P0 ;  /* 0x00005f0014007a0c */ /* 0x004fc600047a1270 */
[----:B------:R-:W2:Y:S01]  /*4a8f0*/  LDL.LU R20, [R1+0x1030] ;  /* 0x0010300001147983 */ /* 0x000ea20000300800 */
[C---:B------:R-:W-:Y:S01]  /*4a900*/  IMAD R16, R25.reuse, 0x2, R4 ;  /* 0x0000000219107824 */ /* 0x040fe200078e0204 */
[----:B------:R-:W-:Y:S02]  /*4a910*/  PRMT R13, R28, 0x7632, R13 ;  /* 0x000076321c0d7816 */ /* 0x000fe4000000000d */
[----:B------:R-:W2:Y:S01]  /*4a920*/  LDL.LU R23, [R1+0x1034] ;  /* 0x0010340001177983 */ /* 0x000ea20000300800 */
[----:B-1----:R-:W-:Y:S01]  /*4a930*/  IMAD R9, R25, 0x2, R16 ;  /* 0x0000000219097824 */ /* 0x002fe200078e0210 */
[----:B------:R-:W-:-:S03]  /*4a940*/  LEA R4, P6, R16, R0, 0x1 ;  /* 0x0000000010047211 */ /* 0x000fc600078c08ff */
[----:B------:R-:W-:Y:S01]  /*4a950*/  IMAD R12, R25, 0x2, R9 ;  /* 0x00000002190c7824 */ /* 0x000fe200078e0209 */
[----:B------:R-:W-:Y:S02]  /*4a960*/  LEA.HI.X.SX32 R5, R16, R2, 0x1, P6 ;  /* 0x0000000210057211 */ /* 0x000fe400030f0eff */
[----:B------:R-:W-:Y:S02]  /*4a970*/  LEA R8, P6, R9, R0, 0x1 ;  /* 0x0000000009087211 */ /* 0x000fe400078c08ff */
[----:B------:R-:W-:Y:S01]  /*4a980*/  PRMT R16, R29, 0x7632, R16 ;  /* 0x000076321d107816 */ /* 0x000fe20000000010 */
[----:B------:R0:W-:Y:S01]  /*4a990*/  @P3 STG.E.U16 [R4.64], R13 ;  /* 0x0000000d04003986 */ /* 0x0001e2000c10150a */
[----:B------:R-:W-:-:S03]  /*4a9a0*/  LEA.HI.X.SX32 R9, R9, R2, 0x1, P6 ;  /* 0x0000000209097211 */ /* 0x000fc600030f0eff */
[----:B------:R-:W2:Y:S04]  /*4a9b0*/  LDL.LU R29, [R1+0x88] ;  /* 0x00008800011d7983 */ /* 0x000ea80000300800 */
[----:B------:R1:W-:Y:S01]  /*4a9c0*/  @P1 STG.E.U16 [R8.64], R16 ;  /* 0x0000001008001986 */ /* 0x0003e2000c10150a */
[----:B0-----:R-:W-:Y:S01]  /*4a9d0*/  LEA R4, P6, R12, R0, 0x1 ;  /* 0x000000000c047211 */ /* 0x001fe200078c08ff */
[----:B------:R-:W-:-:S03]  /*4a9e0*/  IMAD R13, R25, 0x2, R12 ;  /* 0x00000002190d7824 */ /* 0x000fc600078e020c */
[----:B------:R-:W-:Y:S02]  /*4a9f0*/  LEA.HI.X.SX32 R5, R12, R2, 0x1, P6 ;  /* 0x000000020c057211 */ /* 0x000fe400030f0eff */
[C---:B-1----:R-:W-:Y:S01]  /*4aa00*/  LEA R8, P6, R13.reuse, R0, 0x1 ;  /* 0x000000000d087211 */ /* 0x042fe200078c08ff */
[----:B------:R-:W2:Y:S03]  /*4aa10*/  LDL.LU R16, [R1+0x1038] ;  /* 0x0010380001107983 */ /* 0x000ea60000300800 */
[----:B------:R-:W-:Y:S01]  /*4aa20*/  LEA.HI.X.SX32 R9, R13, R2, 0x1, P6 ;  /* 0x000000020d097211 */ /* 0x000fe200030f0eff */
[----:B----4-:R0:W-:Y:S01]  /*4aa30*/  @P2 STG.E.U16 [R4.64], R17 ;  /* 0x0000001104002986 */ /* 0x0101e2000c10150a */
[----:B------:R-:W-:-:S03]  /*4aa40*/  ISETP.LT.AND P1, PT, R21, c[0x0][0x17c], !P0 ;  /* 0x00005f0015007a0c */ /* 0x000fc60004721270 */
[----:B------:R-:W4:Y:S01]  /*4aa50*/  LDL.LU R21, [R1+0x38] ;  /* 0x0000380001157983 */ /* 0x000f220000300800 */
[----:B---3--:R-:W-:-:S03]  /*4aa60*/  ISETP.LT.AND P2, PT, R22, c[0x0][0x17c], !P0 ;  /* 0x00005f0016007a0c */ /* 0x008fc60004741270 */
[----:B-----5:R1:W-:Y:S04]  /*4aa70*/  @P4 STG.E.U16 [R8.64], R11 ;  /* 0x0000000b08004986 */ /* 0x0203e8000c10150a */
[----:B------:R-:W3:Y:S01]  /*4aa80*/  LDL.LU R22, [R1+0x8] ;  /* 0x0000080001167983 */ /* 0x000ee20000300800 */
[----:B--2---:R-:W-:-:S03]  /*4aa90*/  ISETP.LT.AND P4, PT, R20, c[0x0][0x17c], !P0 ;  /* 0x00005f0014007a0c */ /* 0x004fc60004781270 */
[----:B------:R-:W2:Y:S01]  /*4aaa0*/  LDL.LU R20, [R1+0x103c] ;  /* 0x00103c0001147983 */ /* 0x000ea20000300800 */
[C---:B------:R-:W-:Y:S01]  /*4aab0*/  IMAD R12, R25.reuse, 0x2, R13 ;  /* 0x00000002190c7824 */ /* 0x040fe200078e020d */
[----:B------:R-:W-:Y:S02]  /*4aac0*/  ISETP.LT.AND P3, PT, R24, c[0x0][0x17c], !P0 ;  /* 0x00005f0018007a0c */ /* 0x000fe40004761270 */
[----:B------:R-:W5:Y:S01]  /*4aad0*/  LDL.LU R26, [R1+0x1040] ;  /* 0x00104000011a7983 */ /* 0x000f620000300800 */
[----:B------:R-:W-:Y:S01]  /*4aae0*/  IMAD R13, R25, 0x2, R12 ;  /* 0x00000002190d7824 */ /* 0x000fe200078e020c */
[----:B0-----:R-:W-:-:S04]  /*4aaf0*/  LEA R4, P6, R12, R0, 0x1 ;  /* 0x000000000c047211 */ /* 0x001fc800078c08ff */
[----:B------:R-:W-:Y:S01]  /*4ab00*/  LEA.HI.X.SX32 R5, R12, R2, 0x1, P6 ;  /* 0x000000020c057211 */ /* 0x000fe200030f0eff */
[----:B------:R-:W-:Y:S01]  /*4ab10*/  IMAD R12, R25, 0x2, R13 ;  /* 0x00000002190c7824 */ /* 0x000fe200078e020d */
[----:B-1----:R-:W-:-:S03]  /*4ab20*/  LEA R8, P6, R13, R0, 0x1 ;  /* 0x000000000d087211 */ /* 0x002fc600078c08ff */
[----:B------:R0:W-:Y:S01]  /*4ab30*/  @P5 STG.E.U16 [R4.64], R7 ;  /* 0x0000000704005986 */ /* 0x0001e2000c10150a */
[----:B------:R-:W-:Y:S02]  /*4ab40*/  LEA.HI.X.SX32 R9, R13, R2, 0x1, P6 ;  /* 0x000000020d097211 */ /* 0x000fe400030f0eff */
[----:B------:R-:W-:Y:S02]  /*4ab50*/  ISETP.LT.AND P5, PT, R23, c[0x0][0x17c], !P0 ;  /* 0x00005f0017007a0c */ /* 0x000fe400047a1270 */
[----:B------:R-:W3:Y:S01]  /*4ab60*/  LDL.LU R23, [R1+0x78] ;  /* 0x0000780001177983 */ /* 0x000ee20000300800 */
[----:B0-----:R-:W-:-:S03]  /*4ab70*/  LEA R4, P6, R12, R0, 0x1 ;  /* 0x000000000c047211 */ /* 0x001fc600078c08ff */
[----:B------:R0:W-:Y:S01]  /*4ab80*/  @P3 STG.E.U16 [R8.64], R10 ;  /* 0x0000000a08003986 */ /* 0x0001e2000c10150a */
[----:B------:R-:W-:Y:S02]  /*4ab90*/  LEA.HI.X.SX32 R5, R12, R2, 0x1, P6 ;  /* 0x000000020c057211 */ /* 0x000fe400030f0eff */
[----:B------:R-:W-:Y:S02]  /*4aba0*/  ISETP.LT.AND P3, PT, R16, c[0x0][0x17c], !P0 ;  /* 0x00005f0010007a0c */ /* 0x000fe40004761270 */
[----:B------:R-:W5:Y:S04]  /*4abb0*/  LDL.LU R16, [R1+0x1044] ;  /* 0x0010440001107983 */ /* 0x000f680000300800 */
[----:B------:R1:W-:Y:S04]  /*4abc0*/  @P1 STG.E.U16 [R4.64], R29 ;  /* 0x0000001d04001986 */ /* 0x0003e8000c10150a */
[----:B------:R-:W5:Y:S01]  /*4abd0*/  LDL.LU R24, [R1+0x28] ;  /* 0x0000280001187983 */ /* 0x000f620000300800 */
[----:B--2---:R-:W-:-:S03]  /*4abe0*/  ISETP.LT.AND P1, PT, R20, c[0x0][0x17c], !P0 ;  /* 0x00005f0014007a0c */ /* 0x004fc60004721270 */
[----:B------:R-:W2:Y:S01]  /*4abf0*/  LDL.LU R20, [R1+0x1048] ;  /* 0x0010480001147983 */ /* 0x000ea20000300800 */
[----:B------:R-:W-:-:S04]  /*4ac00*/  IMAD R13, R25, 0x2, R12 ;  /* 0x00000002190d7824 */ /* 0x000fc800078e020c */
[----:B------:R-:W-:Y:S01]  /*4ac10*/  IMAD R12, R25, 0x2, R13 ;  /* 0x00000002190c7824 */ /* 0x000fe200078e020d */
[----:B0-----:R-:W-:-:S04]  /*4ac20*/  LEA R8, P6, R13, R0, 0x1 ;  /* 0x000000000d087211 */ /* 0x001fc800078c08ff */
[----:B------:R-:W-:Y:S01]  /*4ac30*/  LEA.HI.X.SX32 R9, R13, R2, 0x1, P6 ;  /* 0x000000020d097211 */ /* 0x000fe200030f0eff */
[----:B------:R-:W-:Y:S01]  /*4ac40*/  IMAD R13, R25, 0x2, R12 ;  /* 0x00000002190d7824 */ /* 0x000fe200078e020c */
[----:B-1----:R-:W-:-:S03]  /*4ac50*/  LEA R4, P6, R12, R0, 0x1 ;  /* 0x000000000c047211 */ /* 0x002fc600078c08ff */
[----:B----4-:R0:W-:Y:S01]  /*4ac60*/  @P2 STG.E.U16 [R8.64], R21 ;  /* 0x0000001508002986 */ /* 0x0101e2000c10150a */
[----:B------:R-:W-:Y:S01]  /*4ac70*/  LEA.HI.X.SX32 R5, R12, R2, 0x1, P6 ;  /* 0x000000020c057211 */ /* 0x000fe200030f0eff */
[----:B------:R-:W-:-:S04]  /*4ac80*/  IMAD R12, R25, 0x2, R13 ;  /* 0x00000002190c7824 */ /* 0x000fc800078e020d */
[----:B---3--:R1:W-:Y:S01]  /*4ac90*/  @P4 STG.E.U16 [R4.64], R22 ;  /* 0x0000001604004986 */ /* 0x0083e2000c10150a */
[----:B0-----:R-:W-:-:S04]  /*4aca0*/  LEA R8, P6, R13, R0, 0x1 ;  /* 0x000000000d087211 */ /* 0x001fc800078c08ff */
[----:B------:R-:W-:Y:S01]  /*4acb0*/  LEA.HI.X.SX32 R9, R13, R2, 0x1, P6 ;  /* 0x000000020d097211 */ /* 0x000fe200030f0eff */
[C---:B------:R-:W-:Y:S01]  /*4acc0*/  IMAD R13, R25.reuse, 0x2, R12 ;  /* 0x00000002190d7824 */ /* 0x040fe200078e020c */
[----:B-1----:R-:W-:Y:S02]  /*4acd0*/  LEA R4, P6, R12, R0, 0x1 ;  /* 0x000000000c047211 */ /* 0x002fe400078c08ff */
[----:B-----5:R-:W-:Y:S01]  /*4ace0*/  ISETP.LT.AND P2, PT, R26, c[0x0][0x17c], !P0 ;  /* 0x00005f001a007a0c */ /* 0x020fe20004741270 */
[----:B------:R0:W-:Y:S01]  /*4acf0*/  @P5 STG.E.U16 [R8.64], R14 ;  /* 0x0000000e08005986 */ /* 0x0001e2000c10150a */
[----:B------:R-:W-:Y:S02]  /*4ad00*/  LEA.HI.X.SX32 R5, R12, R2, 0x1, P6 ;  /* 0x000000020c057211 */ /* 0x000fe400030f0eff */
[----:B------:R-:W-:Y:S01]  /*4ad10*/  ISETP.LT.AND P4, PT, R16, c[0x0][0x17c], !P0 ;  /* 0x00005f0010007a0c */ /* 0x000fe20004781270 */
[----:B------:R-:W3:Y:S01]  /*4ad20*/  LDL.LU R26, [R1+0x68] ;  /* 0x00006800011a7983 */ /* 0x000ee20000300800 */
[----:B------:R-:W-:-:S03]  /*4ad30*/  IMAD R12, R25, 0x2, R13 ;  /* 0x00000002190c7824 */ /* 0x000fc600078e020d */
[----:B------:R-:W4:Y:S01]  /*4ad40*/  LDL.LU R16, [R1+0x1050] ;  /* 0x0010500001107983 */ /* 0x000f220000300800 */
[----:B0-----:R-:W-:-:S03]  /*4ad50*/  LEA R8, P6, R13, R0, 0x1 ;  /* 0x000000000d087211 */ /* 0x001fc600078c08ff */
[----:B------:R-:W5:Y:S01]  /*4ad60*/  LDL.LU R27, [R1+0x98] ;  /* 0x00009800011b7983 */ /* 0x000f620000300800 */
[----:B------:R-:W-:Y:S02]  /*4ad70*/  LEA.HI.X.SX32 R9, R13, R2, 0x1, P6 ;  /* 0x000000020d097211 */ /* 0x000fe400030f0eff */
[----:B--2---:R-:W-:Y:S02]  /*4ad80*/  ISETP.LT.AND P5, PT, R20, c[0x0][0x17c], !P0 ;  /* 0x00005f0014007a0c */ /* 0x004fe400047a1270 */
[----:B------:R-:W2:Y:S04]  /*4ad90*/  LDL.LU R20, [R1+0x1054] ;  /* 0x0010540001147983 */ /* 0x000ea80000300800 */
[----:B------:R-:W2:Y:S04]  /*4ada0*/  LDL.LU R28, [R1+0x158] ;  /* 0x00015800011c7983 */ /* 0x000ea80000300800 */
[----:B------:R-:W2:Y:S04]  /*4adb0*/  LDL.LU R13, [R1+0x104c] ;  /* 0x00104c00010d7983 */ /* 0x000ea80000300800 */
[----:B------:R0:W-:Y:S04]  /*4adc0*/  @P3 STG.E.U16 [R4.64], R23 ;  /* 0x0000001704003986 */ /* 0x0001e8000c10150a */
[----:B------:R1:W-:Y:S01]  /*4add0*/  @P1 STG.E.U16 [R8.64], R24 ;  /* 0x0000001808001986 */ /* 0x0003e2000c10150a */
[----:B0-----:R-:W-:-:S04]  /*4ade0*/  LEA R4, P6, R12, R0, 0x1 ;  /* 0x000000000c047211 */ /* 0x001fc800078c08ff */
[----:B------:R-:W-:-:S05]  /*4adf0*/  LEA.HI.X.SX32 R5, R12, R2, 0x1, P6 ;  /* 0x000000020c057211 */ /* 0x000fca00030f0eff */
[----:B------:R0:W-:Y:S01]  /*4ae00*/  @P2 STG.E.U16 [R4.64], R6 ;  /* 0x0000000604002986 */ /* 0x0001e2000c10150a */
[----:B----4-:R-:W-:-:S03]  /*4ae10*/  ISETP.LT.AND P1, PT, R16, c[0x0][0x17c], !P0 ;  /* 0x00005f0010007a0c */ /* 0x010fc60004721270 */
[----:B------:R-:W4:Y:S01]  /*4ae20*/  LDL.LU R16, [R1+0x1060] ;  /* 0x0010600001107983 */ /* 0x000f220000300800 */
[----:B--2---:R-:W-:Y:S01]  /*4ae30*/  ISETP.LT.AND P3, PT, R13, c[0x0][0x17c], !P0 ;  /* 0x00005f000d007a0c */ /* 0x004fe20004761270 */
[----:B------:R-:W-:-:S04]  /*4ae40*/  IMAD R13, R25, 0x2, R12 ;  /* 0x00000002190d7824 */ /* 0x000fc800078e020c */
[----:B------:R-:W-:Y:S01]  /*4ae50*/  IMAD R12, R25, 0x2, R13 ;  /* 0x00000002190c7824 */ /* 0x000fe200078e020d */
[----:B-1----:R-:W-:-:S04]  /*4ae60*/  LEA R8, P6, R13, R0, 0x1 ;  /* 0x000000000d087211 */ /* 0x002fc800078c08ff */
[----:B------:R-:W-:Y:S02]  /*4ae70*/  LEA.HI.X.SX32 R9, R13, R2, 0x1, P6 ;  /* 0x000000020d097211 */ /* 0x000fe400030f0eff */
[----:B0-----:R-:W-:Y:S01]  /*4ae80*/  LEA R4, P6, R12, R0, 0x1 ;  /* 0x000000000c047211 */ /* 0x001fe200078c08ff */
[----:B------:R-:W-:Y:S01]  /*4ae90*/  IMAD R13, R25, 0x2, R12 ;  /* 0x00000002190d7824 */ /* 0x000fe200078e020c */
[----:B------:R-:W-:Y:S02]  /*4aea0*/  ISETP.LT.AND P2, PT, R20, c[0x0][0x17c], !P0 ;  /* 0x00005f0014007a0c */ /* 0x000fe40004741270 */
[----:B------:R-:W2:Y:S01]  /*4aeb0*/  LDL.LU R20, [R1+0x1064] ;  /* 0x0010640001147983 */ /* 0x000ea20000300800 */
[----:B------:R-:W-:-:S03]  /*4aec0*/  LEA.HI.X.SX32 R5, R12, R2, 0x1, P6 ;  /* 0x000000020c057211 */ /* 0x000fc600030f0eff */
[----:B------:R-:W2:Y:S04]  /*4aed0*/  LDL.LU R12, [R1+0x1058] ;  /* 0x00105800010c7983 */ /* 0x000ea80000300800 */
[----:B------:R0:W-:Y:S04]  /*4aee0*/  @P4 STG.E.U16 [R8.64], R18 ;  /* 0x0000001208004986 */ /* 0x0001e8000c10150a */
[----:B---3--:R1:W-:Y:S01]  /*4aef0*/  @P5 STG.E.U16 [R4.64], R26 ;  /* 0x0000001a04005986 */ /* 0x0083e2000c10150a */
[----:B0-----:R-:W-:-:S04]  /*4af00*/  LEA R8, P6, R13, R0, 0x1 ;  /* 0x000000000d087211 */ /* 0x001fc800078c08ff */
[----:B------:R-:W-:-:S05]  /*4af10*/  LEA.HI.X.SX32 R9, R13, R2, 0x1, P6 ;  /* 0x000000020d097211 */ /* 0x000fca00030f0eff */
[----:B-----5:R-:W-:Y:S01]  /*4af20*/  @P3 STG.E.U16 [R8.64], R27 ;  /* 0x0000001b08003986 */ /* 0x020fe2000c10150a */
[----:B----4-:R-:W-:Y:S02]  /*4af30*/  ISETP.LT.AND P3, PT, R16, c[0x0][0x17c], !P0 ;  /* 0x00005f0010007a0c */ /* 0x010fe40004761270 */
[----:B--2---:R-:W-:Y:S01]  /*4af40*/  ISETP.LT.AND P4, PT, R12, c[0x0][0x17c], !P0 ;  /* 0x00005f000c007a0c */ /* 0x004fe20004781270 */
[----:B------:R-:W-:Y:S02]  /*4af50*/  IMAD R12, R25, 0x2, R13 ;  /* 0x00000002190c7824 */ /* 0x000fe400078e020d */
[----:B------:R-:W2:Y:S03]  /*4af60*/  LDL.LU R13, [R1+0x105c] ;  /* 0x00105c00010d7983 */ /* 0x000ea60000300800 */
[C---:B-1----:R-:W-:Y:S01]  /*4af70*/  LEA R4, P6, R12.reuse, R0, 0x1 ;  /* 0x000000000c047211 */ /* 0x042fe200078c08ff */
[----:B------:R-:W3:Y:S03]  /*4af80*/  LDL.LU R16, [R1+0x106c] ;  /* 0x00106c0001107983 */ /* 0x000ee60000300800 */
[----:B------:R-:W-:-:S05]  /*4af90*/  LEA.HI.X.SX32 R5, R12, R2, 0x1, P6 ;  /* 0x000000020c057211 */ /* 0x000fca00030f0eff */
[----:B------:R0:W-:Y:S01]  /*4afa0*/  @P1 STG.E.U16 [R4.64], R28 ;  /* 0x0000001c04001986 */ /* 0x0001e2000c10150a */
[----:B------:R-:W-:-:S03]  /*4afb0*/  ISETP.LT.AND P1, PT, R20, c[0x0][0x17c], !P0 ;  /* 0x00005f0014007a0c */ /* 0x000fc60004721270 */
[----:B------:R-:W4:Y:S04]  /*4afc0*/  LDL.LU R20, [R1+0x1070] ;  /* 0x0010700001147983 */ /* 0x000f280000300800 */
[----:B0-----:R-:W5:Y:S01]  /*4afd0*/  LDL.LU R5, [R1+0x1068] ;  /* 0x0010680001057983 */ /* 0x001f620000300800 */
[----:B------:R-:W-:Y:S02]  /*4afe0*/  PRMT R10, R17, 0x7632, R10 ;  /* 0x00007632110a7816 */ /* 0x000fe4000000000a */
[----:B------:R-:W-:Y:S01]  /*4aff0*/  PRMT R6, R11, 0x7632, R6 ;  /* 0x000076320b067816 */ /* 0x000fe20000000006 */
[----:B------:R-:W3:Y:S04]  /*4b000*/  LDL.LU R17, [R1+0x1074] ;  /* 0x0010740001117983 */ /* 0x000ee80000300800 */
[----:B------:R-:W3:Y:S01]  /*4b010*/  LDL.LU R11, [R1+0x13d4] ;  /* 0x0013d400010b7983 */ /* 0x000ee20000300800 */
[----:B--2---:R-:W-:Y:S01]  /*4b020*/  ISETP.LT.AND P5, PT, R13, c[0x0][0x17c], !P0 ;  /* 0x00005f000d007a0c */ /* 0x004fe200047a1270 */
[----:B------:R-:W-:-:S05]  /*4b030*/  IMAD R13, R25, 0x2, R12 ;  /* 0x00000002190d7824 */ /* 0x000fca00078e020c */
[----:B------:R-:W-:Y:S01]  /*4b040*/  LEA R8, P6, R13, R0, 0x1 ;  /* 0x000000000d087211 */ /* 0x000fe200078c08ff */
[----:B------:R-:W-:-:S03]  /*4b050*/  IMAD R12, R25, 0x2, R13 ;  /* 0x00000002190c7824 */ /* 0x000fc600078e020d */
[----:B------:R-:W-:Y:S01]  /*4b060*/  LEA.HI.X.SX32 R9, R13, R2, 0x1, P6 ;  /* 0x000000020d097211 */ /* 0x000fe200030f0eff */
[----:B------:R-:W-:Y:S01]  /*4b070*/  IMAD R13, R25, 0x2, R12 ;  /* 0x00000002190d7824 */ /* 0x000fe200078e020c */
[----:B------:R-:W-:-:S03]  /*4b080*/  LEA R4, P6, R12, R0, 0x1 ;  /* 0x000000000c047211 */ /* 0x000fc600078c08ff */
[----:B------:R0:W-:Y:S01]  /*4b090*/  @P2 STG.E.U16 [R8.64], R3 ;  /* 0x0000000308002986 */ /* 0x0001e2000c10150a */
[----:B-----5:R-:W-:Y:S02]  /*4b0a0*/  ISETP.LT.AND P2, PT, R5, c[0x0][0x17c], !P0 ;  /* 0x00005f0005007a0c */ /* 0x020fe40004741270 */
[----:B------:R-:W-:Y:S02]  /*4b0b0*/  LEA.HI.X.SX32 R5, R12, R2, 0x1, P6 ;  /* 0x000000020c057211 */ /* 0x000fe400030f0eff */
[----:B0-----:R-:W-:-:S04]  /*4b0c0*/  LEA R8, P6, R13, R0, 0x1 ;  /* 0x000000000d087211 */ /* 0x001fc800078c08ff */
[----:B------:R-:W-:Y:S01]  /*4b0d0*/  LEA.HI.X.SX32 R9, R13, R2, 0x1, P6 ;  /* 0x000000020d097211 */ /* 0x000fe200030f0eff */
[----:B------:R-:W-:Y:S01]  /*4b0e0*/  @P4 STG.E.U16 [R4.64], R10 ;  /* 0x0000000a04004986 */ /* 0x000fe2000c10150a */
[----:B---3--:R-:W-:-:S03]  /*4b0f0*/  ISETP.LT.AND P4, PT, R16, c[0x0][0x17c], !P0 ;  /* 0x00005f0010007a0c */ /* 0x008fc60004781270 */
[----:B------:R-:W2:Y:S04]  /*4b100*/  LDL.LU R16, [R1+0x1078] ;  /* 0x0010780001107983 */ /* 0x000ea80000300800 */
[----:B------:R0:W-:Y:S01]  /*4b110*/  @P5 STG.E.U16 [R8.64], R6 ;  /* 0x0000000608005986 */ /* 0x0001e2000c10150a */
[----:B----4-:R-:W-:Y:S02]  /*4b120*/  ISETP.LT.AND P5, PT, R20, c[0x0][0x17c], !P0 ;  /* 0x00005f0014007a0c */ /* 0x010fe400047a1270 */
[----:B0-----:R-:W-:Y:S02]  /*4b130*/  PRMT R6, R7, 0x7632, R6 ;  /* 0x0000763207067816 */ /* 0x001fe40000000006 */
[----:B------:R-:W3:Y:S04]  /*4b140*/  LDL.LU R7, [R1+0x13d0] ;  /* 0x0013d00001077983 */ /* 0x000ee80000300800 */
[----:B------:R-:W4:Y:S01]  /*4b150*/  LDL.LU R20, [R1+0x107c] ;  /* 0x00107c0001147983 */ /* 0x000f220000300800 */
[----:B------:R-:W-:-:S04]  /*4b160*/  IMAD R12, R25, 0x2, R13 ;  /* 0x00000002190c7824 */ /* 0x000fc800078e020d */
[----:B------:R-:W-:Y:S01]  /*4b170*/  IMAD R9, R25, 0x2, R12 ;  /* 0x0000000219097824 */ /* 0x000fe200078e020c */
[----:B------:R-:W-:-:S04]  /*4b180*/  LEA R4, P6, R12, R0, 0x1 ;  /* 0x000000000c047211 */ /* 0x000fc800078c08ff */
[----:B------:R-:W-:Y:S01]  /*4b190*/  LEA.HI.X.SX32 R5, R12, R2, 0x1, P6 ;  /* 0x000000020c057211 */ /* 0x000fe200030f0eff */
[----:B------:R-:W-:Y:S01]  /*4b1a0*/  IMAD R12, R25, 0x2, R9 ;  /* 0x00000002190c7824 */ /* 0x000fe200078e0209 */
[----:B------:R-:W-:-:S03]  /*4b1b0*/  LEA R8, P6, R9, R0, 0x1 ;  /* 0x0000000009087211 */ /* 0x000fc600078c08ff */
[----:B------:R0:W-:Y:S01]  /*4b1c0*/  @P3 STG.E.U16 [R4.64], R6 ;  /* 0x0000000604003986 */ /* 0x0001e2000c10150a */
[----:B------:R-:W-:Y:S02]  /*4b1d0*/  LEA.HI.X.SX32 R9, R9, R2, 0x1, P6 ;  /* 0x0000000209097211 */ /* 0x000fe400030f0eff */
[----:B------:R-:W-:Y:S02]  /*4b1e0*/  PRMT R13, R10, 0x7632, R13 ;  /* 0x000076320a0d7816 */ /* 0x000fe4000000000d */
[----:B------:R-:W-:Y:S02]  /*4b1f0*/  ISETP.LT.AND P3, PT, R17, c[0x0][0x17c], !P0 ;  /* 0x00005f0011007a0c */ /* 0x000fe40004761270 */
[----:B------:R-:W5:Y:S01]  /*4b200*/  LDL.LU R17, [R1+0x1080] ;  /* 0x0010800001117983 */ /* 0x000f620000300800 */
[----:B0-----:R-:W-:Y:S02]  /*4b210*/  LEA R4, P6, R12, R0, 0x1 ;  /* 0x000000000c047211 */ /* 0x001fe400078c08ff */
[----:B------:R-:W-:-:S02]  /*4b220*/  PRMT R6, R29, 0x7632, R6 ;  /* 0x000076321d067816 */ /* 0x000fc40000000006 */
[----:B------:R-:W-:Y:S01]  /*4b230*/  LEA.HI.X.SX32 R5, R12, R2, 0x1, P6 ;  /* 0x000000020c057211 */ /* 0x000fe200030f0eff */
[----:B------:R-:W-:Y:S04]  /*4b240*/  @P1 STG.E.U16 [R8.64], R13 ;  /* 0x0000000d08001986 */ /* 0x000fe8000c10150a */
[----:B------:R-:W3:Y:S04]  /*4b250*/  LDL.LU R29, [R1+0x13cc] ;  /* 0x0013cc00011d7983 */ /* 0x000ee80000300800 */
[----:B------:R0:W-:Y:S02]  /*4b260*/  @P2 STG.E.U16 [R4.64], R6 ;  /* 0x0000000604002986 */ /* 0x0001e4000c10150a */
[----:B0-----:R-:W-:-:S02]  /*4b270*/  PRMT R6, R21, 0x7632, R6 ;  /* 0x0000763215067816 */ /* 0x001fc40000000006 */
[----:B--2---:R-:W-:Y:S02]  /*4b280*/  ISETP.LT.AND P1, PT, R16, c[0x0][0x17c], !P0 ;  /* 0x00005f0010007a0c */ /* 0x004fe40004721270 */
[----:B------:R-:W2:Y:S04]  /*4b290*/  LDL.LU R16, [R1+0x1084] ;  /* 0x0010840001107983 */ /* 0x000ea80000300800 */
[----:B------:R-:W3:Y:S01]  /*4b2a0*/  LDL.LU R21, [R1+0x1088] ;  /* 0x0010880001157983 */ /* 0x000ee20000300800 */
[----:B----4-:R-:W-:-:S03]  /*4b2b0*/  ISETP.LT.AND P2, PT, R20, c[0x0][0x17c], !P0 ;  /* 0x00005f0014007a0c */ /* 0x010fc60004741270 */
        /* <DEDUP_REMOVED lines=8> */
[----:B------:R-:W-:Y:S01]  /*4b340*/  LEA.HI.X.SX32 R5, R5, R2, 0x1, P6 ;  /* 0x0000000205057211 */ /* 0x000fe200030f0eff */
[----:B------:R-:W-:Y:S01]  /*4b350*/  IMAD R12, R25, 0x2, R10 ;  /* 0x00000002190c7824 */ /* 0x000fe200078e020a */
[----:B------:R-:W-:Y:S02]  /*4b360*/  PRMT R14, R14, 0x7632, R14 ;  /* 0x000076320e0e7816 */ /* 0x000fe4000000000e */
[----:B0-----:R-:W-:Y:S02]  /*4b370*/  PRMT R6, R22, 0x7632, R6 ;  /* 0x0000763216067816 */ /* 0x001fe40000000006 */
[----:B------:R-:W-:-:S03]  /*4b380*/  LEA R8, P6, R10, R0, 0x1 ;  /* 0x000000000a087211 */ /* 0x000fc600078c08ff */
[----:B------:R0:W-:Y:S01]  /*4b390*/  @P5 STG.E.U16 [R4.64], R6 ;  /* 0x0000000604005986 */ /* 0x0001e2000c10150a */
[----:B------:R-:W-:Y:S02]  /*4b3a0*/  LEA.HI.X.SX32 R9, R10, R2, 0x1, P6 ;  /* 0x000000020a097211 */ /* 0x000fe400030f0eff */
[----:B-----5:R-:W-:Y:S02]  /*4b3b0*/  ISETP.LT.AND P4, PT, R17, c[0x0][0x17c], !P0 ;  /* 0x00005f0011007a0c */ /* 0x020fe40004781270 */
[----:B------:R-:W5:Y:S01]  /*4b3c0*/  LDL.LU R17, [R1+0x1090] ;  /* 0x0010900001117983 */ /* 0x000f620000300800 */
[C---:B0-----:R-:W-:Y:S02]  /*4b3d0*/  LEA R4, P6, R12.reuse, R0, 0x1 ;  /* 0x000000000c047211 */ /* 0x041fe400078c08ff */
[----:B------:R-:W-:Y:S02]  /*4b3e0*/  PRMT R6, R23, 0x7632, R6 ;  /* 0x0000763217067816 */ /* 0x000fe40000000006 */
[----:B------:R-:W-:Y:S01]  /*4b3f0*/  LEA.HI.X.SX32 R5, R12, R2, 0x1, P6 ;  /* 0x000000020c057211 */ /* 0x000fe200030f0eff */
[----:B------:R0:W-:Y:S04]  /*4b400*/  @P3 STG.E.U16 [R8.64], R14 ;  /* 0x0000000e08003986 */ /* 0x0001e8000c10150a */
[----:B------:R1:W-:Y:S01]  /*4b410*/  @P1 STG.E.U16 [R4.64], R6 ;  /* 0x0000000604001986 */ /* 0x0003e2000c10150a */
[----:B--2---:R-:W-:-:S03]  /*4b420*/  ISETP.LT.AND P5, PT, R16, c[0x0][0x17c], !P0 ;  /* 0x00005f0010007a0c */ /* 0x004fc600047a1270 */
[----:B------:R-:W2:Y:S04]  /*4b430*/  LDL.LU R16, [R1+0x1094] ;  /* 0x0010940001107983 */ /* 0x000ea80000300800 */
[----:B0-----:R-:W2:Y:S01]  /*4b440*/  LDL.LU R14, [R1+0x1098] ;  /* 0x00109800010e7983 */ /* 0x001ea20000300800 */
[----:B----4-:R-:W-:-:S03]  /*4b450*/  ISETP.LT.AND P1, PT, R20, c[0x0][0x17c], !P0 ;  /* 0x00005f0014007a0c */ /* 0x010fc60004721270 */
[----:B------:R-:W4:Y:S01]  /*4b460*/  LDL.LU R20, [R1+0x109c] ;  /* 0x00109c0001147983 */ /* 0x000f220000300800 */
[----:B------:R-:W-:-:S04]  /*4b470*/  IMAD R9, R25, 0x2, R12 ;  /* 0x0000000219097824 */ /* 0x000fc800078e020c */
[----:B------:R-:W-:Y:S01]  /*4b480*/  IMAD R10, R25, 0x2, R9 ;  /* 0x00000002190a7824 */ /* 0x000fe200078e0209 */
[----:B------:R-:W-:-:S04]  /*4b490*/  LEA R8, P6, R9, R0, 0x1 ;  /* 0x0000000009087211 */ /* 0x000fc800078c08ff */
[----:B------:R-:W-:Y:S02]  /*4b4a0*/  LEA.HI.X.SX32 R9, R9, R2, 0x1, P6 ;  /* 0x0000000209097211 */ /* 0x000fe400030f0eff */
[----:B-1----:R-:W-:Y:S02]  /*4b4b0*/  LEA R4, P6, R10, R0, 0x1 ;  /* 0x000000000a047211 */ /* 0x002fe400078c08ff */
[----:B------:R-:W-:Y:S02]  /*4b4c0*/  PRMT R13, R24, 0x7632, R13 ;  /* 0x00007632180d7816 */ /* 0x000fe4000000000d */
[----:B------:R-:W-:Y:S01]  /*4b4d0*/  PRMT R12, R6, 0x7632, R12 ;  /* 0x00007632060c7816 */ /* 0x000fe2000000000c */
[----:B------:R-:W-:Y:S01]  /*4b4e0*/  IMAD R6, R25, 0x2, R10 ;  /* 0x0000000219067824 */ /* 0x000fe200078e020a */
[----:B------:R-:W-:Y:S01]  /*4b4f0*/  LEA.HI.X.SX32 R5, R10, R2, 0x1, P6 ;  /* 0x000000020a057211 */ /* 0x000fe200030f0eff */
[----:B------:R0:W-:Y:S01]  /*4b500*/  @P2 STG.E.U16 [R8.64], R13 ;  /* 0x0000000d08002986 */ /* 0x0001e2000c10150a */
[----:B---3--:R-:W-:-:S03]  /*4b510*/  ISETP.LT.AND P3, PT, R21, c[0x0][0x17c], !P0 ;  /* 0x00005f0015007a0c */ /* 0x008fc60004761270 */
[----:B------:R1:W-:Y:S01]  /*4b520*/  @P4 STG.E.U16 [R4.64], R12 ;  /* 0x0000000c04004986 */ /* 0x0003e2000c10150a */
[----:B------:R-:W-:-:S03]  /*4b530*/  PRMT R18, R18, 0x7632, R18 ;  /* 0x0000763212127816 */ /* 0x000fc60000000012 */
[----:B------:R-:W3:Y:S01]  /*4b540*/  LDL.LU R21, [R1+0x10a0] ;  /* 0x0010a00001157983 */ /* 0x000ee20000300800 */
[----:B0-----:R-:W-:Y:S01]  /*4b550*/  LEA R8, P6, R6, R0, 0x1 ;  /* 0x0000000006087211 */ /* 0x001fe200078c08ff */
[----:B-1----:R-:W-:-:S03]  /*4b560*/  IMAD R5, R25, 0x2, R6 ;  /* 0x0000000219057824 */ /* 0x002fc600078e0206 */
[----:B------:R-:W-:Y:S02]  /*4b570*/  LEA.HI.X.SX32 R9, R6, R2, 0x1, P6 ;  /* 0x0000000206097211 */ /* 0x000fe400030f0eff */
[----:B------:R-:W-:Y:S01]  /*4b580*/  LEA R4, P6, R5, R0, 0x1 ;  /* 0x0000000005047211 */ /* 0x000fe200078c08ff */
[----:B------:R-:W-:Y:S01]  /*4b590*/  IMAD R6, R25, 0x2, R5 ;  /* 0x0000000219067824 */ /* 0x000fe200078e0205 */
[----:B------:R-:W-:Y:S02]  /*4b5a0*/  PRMT R13, R26, 0x7632, R13 ;  /* 0x000076321a0d7816 */ /* 0x000fe4000000000d */
[----:B------:R-:W-:Y:S01]  /*4b5b0*/  LEA.HI.X.SX32 R5, R5, R2, 0x1, P6 ;  /* 0x0000000205057211 */ /* 0x000fe200030f0eff */
[----:B------:R-:W-:Y:S01]  /*4b5c0*/  @P5 STG.E.U16 [R8.64], R18 ;  /* 0x0000001208005986 */ /* 0x000fe2000c10150a */
[----:B-----5:R-:W-:-:S03]  /*4b5d0*/  ISETP.LT.AND P2, PT, R17, c[0x0][0x17c], !P0 ;  /* 0x00005f0011007a0c */ /* 0x020fc60004741270 */
[----:B------:R0:W-:Y:S01]  /*4b5e0*/  @P3 STG.E.U16 [R4.64], R13 ;  /* 0x0000000d04003986 */ /* 0x0001e2000c10150a */
[----:B--2---:R-:W-:-:S03]  /*4b5f0*/  ISETP.LT.AND P4, PT, R16, c[0x0][0x17c], !P0 ;  /* 0x00005f0010007a0c */ /* 0x004fc60004781270 */
[----:B------:R-:W2:Y:S01]  /*4b600*/  LDL.LU R16, [R1+0x5c] ;  /* 0x00005c0001107983 */ /* 0x000ea20000300800 */
[----:B------:R-:W-:-:S03]  /*4b610*/  ISETP.LT.AND P5, PT, R14, c[0x0][0x17c], !P0 ;  /* 0x00005f000e007a0c */ /* 0x000fc600047a1270 */
[----:B------:R-:W5:Y:S04]  /*4b620*/  LDL.LU R14, [R1+0x10a4] ;  /* 0x0010a400010e7983 */ /* 0x000f680000300800 */
[----:B------:R-:W2:Y:S01]  /*4b630*/  LDL.LU R17, [R1+0x4c] ;  /* 0x00004c0001117983 */ /* 0x000ea20000300800 */
[----:B----4-:R-:W-:-:S03]  /*4b640*/  ISETP.LT.AND P3, PT, R20, c[0x0][0x17c], !P0 ;  /* 0x00005f0014007a0c */ /* 0x010fc60004761270 */
[----:B------:R-:W4:Y:S04]  /*4b650*/  LDL.LU R20, [R1+0x1c] ;  /* 0x00001c0001147983 */ /* 0x000f280000300800 */
[----:B0-----:R-:W2:Y:S01]  /*4b660*/  LDL.LU R13, [R1+0x10a8] ;  /* 0x0010a800010d7983 */ /* 0x001ea20000300800 */
[C---:B------:R-:W-:Y:S01]  /*4b670*/  LEA R8, P6, R6.reuse, R0, 0x1 ;  /* 0x0000000006087211 */ /* 0x040fe200078c08ff */
[----:B------:R-:W-:Y:S01]  /*4b680*/  IMAD R10, R25, 0x2, R6 ;  /* 0x00000002190a7824 */ /* 0x000fe200078e0206 */
[----:B------:R-:W-:Y:S02]  /*4b690*/  PRMT R12, R27, 0x7632, R12 ;  /* 0x000076321b0c7816 */ /* 0x000fe4000000000c */
[----:B------:R-:W-:Y:S01]  /*4b6a0*/  LEA.HI.X.SX32 R9, R6, R2, 0x1, P6 ;  /* 0x0000000206097211 */ /* 0x000fe200030f0eff */
[----:B------:R-:W-:Y:S01]  /*4b6b0*/  IMAD R6, R25, 0x2, R10 ;  /* 0x0000000219067824 */ /* 0x000fe200078e020a */
[----:B------:R-:W-:-:S03]  /*4b6c0*/  LEA R4, P6, R10, R0, 0x1 ;  /* 0x000000000a047211 */ /* 0x000fc600078c08ff */
[----:B------:R0:W-:Y:S01]  /*4b6d0*/  @P1 STG.E.U16 [R8.64], R12 ;  /* 0x0000000c08001986 */ /* 0x0001e2000c10150a */
[----:B------:R-:W-:Y:S02]  /*4b6e0*/  LEA.HI.X.SX32 R5, R10, R2, 0x1, P6 ;  /* 0x000000020a057211 */ /* 0x000fe400030f0eff */
[----:B0-----:R-:W-:Y:S02]  /*4b6f0*/  PRMT R12, R3, 0x7632, R12 ;  /* 0x00007632030c7816 */ /* 0x001fe4000000000c */
[----:B------:R-:W4:Y:S01]  /*4b700*/  LDL.LU R3, [R1+0x13c8] ;  /* 0x0013c80001037983 */ /* 0x000f220000300800 */
[----:B------:R-:W-:-:S03]  /*4b710*/  PRMT R9, R28, 0x7632, R9 ;  /* 0x000076321c097816 */ /* 0x000fc60000000009 */
[----:B------:R-:W4:Y:S01]  /*4b720*/  LDL.LU R26, [R1+0x10ac] ;  /* 0x0010ac00011a7983 */ /* 0x000f220000300800 */
[----:B------:R-:W-:-:S03]  /*4b730*/  LEA R8, P6, R6, R0, 0x1 ;  /* 0x0000000006087211 */ /* 0x000fc600078c08ff */
[----:B------:R0:W-:Y:S01]  /*4b740*/  @P2 STG.E.U16 [R4.64], R9 ;  /* 0x0000000904002986 */ /* 0x0001e2000c10150a */
[----:B---3--:R-:W-:-:S03]  /*4b750*/  ISETP.LT.AND P1, PT, R21, c[0x0][0x17c], !P0 ;  /* 0x00005f0015007a0c */ /* 0x008fc60004721270 */
[----:B------:R-:W3:Y:S04]  /*4b760*/  LDL.LU R24, [R1+0x10b0] ;  /* 0x0010b00001187983 */ /* 0x000ee80000300800 */
[----:B------:R-:W3:Y:S01]  /*4b770*/  LDL.LU R23, [R1+0x10b4] ;  /* 0x0010b40001177983 */ /* 0x000ee20000300800 */
[----:B0-----:R-:W-:-:S03]  /*4b780*/  LEA.HI.X.SX32 R9, R6, R2, 0x1, P6 ;  /* 0x0000000206097211 */ /* 0x001fc600030f0eff */
[----:B------:R-:W3:Y:S04]  /*4b790*/  LDL.LU R21, [R1+0x8c] ;  /* 0x00008c0001157983 */ /* 0x000ee80000300800 */
[----:B------:R0:W-:Y:S01]  /*4b7a0*/  @P4 STG.E.U16 [R8.64], R12 ;  /* 0x0000000c08004986 */ /* 0x0001e2000c10150a */
[----:B-----5:R-:W-:-:S03]  /*4b7b0*/  ISETP.LT.AND P2, PT, R14, c[0x0][0x17c], !P0 ;  /* 0x00005f000e007a0c */ /* 0x020fc60004741270 */
[----:B------:R-:W5:Y:S04]  /*4b7c0*/  LDL.LU R14, [R1+0x10b8] ;  /* 0x0010b800010e7983 */ /* 0x000f680000300800 */
[----:B------:R-:W5:Y:S04]  /*4b7d0*/  LDL.LU R22, [R1+0x3c] ;  /* 0x00003c0001167983 */ /* 0x000f680000300800 */
[----:B------:R-:W5:Y:S01]  /*4b7e0*/  LDL.LU R18, [R1+0x10bc] ;  /* 0x0010bc0001127983 */ /* 0x000f620000300800 */
[----:B--2---:R-:W-:-:S03]  /*4b7f0*/  ISETP.LT.AND P4, PT, R13, c[0x0][0x17c], !P0 ;  /* 0x00005f000d007a0c */ /* 0x004fc60004781270 */
[----:B------:R-:W2:Y:S04]  /*4b800*/  LDL.LU R13, [R1+0x10c0] ;  /* 0x0010c000010d7983 */ /* 0x000ea80000300800 */
[----:B0-----:R-:W2:Y:S01]  /*4b810*/  LDL.LU R12, [R1+0x10c4] ;  /* 0x0010c400010c7983 */ /* 0x001ea20000300800 */
        /* <DEDUP_REMOVED lines=8> */
[----:B------:R-:W-:-:S04]  /*4b8a0*/  IMAD R6, R25, 0x2, R10 ;  /* 0x0000000219067824 */ /* 0x000fc800078e020a */
[----:B------:R1:W-:Y:S01]  /*4b8b0*/  @P3 STG.E.U16 [R8.64], R17 ;  /* 0x0000001108003986 */ /* 0x0003e2000c10150a */
[----:B0-----:R-:W-:-:S04]  /*4b8c0*/  LEA R4, P6, R10, R0, 0x1 ;  /* 0x000000000a047211 */ /* 0x001fc800078c08ff */
[----:B------:R-:W-:Y:S01]  /*4b8d0*/  LEA.HI.X.SX32 R5, R10, R2, 0x1, P6 ;  /* 0x000000020a057211 */ /* 0x000fe200030f0eff */
[----:B------:R-:W-:Y:S01]  /*4b8e0*/  IMAD R10, R25, 0x2, R6 ;  /* 0x00000002190a7824 */ /* 0x000fe200078e0206 */
[----:B-1----:R-:W-:-:S03]  /*4b8f0*/  LEA R8, P6, R6, R0, 0x1 ;  /* 0x0000000006087211 */ /* 0x002fc600078c08ff */
[----:B----4-:R0:W-:Y:S01]  /*4b900*/  @P1 STG.E.U16 [R4.64], R20 ;  /* 0x0000001404001986 */ /* 0x0101e2000c10150a */
[----:B------:R-:W-:Y:S01]  /*4b910*/  LEA.HI.X.SX32 R9, R6, R2, 0x1, P6 ;  /* 0x0000000206097211 */ /* 0x000fe200030f0eff */
[----:B------:R-:W-:Y:S01]  /*4b920*/  IMAD R6, R25, 0x2, R10 ;  /* 0x0000000219067824 */ /* 0x000fe200078e020a */
[----:B------:R-:W-:-:S03]  /*4b930*/  ISETP.LT.AND P5, PT, R26, c[0x0][0x17c], !P0 ;  /* 0x00005f001a007a0c */ /* 0x000fc600047a1270 */
[----:B------:R1:W-:Y:S01]  /*4b940*/  @P2 STG.E.U16 [R8.64], R11 ;  /* 0x0000000b08002986 */ /* 0x0003e2000c10150a */
[----:B0-----:R-:W-:-:S04]  /*4b950*/  LEA R4, P6, R10, R0, 0x1 ;  /* 0x000000000a047211 */ /* 0x001fc800078c08ff */
[----:B------:R-:W-:Y:S02]  /*4b960*/  LEA.HI.X.SX32 R5, R10, R2, 0x1, P6 ;  /* 0x000000020a057211 */ /* 0x000fe400030f0eff */
[C---:B-1----:R-:W-:Y:S02]  /*4b970*/  LEA R8, P6, R6.reuse, R0, 0x1 ;  /* 0x0000000006087211 */ /* 0x042fe400078c08ff */
[----:B---3--:R-:W-:Y:S02]  /*4b980*/  ISETP.LT.AND P1, PT, R23, c[0x0][0x17c], !P0 ;  /* 0x00005f0017007a0c */ /* 0x008fe40004721270 */
[----:B------:R-:W-:Y:S01]  /*4b990*/  LEA.HI.X.SX32 R9, R6, R2, 0x1, P6 ;  /* 0x0000000206097211 */ /* 0x000fe200030f0eff */
[----:B------:R-:W3:Y:S04]  /*4b9a0*/  LDL.LU R23, [R1+0x7c] ;  /* 0x00007c0001177983 */ /* 0x000ee80000300800 */
[----:B------:R0:W-:Y:S01]  /*4b9b0*/  @P4 STG.E.U16 [R4.64], R21 ;  /* 0x0000001504004986 */ /* 0x0001e2000c10150a */
[----:B------:R-:W-:Y:S01]  /*4b9c0*/  IMAD R10, R25, 0x2, R6 ;  /* 0x00000002190a7824 */ /* 0x000fe200078e0206 */
[----:B------:R-:W-:-:S04]  /*4b9d0*/  ISETP.LT.AND P3, PT, R24, c[0x0][0x17c], !P0 ;  /* 0x00005f0018007a0c */ /* 0x000fc80004761270 */
[----:B0-----:R-:W-:-:S04]  /*4b9e0*/  LEA R4, P6, R10, R0, 0x1 ;  /* 0x000000000a047211 */ /* 0x001fc800078c08ff */
[----:B------:R-:W-:Y:S02]  /*4b9f0*/  LEA.HI.X.SX32 R5, R10, R2, 0x1, P6 ;  /* 0x000000020a057211 */ /* 0x000fe400030f0eff */
[----:B-----5:R-:W-:Y:S02]  /*4ba00*/  ISETP.LT.AND P2, PT, R14, c[0x0][0x17c], !P0 ;  /* 0x00005f000e007a0c */ /* 0x020fe40004741270 */
[----:B------:R-:W4:Y:S04]  /*4ba10*/  LDL.LU R14, [R1+0x10c8] ;  /* 0x0010c800010e7983 */ /* 0x000f280000300800 */
[----:B------:R0:W-:Y:S01]  /*4ba20*/  @P5 STG.E.U16 [R8.64], R22 ;  /* 0x0000001608005986 */ /* 0x0001e2000c10150a */
[----:B--2---:R-:W-:-:S03]  /*4ba30*/  ISETP.LT.AND P5, PT, R13, c[0x0][0x17c], !P0 ;  /* 0x00005f000d007a0c */ /* 0x004fc600047a1270 */
[----:B------:R-:W2:Y:S04]  /*4ba40*/  LDL.LU R13, [R1+0x10cc] ;  /* 0x0010cc00010d7983 */ /* 0x000ea80000300800 */
[----:B------:R1:W-:Y:S01]  /*4ba50*/  @P3 STG.E.U16 [R4.64], R29 ;  /* 0x0000001d04003986 */ /* 0x0003e2000c10150a */
[----:B------:R-:W-:-:S03]  /*4ba60*/  ISETP.LT.AND P3, PT, R12, c[0x0][0x17c], !P0 ;  /* 0x00005f000c007a0c */ /* 0x000fc60004761270 */
[----:B------:R-:W5:Y:S01]  /*4ba70*/  LDL.LU R12, [R1+0x10d0] ;  /* 0x0010d000010c7983 */ /* 0x000f620000300800 */
[----:B------:R-:W-:-:S03]  /*4ba80*/  IMAD R6, R25, 0x2, R10 ;  /* 0x0000000219067824 */ /* 0x000fc600078e020a */
[----:B------:R-:W5:Y:S01]  /*4ba90*/  LDL.LU R28, [R1+0x6c] ;  /* 0x00006c00011c7983 */ /* 0x000f620000300800 */
[----:B------:R-:W-:Y:S01]  /*4baa0*/  IMAD R10, R25, 0x2, R6 ;  /* 0x00000002190a7824 */ /* 0x000fe200078e0206 */
[C---:B0-----:R-:W-:Y:S02]  /*4bab0*/  LEA R8, P6, R6.reuse, R0, 0x1 ;  /* 0x0000000006087211 */ /* 0x041fe400078c08ff */
[----:B------:R-:W5:Y:S02]  /*4bac0*/  LDL.LU R24, [R1+0x9c] ;  /* 0x00009c0001187983 */ /* 0x000f640000300800 */
[----:B------:R-:W-:Y:S02]  /*4bad0*/  LEA.HI.X.SX32 R9, R6, R2, 0x1, P6 ;  /* 0x0000000206097211 */ /* 0x000fe400030f0eff */
[----:B-1----:R-:W-:-:S03]  /*4bae0*/  LEA R4, P6, R10, R0, 0x1 ;  /* 0x000000000a047211 */ /* 0x002fc600078c08ff */
[----:B------:R0:W-:Y:S01]  /*4baf0*/  @P1 STG.E.U16 [R8.64], R15 ;  /* 0x0000000f08001986 */ /* 0x0001e2000c10150a */
[----:B------:R-:W-:Y:S02]  /*4bb00*/  LEA.HI.X.SX32 R5, R10, R2, 0x1, P6 ;  /* 0x000000020a057211 */ /* 0x000fe400030f0eff */
[----:B------:R-:W-:-:S03]  /*4bb10*/  ISETP.LT.AND P4, PT, R18, c[0x0][0x17c], !P0 ;  /* 0x00005f0012007a0c */ /* 0x000fc60004781270 */
[----:B---3--:R1:W-:Y:S01]  /*4bb20*/  @P2 STG.E.U16 [R4.64], R23 ;  /* 0x0000001704002986 */ /* 0x0083e2000c10150a */
[----:B------:R-:W-:-:S05]  /*4bb30*/  IMAD R6, R25, 0x2, R10 ;  /* 0x0000000219067824 */ /* 0x000fca00078e020a */
[----:B0-----:R-:W-:-:S04]  /*4bb40*/  LEA R8, P6, R6, R0, 0x1 ;  /* 0x0000000006087211 */ /* 0x001fc800078c08ff */
[----:B------:R-:W-:-:S05]  /*4bb50*/  LEA.HI.X.SX32 R9, R6, R2, 0x1, P6 ;  /* 0x0000000206097211 */ /* 0x000fca00030f0eff */
[----:B------:R0:W-:Y:S01]  /*4bb60*/  @P4 STG.E.U16 [R8.64], R3 ;  /* 0x0000000308004986 */ /* 0x0001e2000c10150a */
[----:B----4-:R-:W-:-:S03]  /*4bb70*/  ISETP.LT.AND P1, PT, R14, c[0x0][0x17c], !P0 ;  /* 0x00005f000e007a0c */ /* 0x010fc60004721270 */
[----:B------:R-:W3:Y:S04]  /*4bb80*/  LDL.LU R14, [R1+0x10d4] ;  /* 0x0010d400010e7983 */ /* 0x000ee80000300800 */
[----:B------:R-:W4:Y:S04]  /*4bb90*/  LDL.LU R26, [R1+0x15c] ;  /* 0x00015c00011a7983 */ /* 0x000f280000300800 */
[----:B------:R-:W4:Y:S04]  /*4bba0*/  LDL.LU R18, [R1+0x10d8] ;  /* 0x0010d80001127983 */ /* 0x000f280000300800 */
[----:B------:R-:W4:Y:S01]  /*4bbb0*/  LDL.LU R27, [R1+0x16c] ;  /* 0x00016c00011b7983 */ /* 0x000f220000300800 */
[----:B--2---:R-:W-:-:S03]  /*4bbc0*/  ISETP.LT.AND P2, PT, R13, c[0x0][0x17c], !P0 ;  /* 0x00005f000d007a0c */ /* 0x004fc60004741270 */
[----:B------:R-:W2:Y:S01]  /*4bbd0*/  LDL.LU R13, [R1+0x10dc] ;  /* 0x0010dc00010d7983 */ /* 0x000ea20000300800 */
[----:B-----5:R-:W-:-:S03]  /*4bbe0*/  ISETP.LT.AND P4, PT, R12, c[0x0][0x17c], !P0 ;  /* 0x00005f000c007a0c */ /* 0x020fc60004781270 */
[----:B------:R-:W5:Y:S01]  /*4bbf0*/  LDL.LU R12, [R1+0x10e0] ;  /* 0x0010e000010c7983 */ /* 0x000f620000300800 */
[----:B------:R-:W-:-:S04]  /*4bc00*/  IMAD R10, R25, 0x2, R6 ;  /* 0x00000002190a7824 */ /* 0x000fc800078e0206 */
[----:B------:R-:W-:Y:S01]  /*4bc10*/  IMAD R6, R25, 0x2, R10 ;  /* 0x0000000219067824 */ /* 0x000fe200078e020a */
[----:B-1----:R-:W-:-:S04]  /*4bc20*/  LEA R4, P6, R10, R0, 0x1 ;  /* 0x000000000a047211 */ /* 0x002fc800078c08ff */
[----:B------:R-:W-:Y:S01]  /*4bc30*/  LEA.HI.X.SX32 R5, R10, R2, 0x1, P6 ;  /* 0x000000020a057211 */ /* 0x000fe200030f0eff */
[----:B------:R-:W-:Y:S01]  /*4bc40*/  IMAD R10, R25, 0x2, R6 ;  /* 0x00000002190a7824 */ /* 0x000fe200078e0206 */
[----:B0-----:R-:W-:-:S03]  /*4bc50*/  LEA R8, P6, R6, R0, 0x1 ;  /* 0x0000000006087211 */ /* 0x001fc600078c08ff */
[----:B------:R0:W-:Y:S01]  /*4bc60*/  @P5 STG.E.U16 [R4.64], R7 ;  /* 0x0000000704005986 */ /* 0x0001e2000c10150a */
[----:B------:R-:W-:Y:S02]  /*4bc70*/  LEA.HI.X.SX32 R9, R6, R2, 0x1, P6 ;  /* 0x0000000206097211 */ /* 0x000fe400030f0eff */
[----:B0-----:R-:W-:-:S04]  /*4bc80*/  LEA R4, P6, R10, R0, 0x1 ;  /* 0x000000000a047211 */ /* 0x001fc800078c08ff */
[----:B------:R-:W-:Y:S01]  /*4bc90*/  LEA.HI.X.SX32 R5, R10, R2, 0x1, P6 ;  /* 0x000000020a057211 */ /* 0x000fe200030f0eff */
[----:B------:R0:W-:Y:S04]  /*4bca0*/  @P3 STG.E.U16 [R8.64], R19 ;  /* 0x0000001308003986 */ /* 0x0001e8000c10150a */
[----:B------:R1:W-:Y:S01]  /*4bcb0*/  @P1 STG.E.U16 [R4.64], R28 ;  /* 0x0000001c04001986 */ /* 0x0003e2000c10150a */
[----:B------:R-:W-:-:S05]  /*4bcc0*/  IMAD R6, R25, 0x2, R10 ;  /* 0x0000000219067824 */ /* 0x000fca00078e020a */
[----:B0-----:R-:W-:-:S04]  /*4bcd0*/  LEA R8, P6, R6, R0, 0x1 ;  /* 0x0000000006087211 */ /* 0x001fc800078c08ff */
[----:B------:R-:W-:-:S05]  /*4bce0*/  LEA.HI.X.SX32 R9, R6, R2, 0x1, P6 ;  /* 0x0000000206097211 */ /* 0x000fca00030f0eff */
[----:B------:R0:W-:Y:S01]  /*4bcf0*/  @P2 STG.E.U16 [R8.64], R24 ;  /* 0x0000001808002986 */ /* 0x0001e2000c10150a */
[----:B---3--:R-:W-:-:S03]  /*4bd00*/  ISETP.LT.AND P5, PT, R14, c[0x0][0x17c], !P0 ;  /* 0x00005f000e007a0c */ /* 0x008fc600047a1270 */
[----:B------:R-:W3:Y:S01]  /*4bd10*/  LDL.LU R14, [R1+0x10e4] ;  /* 0x0010e400010e7983 */ /* 0x000ee20000300800 */
[----:B--2---:R-:W-:-:S03]  /*4bd20*/  ISETP.LT.AND P1, PT, R13, c[0x0][0x17c], !P0 ;  /* 0x00005f000d007a0c */ /* 0x004fc60004721270 */
[----:B------:R-:W2:Y:S01]  /*4bd30*/  LDL.LU R13, [R1+0x10e8] ;  /* 0x0010e800010d7983 */ /* 0x000ea20000300800 */
[----:B-----5:R-:W-:-:S03]  /*4bd40*/  ISETP.LT.AND P2, PT, R12, c[0x0][0x17c], !P0 ;  /* 0x00005f000c007a0c */ /* 0x020fc60004741270 */
[----:B------:R-:W5:Y:S01]  /*4bd50*/  LDL.LU R12, [R1+0x10ec] ;  /* 0x0010ec00010c7983 */ /* 0x000f620000300800 */
[----:B------:R-:W-:-:S04]  /*4bd60*/  IMAD R10, R25, 0x2, R6 ;  /* 0x00000002190a7824 */ /* 0x000fc800078e0206 */
[----:B------:R-:W-:Y:S01]  /*4bd70*/  IMAD R6, R25, 0x2, R10 ;  /* 0x0000000219067824 */ /* 0x000fe200078e020a */
[----:B-1----:R-:W-:-:S04]  /*4bd80*/  LEA R4, P6, R10, R0, 0x1 ;  /* 0x000000000a047211 */ /* 0x002fc800078c08ff */
[----:B------:R-:W-:Y:S02]  /*4bd90*/  LEA.HI.X.SX32 R5, R10, R2, 0x1, P6 ;  /* 0x000000020a057211 */ /* 0x000fe400030f0eff */
[----:B0-----:R-:W-:-:S04]  /*4bda0*/  LEA R8, P6, R6, R0, 0x1 ;  /* 0x0000000006087211 */ /* 0x001fc800078c08ff */
[----:B------:R-:W-:Y:S01]  /*4bdb0*/  LEA.HI.X.SX32 R9, R6, R2, 0x1, P6 ;  /* 0x0000000206097211 */ /* 0x000fe200030f0eff */
[----:B----4-:R0:W-:Y:S01]  /*4bdc0*/  @P4 STG.E.U16 [R4.64], R26 ;  /* 0x0000001a04004986 */ /* 0x0101e2000c10150a */
[----:B------:R-:W-:-:S03]  /*4bdd0*/  PRMT R7, R16, 0x7632, R7 ;  /* 0x0000763210077816 */ /* 0x000fc60000000007 */
[----:B------:R-:W4:Y:S04]  /*4bde0*/  LDL.LU R16, [R1+0x10f0] ;  /* 0x0010f00001107983 */ /* 0x000f280000300800 */
[----:B------:R-:W-:Y:S01]  /*4bdf0*/  @P5 STG.E.U16 [R8.64], R27 ;  /* 0x0000001b08005986 */ /* 0x000fe2000c10150a */
[----:B------:R-:W-:Y:S01]  /*4be00*/  IMAD R10, R25, 0x2, R6 ;  /* 0x00000002190a7824 */ /* 0x000fe200078e0206 */
[----:B------:R-:W-:-:S04]  /*4be10*/  ISETP.LT.AND P3, PT, R18, c[0x0][0x17c], !P0 ;  /* 0x00005f0012007a0c */ /* 0x000fc80004761270 */
        /* <DEDUP_REMOVED lines=9> */
[----:B------:R-:W-:Y:S01]  /*4beb0*/  IMAD R6, R25, 0x2, R10 ;  /* 0x0000000219067824 */ /* 0x000fe200078e020a */
[----:B------:R-:W-:Y:S02]  /*4bec0*/  PRMT R11, R17, 0x7632, R11 ;  /* 0x00007632110b7816 */ /* 0x000fe4000000000b */
[----:B0-----:R-:W-:Y:S01]  /*4bed0*/  PRMT R7, R20, 0x7632, R7 ;  /* 0x0000763214077816 */ /* 0x001fe20000000007 */
[C---:B------:R-:W-:Y:S01]  /*4bee0*/  IMAD R10, R25.reuse, 0x2, R6 ;  /* 0x00000002190a7824 */ /* 0x040fe200078e0206 */
[C---:B------:R-:W-:Y:S01]  /*4bef0*/  LEA R8, P6, R6.reuse, R0, 0x1 ;  /* 0x0000000006087211 */ /* 0x040fe200078c08ff */
[----:B------:R-:W5:Y:S03]  /*4bf00*/  LDL.LU R18, [R1+0x1100] ;  /* 0x0011000001127983 */ /* 0x000f660000300800 */
[----:B------:R-:W-:Y:S01]  /*4bf10*/  LEA.HI.X.SX32 R9, R6, R2, 0x1, P6 ;  /* 0x0000000206097211 */ /* 0x000fe200030f0eff */
[----:B------:R-:W-:Y:S01]  /*4bf20*/  IMAD R6, R25, 0x2, R10 ;  /* 0x0000000219067824 */ /* 0x000fe200078e020a */
[----:B------:R-:W-:-:S03]  /*4bf30*/  LEA R4, P6, R10, R0, 0x1 ;  /* 0x000000000a047211 */ /* 0x000fc600078c08ff */
[----:B------:R0:W-:Y:S01]  /*4bf40*/  @P1 STG.E.U16 [R8.64], R11 ;  /* 0x0000000b08001986 */ /* 0x0001e2000c10150a */
[----:B------:R-:W-:Y:S02]  /*4bf50*/  LEA.HI.X.SX32 R5, R10, R2, 0x1, P6 ;  /* 0x000000020a057211 */ /* 0x000fe400030f0eff */
[C---:B0-----:R-:W-:Y:S02]  /*4bf60*/  LEA R8, P6, R6.reuse, R0, 0x1 ;  /* 0x0000000006087211 */ /* 0x041fe400078c08ff */
[----:B------:R-:W-:Y:S02]  /*4bf70*/  PRMT R11, R11, 0x7632, R11 ;  /* 0x000076320b0b7816 */ /* 0x000fe4000000000b */
[----:B------:R-:W-:Y:S01]  /*4bf80*/  LEA.HI.X.SX32 R9, R6, R2, 0x1, P6 ;  /* 0x0000000206097211 */ /* 0x000fe200030f0eff */
[----:B------:R0:W-:Y:S04]  /*4bf90*/  @P2 STG.E.U16 [R4.64], R7 ;  /* 0x0000000704002986 */ /* 0x0001e8000c10150a */
[----:B------:R1:W-:Y:S01]  /*4bfa0*/  @P4 STG.E.U16 [R8.64], R11 ;  /* 0x0000000b08004986 */ /* 0x0003e2000c10150a */
[----:B0-----:R-:W-:-:S04]  /*4bfb0*/  IMAD R5, R25, 0x2, R6 ;  /* 0x0000000219057824 */ /* 0x001fc800078e0206 */
[----:B------:R-:W-:Y:S01]  /*4bfc0*/  IMAD R6, R25, 0x2, R5 ;  /* 0x0000000219067824 */ /* 0x000fe200078e0205 */
[----:B------:R-:W-:Y:S02]  /*4bfd0*/  LEA R4, P6, R5, R0, 0x1 ;  /* 0x0000000005047211 */ /* 0x000fe400078c08ff */
[----:B------:R-:W-:Y:S01]  /*4bfe0*/  PRMT R7, R21, 0x7632, R7 ;  /* 0x0000763215077816 */ /* 0x000fe20000000007 */
[----:B------:R-:W-:Y:S01]  /*4bff0*/  IMAD R10, R25, 0x2, R6 ;  /* 0x00000002190a7824 */ /* 0x000fe200078e0206 */
[----:B------:R-:W-:Y:S02]  /*4c000*/  LEA.HI.X.SX32 R5, R5, R2, 0x1, P6 ;  /* 0x0000000205057211 */ /* 0x000fe400030f0eff */
[----:B-1----:R-:W-:Y:S02]  /*4c010*/  LEA R8, P6, R6, R0, 0x1 ;  /* 0x0000000006087211 */ /* 0x002fe400078c08ff */
[----:B----4-:R-:W-:Y:S01]  /*4c020*/  ISETP.LT.AND P1, PT, R16, c[0x0][0x17c], !P0 ;  /* 0x00005f0010007a0c */ /* 0x010fe20004721270 */
[----:B------:R0:W-:Y:S01]  /*4c030*/  @P5 STG.E.U16 [R4.64], R7 ;  /* 0x0000000704005986 */ /* 0x0001e2000c10150a */
[----:B------:R-:W-:-:S02]  /*4c040*/  LEA.HI.X.SX32 R9, R6, R2, 0x1, P6 ;  /* 0x0000000206097211 */ /* 0x000fc400030f0eff */
[----:B------:R-:W-:Y:S01]  /*4c050*/  PRMT R11, R22, 0x7632, R11 ;  /* 0x00007632160b7816 */ /* 0x000fe2000000000b */
[----:B------:R-:W-:Y:S01]  /*4c060*/  IMAD R6, R25, 0x2, R10 ;  /* 0x0000000219067824 */ /* 0x000fe200078e020a */
[C---:B0-----:R-:W-:Y:S02]  /*4c070*/  LEA R4, P6, R10.reuse, R0, 0x1 ;  /* 0x000000000a047211 */ /* 0x041fe400078c08ff */
[----:B------:R-:W-:Y:S02]  /*4c080*/  PRMT R7, R29, 0x7632, R7 ;  /* 0x000076321d077816 */ /* 0x000fe40000000007 */
[----:B------:R-:W-:Y:S01]  /*4c090*/  LEA.HI.X.SX32 R5, R10, R2, 0x1, P6 ;  /* 0x000000020a057211 */ /* 0x000fe200030f0eff */
[----:B------:R0:W-:Y:S04]  /*4c0a0*/  @P3 STG.E.U16 [R8.64], R11 ;  /* 0x0000000b08003986 */ /* 0x0001e8000c10150a */
[----:B------:R1:W-:Y:S01]  /*4c0b0*/  @P1 STG.E.U16 [R4.64], R7 ;  /* 0x0000000704001986 */ /* 0x0003e2000c10150a */
[----:B------:R-:W-:-:S02]  /*4c0c0*/  PRMT R15, R15, 0x7632, R15 ;  /* 0x000076320f0f7816 */ /* 0x000fc4000000000f */
[----:B0-----:R-:W-:Y:S01]  /*4c0d0*/  LEA R8, P6, R6, R0, 0x1 ;  /* 0x0000000006087211 */ /* 0x001fe200078c08ff */
[----:B-1----:R-:W-:-:S03]  /*4c0e0*/  IMAD R5, R25, 0x2, R6 ;  /* 0x0000000219057824 */ /* 0x002fc600078e0206 */
[----:B------:R-:W-:Y:S01]  /*4c0f0*/  LEA.HI.X.SX32 R9, R6, R2, 0x1, P6 ;  /* 0x0000000206097211 */ /* 0x000fe200030f0eff */
[----:B------:R-:W-:Y:S01]  /*4c100*/  IMAD R6, R25, 0x2, R5 ;  /* 0x0000000219067824 */ /* 0x000fe200078e0205 */
[----:B------:R-:W-:Y:S02]  /*4c110*/  LEA R4, P6, R5, R0, 0x1 ;  /* 0x0000000005047211 */ /* 0x000fe400078c08ff */
[----:B---3--:R-:W-:Y:S02]  /*4c120*/  ISETP.LT.AND P2, PT, R14, c[0x0][0x17c], !P0 ;  /* 0x00005f000e007a0c */ /* 0x008fe40004741270 */
[----:B------:R-:W3:Y:S01]  /*4c130*/  LDL.LU R14, [R1+0x1104] ;  /* 0x00110400010e7983 */ /* 0x000ee20000300800 */
[----:B--2---:R-:W-:-:S03]  /*4c140*/  ISETP.LT.AND P4, PT, R13, c[0x0][0x17c], !P0 ;  /* 0x00005f000d007a0c */ /* 0x004fc60004781270 */
[----:B------:R-:W2:Y:S01]  /*4c150*/  LDL.LU R13, [R1+0x1108] ;  /* 0x00110800010d7983 */ /* 0x000ea20000300800 */
[----:B------:R-:W-:-:S06]  /*4c160*/  LEA.HI.X.SX32 R5, R5, R2, 0x1, P6 ;  /* 0x0000000205057211 */ /* 0x000fcc00030f0eff */
[----:B------:R0:W-:Y:S01]  /*4c170*/  @P2 STG.E.U16 [R8.64], R15 ;  /* 0x0000000f08002986 */ /* 0x0001e2000c10150a */
[----:B------:R-:W-:Y:S01]  /*4c180*/  IMAD R10, R25, 0x2, R6 ;  /* 0x00000002190a7824 */ /* 0x000fe200078e0206 */
[----:B-----5:R-:W-:Y:S02]  /*4c190*/  ISETP.LT.AND P5, PT, R12, c[0x0][0x17c], !P0 ;  /* 0x00005f000c007a0c */ /* 0x020fe400047a1270 */
[----:B------:R-:W4:Y:S04]  /*4c1a0*/  LDL.LU R29, [R1+0x13c4] ;  /* 0x0013c400011d7983 */ /* 0x000f280000300800 */
[----:B------:R-:W5:Y:S01]  /*4c1b0*/  LDL.LU R17, [R1+0x1110] ;  /* 0x0011100001117983 */ /* 0x000f620000300800 */
[----:B0-----:R-:W-:-:S03]  /*4c1c0*/  LEA R8, P6, R6, R0, 0x1 ;  /* 0x0000000006087211 */ /* 0x001fc600078c08ff */
[----:B------:R-:W4:Y:S01]  /*4c1d0*/  LDL.LU R16, [R1+0x110c] ;  /* 0x00110c0001107983 */ /* 0x000f220000300800 */
[----:B------:R-:W-:-:S03]  /*4c1e0*/  LEA.HI.X.SX32 R9, R6, R2, 0x1, P6 ;  /* 0x0000000206097211 */ /* 0x000fc600030f0eff */
[----:B------:R-:W4:Y:S01]  /*4c1f0*/  LDL.LU R12, [R1+0x1114] ;  /* 0x00111400010c7983 */ /* 0x000f220000300800 */
[----:B------:R-:W-:-:S03]  /*4c200*/  PRMT R6, R3, 0x7632, R6 ;  /* 0x0000763203067816 */ /* 0x000fc60000000006 */
[----:B------:R-:W4:Y:S01]  /*4c210*/  LDL.LU R3, [R1+0x13c0] ;  /* 0x0013c00001037983 */ /* 0x000f220000300800 */
[----:B------:R-:W-:Y:S02]  /*4c220*/  PRMT R7, R23, 0x7632, R7 ;  /* 0x0000763217077816 */ /* 0x000fe40000000007 */
[----:B------:R-:W-:-:S03]  /*4c230*/  ISETP.LT.AND P3, PT, R18, c[0x0][0x17c], !P0 ;  /* 0x00005f0012007a0c */ /* 0x000fc60004761270 */
[----:B------:R0:W-:Y:S04]  /*4c240*/  @P4 STG.E.U16 [R4.64], R7 ;  /* 0x0000000704004986 */ /* 0x0001e8000c10150a */
[----:B------:R1:W-:Y:S01]  /*4c250*/  @P5 STG.E.U16 [R8.64], R6 ;  /* 0x0000000608005986 */ /* 0x0003e2000c10150a */
[C---:B0-----:R-:W-:Y:S02]  /*4c260*/  LEA R4, P6, R10.reuse, R0, 0x1 ;  /* 0x000000000a047211 */ /* 0x041fe400078c08ff */
[----:B------:R-:W-:Y:S02]  /*4c270*/  PRMT R7, R7, 0x7632, R7 ;  /* 0x0000763207077816 */ /* 0x000fe40000000007 */
[----:B------:R-:W-:Y:S01]  /*4c280*/  LEA.HI.X.SX32 R5, R10, R2, 0x1, P6 ;  /* 0x000000020a057211 */ /* 0x000fe200030f0eff */
[----:B------:R-:W-:-:S04]  /*4c290*/  IMAD R10, R25, 0x2, R10 ;  /* 0x00000002190a7824 */ /* 0x000fc800078e020a */
[----:B------:R0:W-:Y:S01]  /*4c2a0*/  @P3 STG.E.U16 [R4.64], R7 ;  /* 0x0000000704003986 */ /* 0x0001e2000c10150a */
[----:B------:R-:W-:Y:S02]  /*4c2b0*/  PRMT R19, R19, 0x7632, R19 ;  /* 0x0000763213137816 */ /* 0x000fe40000000013 */
[----:B-1----:R-:W-:Y:S02]  /*4c2c0*/  PRMT R9, R28, 0x7632, R9 ;  /* 0x000076321c097816 */ /* 0x002fe40000000009 */
[----:B0-----:R-:W-:Y:S02]  /*4c2d0*/  LEA R4, P5, R10, R0, 0x1 ;  /* 0x000000000a047211 */ /* 0x001fe400078a08ff */
[----:B---3--:R-:W-:Y:S02]  /*4c2e0*/  ISETP.LT.AND P1, PT, R14, c[0x0][0x17c], !P0 ;  /* 0x00005f000e007a0c */ /* 0x008fe40004721270 */
[----:B------:R-:W3:Y:S01]  /*4c2f0*/  LDL.LU R14, [R1+0x1118] ;  /* 0x00111800010e7983 */ /* 0x000ee20000300800 */
[----:B--2---:R-:W-:-:S03]  /*4c300*/  ISETP.LT.AND P2, PT, R13, c[0x0][0x17c], !P0 ;  /* 0x00005f000d007a0c */ /* 0x004fc60004741270 */
[----:B------:R-:W2:Y:S04]  /*4c310*/  LDL.LU R13, [R1+0x111c] ;  /* 0x00111c00010d7983 */ /* 0x000ea80000300800 */
[----:B----4-:R-:W0:Y:S01]  /*4c320*/  LDS.128 R20, [R3] ;  /* 0x0000000003147984 */ /* 0x010e220000000c00 */
[----:B------:R-:W-:Y:S02]  /*4c330*/  LEA.HI.X.SX32 R5, R10, R2, 0x1, P5 ;  /* 0x000000020a057211 */ /* 0x000fe400028f0eff */
[----:B------:R-:W-:Y:S02]  /*4c340*/  LOP3.LUT R28, R3, 0x40, RZ, 0x3c, !PT ;  /* 0x00000040031c7812 */ /* 0x000fe400078e3cff */
[----:B------:R-:W-:Y:S01]  /*4c350*/  ISETP.LT.AND P3, PT, R12, c[0x0][0x17c], !P0 ;  /* 0x00005f000c007a0c */ /* 0x000fe20004761270 */
[----:B------:R-:W-:Y:S01]  /*4c360*/  @P1 STG.E.U16 [R4.64], R19 ;  /* 0x0000001304001986 */ /* 0x000fe2000c10150a */
[----:B-----5:R-:W-:-:S02]  /*4c370*/  ISETP.LT.AND P4, PT, R17, c[0x0][0x17c], !P0 ;  /* 0x00005f0011007a0c */ /* 0x020fc40004781270 */
[----:B------:R-:W-:Y:S01]  /*4c380*/  ISETP.LT.AND P6, PT, R16, c[0x0][0x17c], !P0 ;  /* 0x00005f0010007a0c */ /* 0x000fe200047c1270 */
[----:B------:R-:W4:Y:S04]  /*4c390*/  LDL.LU R12, [R1+0x1120] ;  /* 0x00112000010c7983 */ /* 0x000f280000300800 */
[----:B------:R-:W1:Y:S01]  /*4c3a0*/  LDS.128 R16, [R29] ;  /* 0x000000001d107984 */ /* 0x000e620000000c00 */
[----:B------:R-:W-:-:S03]  /*4c3b0*/  IMAD R7, R25, 0x2, R10 ;  /* 0x0000000219077824 */ /* 0x000fc600078e020a */
[----:B0-----:R-:W-:Y:S01]  /*4c3c0*/  STL.64 [R1+0x60], R20 ;  /* 0x0000601401007387 */ /* 0x001fe20000100a00 */
[----:B------:R-:W-:-:S03]  /*4c3d0*/  IMAD.MOV.U32 R15, RZ, RZ, R20 ;  /* 0x000000ffff0f7224 */ /* 0x000fc600078e0014 */
[----:B------:R-:W-:Y:S04]  /*4c3e0*/  STL.64 [R1+0x68], R22 ;  /* 0x0000681601007387 */ /* 0x000fe80000100a00 */
[----:B------:R-:W0:Y:S01]  /*4c3f0*/  LDS.128 R20, [R28] ;  /* 0x000000001c147984 */ /* 0x000e220000000c00 */
[----:B------:R-:W-:Y:S01]  /*4c400*/  LEA R6, P5, R7, R0, 0x1 ;  /* 0x0000000007067211 */ /* 0x000fe200078a08ff */
[----:B------:R-:W-:-:S03]  /*4c410*/  IMAD R8, R25, 0x2, R7 ;  /* 0x0000000219087824 */ /* 0x000fc600078e0207 */
[----:B------:R-:W-:Y:S01]  /*4c420*/  LEA.HI.X.SX32 R7, R7, R2, 0x1, P5 ;  /* 0x0000000207077211 */ /* 0x000fe200028f0eff */
[----:B-1----:R1:W-:Y:S04]  /*4c430*/  STL.64 [R1+0x40], R16 ;  /* 0x0000401001007387 */ /* 0x0023e80000100a00 */
[----:B------:R5:W-:Y:S04]  /*4c440*/  @P2 STG.E.U16 [R6.64], R9 ;  /* 0x0000000906002986 */ /* 0x000be8000c10150a */
[----:B------:R0:W-:Y:S01]  /*4c450*/  STL.64 [R1+0x48], R18 ;  /* 0x0000481201007387 */ /* 0x0001e20000100a00 */
[----:B-1----:R-:W-:Y:S01]  /*4c460*/  IMAD.MOV.U32 R17, RZ, RZ, R16 ;  /* 0x000000ffff117224 */ /* 0x002fe200078e0010 */
[----:B-----5:R-:W-:-:S02]  /*4c470*/  PRMT R6, R24, 0x7632, R6 ;  /* 0x0000763218067816 */ /* 0x020fc40000000006 */
[----:B------:R-:W-:Y:S01]  /*4c480*/  LOP3.LUT R24, R3, 0x60, RZ, 0x3c, !PT ;  /* 0x0000006003187812 */ /* 0x000fe200078e3cff */
[----:B0-----:R-:W-:Y:S01]  /*4c490*/  STL.64 [R1+0x70], R20 ;  /* 0x0000701401007387 */ /* 0x001fe20000100a00 */
[----:B------:R-:W-:-:S03]  /*4c4a0*/  IMAD.MOV.U32 R16, RZ, RZ, R20 ;  /* 0x000000ffff107224 */ /* 0x000fc600078e0014 */
[----:B------:R-:W-:Y:S04]  /*4c4b0*/  STL.64 [R1+0x78], R22 ;  /* 0x0000781601007387 */ /* 0x000fe80000100a00 */
[----:B------:R-:W0:Y:S04]  /*4c4c0*/  LDS.128 R20, [R24] ;  /* 0x0000000018147984 */ /* 0x000e280000000c00 */
[----:B------:R-:W5:Y:S04]  /*4c4d0*/  LDL.LU R19, [R1+0x1124] ;  /* 0x0011240001137983 */ /* 0x000f680000300800 */
[----:B------:R-:W5:Y:S01]  /*4c4e0*/  LDL.LU R18, [R1+0x1128] ;  /* 0x0011280001127983 */ /* 0x000f620000300800 */
[----:B------:R-:W-:-:S03]  /*4c4f0*/  LEA R4, P5, R8, R0, 0x1 ;  /* 0x0000000008047211 */ /* 0x000fc600078a08ff */
[----:B0-----:R-:W-:Y:S04]  /*4c500*/  STL.64 [R1+0x10], R20 ;  /* 0x0000101401007387 */ /* 0x001fe80000100a00 */
[----:B------:R-:W-:Y:S01]  /*4c510*/  STL.64 [R1+0x18], R22 ;  /* 0x0000181601007387 */ /* 0x000fe20000100a00 */
[----:B------:R-:W-:Y:S01]  /*4c520*/  LEA.HI.X.SX32 R5, R8, R2, 0x1, P5 ;  /* 0x0000000208057211 */ /* 0x000fe200028f0eff */
[----:B------:R-:W-:-:S04]  /*4c530*/  IMAD R8, R25, 0x2, R8 ;  /* 0x0000000219087824 */ /* 0x000fc800078e0208 */
[----:B------:R0:W-:Y:S01]  /*4c540*/  @P4 STG.E.U16 [R4.64], R6 ;  /* 0x0000000604004986 */ /* 0x0001e2000c10150a */
[----:B------:R-:W-:Y:S02]  /*4c550*/  PRMT R11, R26, 0x7632, R11 ;  /* 0x000076321a0b7816 */ /* 0x000fe4000000000b */
[----:B0-----:R-:W-:-:S04]  /*4c560*/  LEA R4, P4, R8, R0, 0x1 ;  /* 0x0000000008047211 */ /* 0x001fc800078808ff */
[----:B------:R-:W-:-:S05]  /*4c570*/  LEA.HI.X.SX32 R5, R8, R2, 0x1, P4 ;  /* 0x0000000208057211 */ /* 0x000fca00020f0eff */
[----:B------:R-:W-:Y:S01]  /*4c580*/  @P6 STG.E.U16 [R4.64], R11 ;  /* 0x0000000b04006986 */ /* 0x000fe2000c10150a */
[----:B---3--:R-:W-:Y:S01]  /*4c590*/  ISETP.LT.AND P1, PT, R14, c[0x0][0x17c], !P0 ;  /* 0x00005f000e007a0c */ /* 0x008fe20004721270 */
[----:B------:R-:W-:Y:S02]  /*4c5a0*/  IMAD.MOV.U32 R14, RZ, RZ, R20 ;  /* 0x000000ffff0e7224 */ /* 0x000fe400078e0014 */
[----:B------:R-:W0:Y:S01]  /*4c5b0*/  LDS.128 R20, [R3+0x800] ;  /* 0x0008000003147984 */ /* 0x000e220000000c00 */
[----:B--2---:R-:W-:-:S03]  /*4c5c0*/  ISETP.LT.AND P2, PT, R13, c[0x0][0x17c], !P0 ;  /* 0x00005f000d007a0c */ /* 0x004fc60004741270 */
[----:B------:R-:W2:Y:S04]  /*4c5d0*/  LDL.LU R13, [R1+0x112c] ;  /* 0x00112c00010d7983 */ /* 0x000ea80000300800 */
[----:B0-----:R-:W-:Y:S04]  /*4c5e0*/  STL.64 [R1+0xa0], R20 ;  /* 0x0000a01401007387 */ /* 0x001fe80000100a00 */
[----:B------:R-:W-:Y:S04]  /*4c5f0*/  STL.64 [R1+0xa8], R22 ;  /* 0x0000a81601007387 */ /* 0x000fe80000100a00 */
[----:B------:R-:W3:Y:S01]  /*4c600*/  LDL.LU R11, [R1+0x1130] ;  /* 0x00113000010b7983 */ /* 0x000ee20000300800 */
[----:B----4-:R-:W-:Y:S01]  /*4c610*/  ISETP.LT.AND P5, PT, R12, c[0x0][0x17c], !P0 ;  /* 0x00005f000c007a0c */ /* 0x010fe200047a1270 */
[----:B------:R-:W-:-:S02]  /*4c620*/  IMAD.MOV.U32 R12, RZ, RZ, R20 ;  /* 0x000000ffff0c7224 */ /* 0x000fc400078e0014 */
[----:B------:R-:W0:Y:S01]  /*4c630*/  LDS.128 R20, [R29+0x800] ;  /* 0x000800001d147984 */ /* 0x000e220000000c00 */
[----:B------:R-:W-:-:S04]  /*4c640*/  IMAD R6, R25, 0x2, R8 ;  /* 0x0000000219067824 */ /* 0x000fc800078e0208 */
[----:B------:R-:W-:Y:S01]  /*4c650*/  IMAD R10, R25, 0x2, R6 ;  /* 0x00000002190a7824 */ /* 0x000fe200078e0206 */
[----:B------:R-:W-:-:S04]  /*4c660*/  LEA R8, P4, R6, R0, 0x1 ;  /* 0x0000000006087211 */ /* 0x000fc800078808ff */
[----:B------:R-:W-:Y:S02]  /*4c670*/  LEA R4, P6, R10, R0, 0x1 ;  /* 0x000000000a047211 */ /* 0x000fe400078c08ff */
[-C--:B------:R-:W-:Y:S01]  /*4c680*/  LEA.HI.X.SX32 R9, R6, R2.reuse, 0x1, P4 ;  /* 0x0000000206097211 */ /* 0x080fe200020f0eff */
[----:B------:R-:W-:Y:S01]  /*4c690*/  IMAD R6, R25, 0x2, R10 ;  /* 0x0000000219067824 */ /* 0x000fe200078e020a */
[----:B------:R-:W-:Y:S01]  /*4c6a0*/  LEA.HI.X.SX32 R5, R10, R2, 0x1, P6 ;  /* 0x000000020a057211 */ /* 0x000fe200030f0eff */
[----:B0-----:R-:W-:Y:S01]  /*4c6b0*/  STL.64 [R1+0x90], R20 ;  /* 0x0000901401007387 */ /* 0x001fe20000100a00 */
[----:B------:R-:W-:-:S03]  /*4c6c0*/  IMAD.MOV.U32 R10, RZ, RZ, R20 ;  /* 0x000000ffff0a7224 */ /* 0x000fc600078e0014 */
[----:B------:R-:W-:Y:S04]  /*4c6d0*/  STL.64 [R1+0x98], R22 ;  /* 0x0000981601007387 */ /* 0x000fe80000100a00 */
[----:B------:R-:W0:Y:S01]  /*4c6e0*/  LDS.128 R20, [R28+0x800] ;  /* 0x000800001c147984 */ /* 0x000e220000000c00 */
[----:B------:R-:W-:-:S05]  /*4c6f0*/  PRMT R7, R27, 0x7632, R7 ;  /* 0x000076321b077816 */ /* 0x000fca0000000007 */
[----:B------:R1:W-:Y:S04]  /*4c700*/  @P3 STG.E.U16 [R8.64], R7 ;  /* 0x0000000708003986 */ /* 0x0003e8000c10150a */
[----:B------:R4:W-:Y:S01]  /*4c710*/  @P1 STG.E.U16 [R4.64], R15 ;  /* 0x0000000f04001986 */ /* 0x0009e2000c10150a */
[----:B-1----:R-:W-:Y:S01]  /*4c720*/  LEA R8, P6, R6, R0, 0x1 ;  /* 0x0000000006087211 */ /* 0x002fe200078c08ff */
[----:B----4-:R-:W-:-:S03]  /*4c730*/  IMAD R4, R25, 0x2, R6 ;  /* 0x0000000219047824 */ /* 0x010fc600078e0206 */
[----:B------:R-:W-:Y:S01]  /*4c740*/  LEA.HI.X.SX32 R9, R6, R2, 0x1, P6 ;  /* 0x0000000206097211 */ /* 0x000fe200030f0eff */
[----:B------:R-:W4:Y:S01]  /*4c750*/  LDL.LU R15, [R1+0x1134] ;  /* 0x00113400010f7983 */ /* 0x000f220000300800 */
[----:B------:R-:W-:-:S04]  /*4c760*/  LEA R6, P6, R4, R0, 0x1 ;  /* 0x0000000004067211 */ /* 0x000fc800078c08ff */
[----:B------:R-:W-:Y:S01]  /*4c770*/  LEA.HI.X.SX32 R7, R4, R2, 0x1, P6 ;  /* 0x0000000204077211 */ /* 0x000fe200030f0eff */
[----:B------:R1:W-:Y:S04]  /*4c780*/  @P2 STG.E.U16 [R8.64], R17 ;  /* 0x0000001108002986 */ /* 0x0003e8000c10150a */
[----:B------:R-:W-:Y:S01]  /*4c790*/  @P5 STG.E.U16 [R6.64], R16 ;  /* 0x0000001006005986 */ /* 0x000fe2000c10150a */
[----:B-----5:R-:W-:Y:S02]  /*4c7a0*/  ISETP.LT.AND P4, PT, R19, c[0x0][0x17c], !P0 ;  /* 0x00005f0013007a0c */ /* 0x020fe40004781270 */
[----:B------:R-:W-:Y:S02]  /*4c7b0*/  ISETP.LT.AND P3, PT, R18, c[0x0][0x17c], !P0 ;  /* 0x00005f0012007a0c */ /* 0x000fe40004761270 */
[----:B------:R-:W-:Y:S01]  /*4c7c0*/  LDS.128 R16, [R3+0x1000] ;  /* 0x0010000003107984 */ /* 0x000fe20000000c00 */
[----:B------:R-:W-:-:S05]  /*4c7d0*/  IMAD R5, R25, 0x2, R4 ;  /* 0x0000000219057824 */ /* 0x000fca00078e0204 */
[----:B-1----:R-:W-:-:S04]  /*4c7e0*/  LEA R8, P6, R5, R0, 0x1 ;  /* 0x0000000005087211 */ /* 0x002fc800078c08ff */
[----:B------:R-:W-:-:S05]  /*4c7f0*/  LEA.HI.X.SX32 R9, R5, R2, 0x1, P6 ;  /* 0x0000000205097211 */ /* 0x000fca00030f0eff */
[----:B------:R-:W-:Y:S01]  /*4c800*/  @P4 STG.E.U16 [R8.64], R14 ;  /* 0x0000000e08004986 */ /* 0x000fe2000c10150a */
[----:B--2---:R-:W-:-:S03]  /*4c810*/  ISETP.LT.AND P1, PT, R13, c[0x0][0x17c], !P0 ;  /* 0x00005f000d007a0c */ /* 0x004fc60004721270 */
[----:B------:R-:W2:Y:S04]  /*4c820*/  LDL.LU R13, [R1+0x1138] ;  /* 0x00113800010d7983 */ /* 0x000ea80000300800 */
[----:B0-----:R-:W-:Y:S04]  /*4c830*/  STL.64 [R1+0x80], R20 ;  /* 0x0000801401007387 */ /* 0x001fe80000100a00 */
[----:B------:R-:W-:Y:S04]  /*4c840*/  STL.64 [R1+0x88], R22 ;  /* 0x0000881601007387 */ /* 0x000fe80000100a00 */
[----:B------:R-:W0:Y:S01]  /*4c850*/  LDS.128 R20, [R24+0x800] ;  /* 0x0008000018147984 */ /* 0x000e220000000c00 */
[----:B---3--:R-:W-:-:S03]  /*4c860*/  ISETP.LT.AND P2, PT, R11, c[0x0][0x17c], !P0 ;  /* 0x00005f000b007a0c */ /* 0x008fc60004741270 */
[----:B0-----:R-:W-:Y:S04]  /*4c870*/  STL.64 [R1], R20 ;  /* 0x0000001401007387 */ /* 0x001fe80000100a00 */
[----:B------:R-:W-:Y:S04]  /*4c880*/  STL.64 [R1+0x8], R22 ;  /* 0x0000081601007387 */ /* 0x000fe80000100a00 */
[----:B------:R-:W3:Y:S04]  /*4c890*/  LDL.LU R11, [R1+0x113c] ;  /* 0x00113c00010b7983 */ /* 0x000ee80000300800 */
[----:B------:R-:W-:Y:S04]  /*4c8a0*/  STL.64 [R1+0x50], R16 ;  /* 0x0000501001007387 */ /* 0x000fe80000100a00 */
[----:B------:R-:W-:Y:S04]  /*4c8b0*/  STL.64 [R1+0x58], R18 ;  /* 0x0000581201007387 */ /* 0x000fe80000100a00 */
[----:B------:R-:W5:Y:S01]  /*4c8c0*/  LDL.LU R9, [R1+0x1140] ;  /* 0x0011400001097983 */ /* 0x000f620000300800 */
[----:B------:R-:W-:-:S03]  /*4c8d0*/  IMAD R4, R25, 0x2, R5 ;  /* 0x0000000219047824 */ /* 0x000fc600078e0205 */
[----:B------:R-:W0:Y:S01]  /*4c8e0*/  LDS.128 R16, [R29+0x1000] ;  /* 0x001000001d107984 */ /* 0x000e220000000c00 */
[----:B------:R-:W-:Y:S01]  /*4c8f0*/  IMAD R5, R25, 0x2, R4 ;  /* 0x0000000219057824 */ /* 0x000fe200078e0204 */
[C---:B------:R-:W-:Y:S02]  /*4c900*/  LEA R6, P6, R4.reuse, R0, 0x1 ;  /* 0x0000000004067211 */ /* 0x040fe400078c08ff */
[----:B------:R-:W1:Y:S02]  /*4c910*/  LDS.128 R20, [R28+0x1000] ;  /* 0x001000001c147984 */ /* 0x000e640000000c00 */
[----:B------:R-:W-:Y:S02]  /*4c920*/  LEA.HI.X.SX32 R7, R4, R2, 0x1, P6 ;  /* 0x0000000204077211 */ /* 0x000fe400030f0eff */
[----:B------:R-:W-:Y:S01]  /*4c930*/  LEA R4, P6, R5, R0, 0x1 ;  /* 0x0000000005047211 */ /* 0x000fe200078c08ff */
[----:B------:R-:W-:-:S03]  /*4c940*/  IMAD R8, R25, 0x2, R5 ;  /* 0x0000000219087824 */ /* 0x000fc600078e0205 */
[----:B------:R-:W-:Y:S01]  /*4c950*/  LEA.HI.X.SX32 R5, R5, R2, 0x1, P6 ;  /* 0x0000000205057211 */ /* 0x000fe200030f0eff */
[----:B------:R-:W-:Y:S01]  /*4c960*/  @P3 STG.E.U16 [R6.64], R12 ;  /* 0x0000000c06003986 */ /* 0x000fe2000c10150a */
[----:B------:R-:W-:-:S03]  /*4c970*/  LEA R14, P6, R8, R0, 0x1 ;  /* 0x00000000080e7211 */ /* 0x000fc600078c08ff */
[----:B------:R-:W-:Y:S04]  /*4c980*/  @P1 STG.E.U16 [R4.64], R10 ;  /* 0x0000000a04001986 */ /* 0x000fe8000c10150a */
[----:B------:R-:W1:Y:S01]  /*4c990*/  LDS.128 R4, [R24+0x1000] ;  /* 0x0010000018047984 */ /* 0x000e620000000c00 */
[----:B----4-:R-:W-:Y:S02]  /*4c9a0*/  ISETP.LT.AND P5, PT, R15, c[0x0][0x17c], !P0 ;  /* 0x00005f000f007a0c */ /* 0x010fe400047a1270 */
[----:B------:R-:W-:Y:S01]  /*4c9b0*/  LEA.HI.X.SX32 R15, R8, R2, 0x1, P6 ;  /* 0x00000002080f7211 */ /* 0x000fe200030f0eff */
[----:B0-----:R-:W-:Y:S04]  /*4c9c0*/  STL.64 [R1+0x30], R16 ;  /* 0x0000301001007387 */ /* 0x001fe80000100a00 */
[----:B------:R0:W-:Y:S04]  /*4c9d0*/  STL.64 [R1+0x38], R18 ;  /* 0x0000381201007387 */ /* 0x0001e80000100a00 */
[----:B0-----:R-:W4:Y:S04]  /*4c9e0*/  LDL.LU R18, [R1+0x1144] ;  /* 0x0011440001127983 */ /* 0x001f280000300800 */
[----:B------:R-:W4:Y:S04]  /*4c9f0*/  LDL.LU R17, [R1+0x1148] ;  /* 0x0011480001117983 */ /* 0x000f280000300800 */
[----:B-1----:R-:W-:Y:S04]  /*4ca00*/  STL.64 [R1+0x20], R20 ;  /* 0x0000201401007387 */ /* 0x002fe80000100a00 */
[----:B------:R-:W-:Y:S04]  /*4ca10*/  STL.64 [R1+0x28], R22 ;  /* 0x0000281601007387 */ /* 0x000fe80000100a00 */
[----:B------:R0:W-:Y:S04]  /*4ca20*/  STL [R1+0x13bc], R5 ;  /* 0x0013bc0501007387 */ /* 0x0001e80000100800 */
[----:B0-----:R-:W4:Y:S04]  /*4ca30*/  LDL.LU R5, [R1] ;  /* 0x0000000001057983 */ /* 0x001f280000300800 */
[----:B------:R-:W-:Y:S04]  /*4ca40*/  STL [R1+0x13a0], R6 ;  /* 0x0013a00601007387 */ /* 0x000fe80000100800 */
[----:B------:R0:W-:Y:S04]  /*4ca50*/  STL [R1+0x1394], R7 ;  /* 0x0013940701007387 */ /* 0x0001e80000100800 */
[----:B0-----:R-:W4:Y:S01]  /*4ca60*/  LDL.LU R7, [R1+0x50] ;  /* 0x0000500001077983 */ /* 0x001f220000300800 */
[----:B--2---:R-:W-:Y:S01]  /*4ca70*/  ISETP.LT.AND P4, PT, R13, c[0x0][0x17c], !P0 ;  /* 0x00005f000d007a0c */ /* 0x004fe20004781270 */
[----:B------:R-:W-:Y:S01]  /*4ca80*/  IMAD R13, R25, 0x2, R8 ;  /* 0x00000002190d7824 */ /* 0x000fe200078e0208 */
[----:B---3--:R-:W-:-:S02]  /*4ca90*/  ISETP.LT.AND P3, PT, R11, c[0x0][0x17c], !P0 ;  /* 0x00005f000b007a0c */ /* 0x008fc40004761270 */
[----:B-----5:R-:W-:Y:S02]  /*4caa0*/  ISETP.LT.AND P1, PT, R9, c[0x0][0x17c], !P0 ;  /* 0x00005f0009007a0c */ /* 0x020fe40004721270 */
[----:B------:R-:W0:Y:S04]  /*4cab0*/  LDS.128 R8, [R3+0x1800] ;  /* 0x0018000003087984 */ /* 0x000e280000000c00 */
[----:B0-----:R0:W-:Y:S04]  /*4cac0*/  STL [R1+0x13a4], R10 ;  /* 0x0013a40a01007387 */ /* 0x0011e80000100800 */
[----:B0-----:R-:W2:Y:S04]  /*4cad0*/  LDL.LU R10, [R1+0x80] ;  /* 0x00008000010a7983 */ /* 0x001ea80000300800 */
[----:B------:R0:W-:Y:S04]  /*4cae0*/  STL [R1+0x1398], R11 ;  /* 0x0013980b01007387 */ /* 0x0001e80000100800 */
[----:B------:R-:W3:Y:S01]  /*4caf0*/  LDL.LU R6, [R1+0x114c] ;  /* 0x00114c0001067983 */ /* 0x000ee20000300800 */
[----:B------:R-:W-:Y:S01]  /*4cb00*/  LEA R12, P6, R13, R0, 0x1 ;  /* 0x000000000d0c7211 */ /* 0x000fe200078c08ff */
[----:B0-----:R-:W-:-:S04]  /*4cb10*/  IMAD.MOV.U32 R11, RZ, RZ, c[0x0][0x198] ;  /* 0x00006600ff0b7624 */ /* 0x001fc800078e00ff */
[----:B------:R-:W-:Y:S01]  /*4cb20*/  IMAD R16, R11, 0x2, R13 ;  /* 0x000000020b107824 */ /* 0x000fe200078e020d */
[----:B------:R-:W-:-:S04]  /*4cb30*/  LEA.HI.X.SX32 R13, R13, R2, 0x1, P6 ;  /* 0x000000020d0d7211 */ /* 0x000fc800030f0eff */
[----:B------:R-:W-:Y:S01]  /*4cb40*/  LEA R20, P6, R16, R0, 0x1 ;  /* 0x0000000010147211 */ /* 0x000fe200078c08ff */
[----:B------:R-:W-:-:S03]  /*4cb50*/  IMAD R3, R11, 0x2, R16 ;  /* 0x000000020b037824 */ /* 0x000fc600078e0210 */
[----:B------:R-:W-:Y:S01]  /*4cb60*/  LEA.HI.X.SX32 R21, R16, R2, 0x1, P6 ;  /* 0x0000000210157211 */ /* 0x000fe200030f0eff */
[----:B--2---:R-:W-:Y:S04]  /*4cb70*/  @P2 STG.E.U16 [R14.64], R10 ;  /* 0x0000000a0e002986 */ /* 0x004fe8000c10150a */
[----:B----4-:R-:W-:Y:S04]  /*4cb80*/  @P5 STG.E.U16 [R12.64], R5 ;  /* 0x000000050c005986 */ /* 0x010fe8000c10150a */
[----:B------:R-:W0:Y:S01]  /*4cb90*/  LDS.128 R12, [R29+0x1800] ;  /* 0x001800001d0c7984 */ /* 0x000e220000000c00 */
[----:B------:R-:W-:-:S02]  /*4cba0*/  ISETP.LT.AND P2, PT, R18, c[0x0][0x17c], !P0 ;  /* 0x00005f0012007a0c */ /* 0x000fc40004741270 */
[----:B------:R-:W-:Y:S02]  /*4cbb0*/  ISETP.LT.AND P5, PT, R17, c[0x0][0x17c], !P0 ;  /* 0x00005f0011007a0c */ /* 0x000fe400047a1270 */
[----:B------:R-:W1:Y:S04]  /*4cbc0*/  LDS.128 R16, [R28+0x1800] ;  /* 0x001800001c107984 */ /* 0x000e680000000c00 */
[----:B------:R-:W-:Y:S04]  /*4cbd0*/  @P4 STG.E.U16 [R20.64], R7 ;  /* 0x0000000714004986 */ /* 0x000fe8000c10150a */
[----:B------:R-:W2:Y:S01]  /*4cbe0*/  LDS.128 R20, [R24+0x1800] ;  /* 0x0018000018147984 */ /* 0x000ea20000000c00 */
[----:B---3--:R-:W-:-:S03]  /*4cbf0*/  ISETP.LT.AND P4, PT, R6, c[0x0][0x17c], !P0 ;  /* 0x00005f0006007a0c */ /* 0x008fc60004781270 */
[----:B0-----:R-:W-:Y:S04]  /*4cc00*/  STL [R1+0x13a8], R14 ;  /* 0x0013a80e01007387 */ /* 0x001fe80000100800 */
[----:B------:R0:W-:Y:S04]  /*4cc10*/  STL [R1+0x139c], R15 ;  /* 0x00139c0f01007387 */ /* 0x0001e80000100800 */
[----:B0-----:R-:W3:Y:S04]  /*4cc20*/  LDL.LU R15, [R1+0x20] ;  /* 0x00002000010f7983 */ /* 0x001ee80000300800 */
[----:B------:R-:W4:Y:S04]  /*4cc30*/  LDL.LU R28, [R1+0x1150] ;  /* 0x00115000011c7983 */ /* 0x000f280000300800 */
[----:B------:R-:W5:Y:S04]  /*4cc40*/  LDL.LU R14, [R1+0x1154] ;  /* 0x00115400010e7983 */ /* 0x000f680000300800 */
[----:B-1----:R0:W-:Y:S04]  /*4cc50*/  STL [R1+0x13b0], R18 ;  /* 0x0013b01201007387 */ /* 0x0021e80000100800 */
[----:B0-----:R-:W3:Y:S04]  /*4cc60*/  LDL.LU R18, [R1+0x30] ;  /* 0x0000300001127983 */ /* 0x001ee80000300800 */
[----:B------:R-:W-:Y:S04]  /*4cc70*/  STL [R1+0x13ac], R19 ;  /* 0x0013ac1301007387 */ /* 0x000fe80000100800 */
[----:B--2---:R-:W-:Y:S04]  /*4cc80*/  STL [R1+0x13b8], R22 ;  /* 0x0013b81601007387 */ /* 0x004fe80000100800 */
[----:B------:R0:W-:Y:S04]  /*4cc90*/  STL [R1+0x13b4], R23 ;  /* 0x0013b41701007387 */ /* 0x0001e80000100800 */
[----:B------:R-:W2:Y:S01]  /*4cca0*/  LDL.LU R6, [R1+0x1158] ;  /* 0x0011580001067983 */ /* 0x000ea20000300800 */
[----:B------:R-:W-:Y:S01]  /*4ccb0*/  LEA R26, P6, R3, R0, 0x1 ;  /* 0x00000000031a7211 */ /* 0x000fe200078c08ff */
[----:B------:R-:W-:-:S03]  /*4ccc0*/  IMAD R25, R11, 0x2, R3 ;  /* 0x000000020b197824 */ /* 0x000fc600078e0203 */
[----:B------:R-:W-:Y:S01]  /*4ccd0*/  LEA.HI.X.SX32 R27, R3, R2, 0x1, P6 ;  /* 0x00000002031b7211 */ /* 0x000fe200030f0eff */
[----:B------:R-:W-:Y:S01]  /*4cce0*/  IMAD R3, R11, 0x2, R25 ;  /* 0x000000020b037824 */ /* 0x000fe200078e0219 */
[C---:B------:R-:W-:Y:S01]  /*4ccf0*/  LEA R24, P6, R25.reuse, R0, 0x1 ;  /* 0x0000000019187211 */ /* 0x040fe200078c08ff */
[----:B0-----:R-:W2:Y:S03]  /*4cd00*/  LDL.LU R23, [R1+0x115c] ;  /* 0x00115c0001177983 */ /* 0x001ea60000300800 */
[----:B------:R-:W-:Y:S01]  /*4cd10*/  LEA.HI.X.SX32 R25, R25, R2, 0x1, P6 ;  /* 0x0000000219197211 */ /* 0x000fe200030f0eff */
[----:B------:R-:W4:Y:S04]  /*4cd20*/  LDL.LU R22, [R1+0x1160] ;  /* 0x0011600001167983 */ /* 0x000f280000300800 */
[----:B---3--:R0:W-:Y:S04]  /*4cd30*/  @P3 STG.E.U16 [R26.64], R18 ;  /* 0x000000121a003986 */ /* 0x0081e8000c10150a */
[----:B------:R1:W-:Y:S01]  /*4cd40*/  @P1 STG.E.U16 [R24.64], R15 ;  /* 0x0000000f18001986 */ /* 0x0003e2000c10150a */
[----:B0-----:R-:W-:-:S04]  /*4cd50*/  LEA R26, P6, R3, R0, 0x1 ;  /* 0x00000000031a7211 */ /* 0x001fc800078c08ff */
[----:B------:R-:W-:Y:S02]  /*4cd60*/  LEA.HI.X.SX32 R27, R3, R2, 0x1, P6 ;  /* 0x00000002031b7211 */ /* 0x000fe400030f0eff */
[----:B-----5:R-:W-:Y:S02]  /*4cd70*/  ISETP.LT.AND P1, PT, R14, c[0x0][0x17c], !P0 ;  /* 0x00005f000e007a0c */ /* 0x020fe40004721270 */
[----:B------:R-:W3:Y:S04]  /*4cd80*/  LDL.LU R14, [R1+0x60] ;  /* 0x00006000010e7983 */ /* 0x000ee80000300800 */
[----:B------:R0:W-:Y:S01]  /*4cd90*/  @P2 STG.E.U16 [R26.64], R4 ;  /* 0x000000041a002986 */ /* 0x0001e2000c10150a */
[----:B--2---:R-:W-:-:S03]  /*4cda0*/  ISETP.LT.AND P2, PT, R6, c[0x0][0x17c], !P0 ;  /* 0x00005f0006007a0c */ /* 0x004fc60004741270 */
[----:B------:R-:W2:Y:S01]  /*4cdb0*/  LDL.LU R6, [R1+0x1164] ;  /* 0x0011640001067983 */ /* 0x000ea20000300800 */
[----:B----4-:R-:W-:Y:S01]  /*4cdc0*/  ISETP.LT.AND P3, PT, R28, c[0x0][0x17c], !P0 ;  /* 0x00005f001c007a0c */ /* 0x010fe20004761270 */
[C---:B------:R-:W-:Y:S02]  /*4cdd0*/  IMAD R28, R11.reuse, 0x2, R3 ;  /* 0x000000020b1c7824 */ /* 0x040fe400078e0203 */
[----:B------:R-:W4:Y:S02]  /*4cde0*/  LDL.LU R19, [R1+0x1168] ;  /* 0x0011680001137983 */ /* 0x000f240000300800 */
[----:B------:R-:W-:Y:S01]  /*4cdf0*/  IMAD R3, R11, 0x2, R28 ;  /* 0x000000020b037824 */ /* 0x000fe200078e021c */
[----:B-1----:R-:W-:-:S04]  /*4ce00*/  LEA R24, P6, R28, R0, 0x1 ;  /* 0x000000001c187211 */ /* 0x002fc800078c08ff */
[----:B------:R-:W-:Y:S01]  /*4ce10*/  LEA.HI.X.SX32 R25, R28, R2, 0x1, P6 ;  /* 0x000000021c197211 */ /* 0x000fe200030f0eff */
[----:B------:R-:W-:Y:S01]  /*4ce20*/  IMAD R28, R11, 0x2, R3 ;  /* 0x000000020b1c7824 */ /* 0x000fe200078e0203 */
[----:B0-----:R-:W-:-:S03]  /*4ce30*/  LEA R26, P6, R3, R0, 0x1 ;  /* 0x00000000031a7211 */ /* 0x001fc600078c08ff */
[----:B------:R0:W-:Y:S01]  /*4ce40*/  @P5 STG.E.U16 [R24.64], R8 ;  /* 0x0000000818005986 */ /* 0x0001e2000c10150a */
[----:B------:R-:W-:Y:S01]  /*4ce50*/  LEA.HI.X.SX32 R27, R3, R2, 0x1, P6 ;  /* 0x00000002031b7211 */ /* 0x000fe200030f0eff */
[----:B------:R-:W-:-:S04]  /*4ce60*/  IMAD R3, R11, 0x2, R28 ;  /* 0x000000020b037824 */ /* 0x000fc800078e021c */
[----:B------:R1:W-:Y:S01]  /*4ce70*/  @P4 STG.E.U16 [R26.64], R12 ;  /* 0x0000000c1a004986 */ /* 0x0003e2000c10150a */
[----:B0-----:R-:W-:-:S04]  /*4ce80*/  LEA R24, P6, R28, R0, 0x1 ;  /* 0x000000001c187211 */ /* 0x001fc800078c08ff */
[----:B------:R-:W-:Y:S02]  /*4ce90*/  LEA.HI.X.SX32 R25, R28, R2, 0x1, P6 ;  /* 0x000000021c197211 */ /* 0x000fe400030f0eff */
[----:B-1----:R-:W-:Y:S01]  /*4cea0*/  LEA R26, P6, R3, R0, 0x1 ;  /* 0x00000000031a7211 */ /* 0x002fe200078c08ff */
[----:B------:R-:W-:Y:S01]  /*4ceb0*/  IMAD R29, R11, 0x2, R3 ;  /* 0x000000020b1d7824 */ /* 0x000fe200078e0203 */
[----:B------:R-:W-:Y:S02]  /*4cec0*/  ISETP.LT.AND P5, PT, R23, c[0x0][0x17c], !P0 ;  /* 0x00005f0017007a0c */ /* 0x000fe400047a1270 */
[----:B------:R-:W5:Y:S01]  /*4ced0*/  LDL.LU R23, [R1+0xa0] ;  /* 0x0000a00001177983 */ /* 0x000f620000300800 */
[----:B------:R-:W-:-:S03]  /*4cee0*/  LEA.HI.X.SX32 R27, R3, R2, 0x1, P6 ;  /* 0x00000002031b7211 */ /* 0x000fc600030f0eff */
[----:B------:R-:W5:Y:S04]  /*4cef0*/  LDL.LU R3, [R1+0x40] ;  /* 0x0000400001037983 */ /* 0x000f680000300800 */
[----:B------:R0:W-:Y:S01]  /*4cf00*/  @P3 STG.E.U16 [R24.64], R16 ;  /* 0x0000001018003986 */ /* 0x0001e2000c10150a */
[----:B--2---:R-:W-:-:S03]  /*4cf10*/  ISETP.LT.AND P3, PT, R6, c[0x0][0x17c], !P0 ;  /* 0x00005f0006007a0c */ /* 0x004fc60004761270 */
[----:B------:R-:W2:Y:S01]  /*4cf20*/  LDL.LU R6, [R1+0x116c] ;  /* 0x00116c0001067983 */ /* 0x000ea20000300800 */
[----:B------:R-:W-:Y:S01]  /*4cf30*/  IMAD R28, R11, 0x2, R29 ;  /* 0x000000020b1c7824 */ /* 0x000fe200078e021d */
[----:B0-----:R-:W-:Y:S02]  /*4cf40*/  LEA R24, P6, R29, R0, 0x1 ;  /* 0x000000001d187211 */ /* 0x001fe400078c08ff */
[----:B------:R0:W-:Y:S01]  /*4cf50*/  @P1 STG.E.U16 [R26.64], R20 ;  /* 0x000000141a001986 */ /* 0x0001e2000c10150a */
[----:B----4-:R-:W-:Y:S02]  /*4cf60*/  ISETP.LT.AND P1, PT, R19, c[0x0][0x17c], !P0 ;  /* 0x00005f0013007a0c */ /* 0x010fe40004721270 */
[----:B------:R-:W-:Y:S01]  /*4cf70*/  LEA.HI.X.SX32 R25, R29, R2, 0x1, P6 ;  /* 0x000000021d197211 */ /* 0x000fe200030f0eff */
[----:B------:R-:W4:Y:S01]  /*4cf80*/  LDL.LU R19, [R1+0x1170] ;  /* 0x0011700001137983 */ /* 0x000f220000300800 */
[----:B---3--:R-:W-:Y:S02]  /*4cf90*/  PRMT R4, R14, 0x7632, R4 ;  /* 0x000076320e047816 */ /* 0x008fe40000000004 */
[----:B------:R-:W-:Y:S01]  /*4cfa0*/  ISETP.LT.AND P4, PT, R22, c[0x0][0x17c], !P0 ;  /* 0x00005f0016007a0c */ /* 0x000fe20004781270 */
[----:B------:R-:W3:Y:S01]  /*4cfb0*/  LDL.LU R29, [R1+0x10] ;  /* 0x00001000011d7983 */ /* 0x000ee20000300800 */
[----:B0-----:R-:W-:-:S03]  /*4cfc0*/  LEA R26, P6, R28, R0, 0x1 ;  /* 0x000000001c1a7211 */ /* 0x001fc600078c08ff */
[----:B------:R-:W3:Y:S01]  /*4cfd0*/  LDL.LU R14, [R1+0x1174] ;  /* 0x00117400010e7983 */ /* 0x000ee20000300800 */
[----:B------:R-:W-:-:S03]  /*4cfe0*/  LEA.HI.X.SX32 R27, R28, R2, 0x1, P6 ;  /* 0x000000021c1b7211 */ /* 0x000fc600030f0eff */
[----:B------:R-:W3:Y:S04]  /*4cff0*/  LDL.LU R22, [R1+0x90] ;  /* 0x0000900001167983 */ /* 0x000ee80000300800 */
[----:B------:R0:W-:Y:S01]  /*4d000*/  @P2 STG.E.U16 [R24.64], R4 ;  /* 0x0000000418002986 */ /* 0x0001e2000c10150a */
[----:B-----5:R-:W-:Y:S01]  /*4d010*/  PRMT R8, R3, 0x7632, R8 ;  /* 0x0000763203087816 */ /* 0x020fe20000000008 */
[----:B------:R-:W-:Y:S02]  /*4d020*/  IMAD R3, R11, 0x2, R28 ;  /* 0x000000020b037824 */ /* 0x000fe400078e021c */
[----:B------:R-:W5:Y:S01]  /*4d030*/  LDL.LU R28, [R1+0x70] ;  /* 0x00007000011c7983 */ /* 0x000f620000300800 */
[----:B--2---:R-:W-:-:S03]  /*4d040*/  ISETP.LT.AND P2, PT, R6, c[0x0][0x17c], !P0 ;  /* 0x00005f0006007a0c */ /* 0x004fc60004741270 */
[----:B------:R-:W2:Y:S01]  /*4d050*/  LDL.LU R6, [R1+0x1178] ;  /* 0x0011780001067983 */ /* 0x000ea20000300800 */
[----:B0-----:R-:W-:-:S03]  /*4d060*/  LEA R24, P6, R3, R0, 0x1 ;  /* 0x0000000003187211 */ /* 0x001fc600078c08ff */
[----:B------:R0:W-:Y:S01]  /*4d070*/  @P5 STG.E.U16 [R26.64], R8 ;  /* 0x000000081a005986 */ /* 0x0001e2000c10150a */
[----:B------:R-:W-:Y:S02]  /*4d080*/  LEA.HI.X.SX32 R25, R3, R2, 0x1, P6 ;  /* 0x0000000203197211 */ /* 0x000fe400030f0eff */
[----:B----4-:R-:W-:Y:S02]  /*4d090*/  ISETP.LT.AND P5, PT, R19, c[0x0][0x17c], !P0 ;  /* 0x00005f0013007a0c */ /* 0x010fe400047a1270 */
[----:B------:R-:W4:Y:S01]  /*4d0a0*/  LDL.LU R19, [R1+0x117c] ;  /* 0x00117c0001137983 */ /* 0x000f220000300800 */
[----:B0-----:R-:W-:Y:S01]  /*4d0b0*/  IMAD R27, R11, 0x2, R3 ;  /* 0x000000020b1b7824 */ /* 0x001fe200078e0203 */
[----:B---3--:R-:W-:-:S04]  /*4d0c0*/  PRMT R4, R29, 0x7632, R4 ;  /* 0x000076321d047816 */ /* 0x008fc80000000004 */
[----:B------:R-:W-:Y:S02]  /*4d0d0*/  LEA R26, P6, R27, R0, 0x1 ;  /* 0x000000001b1a7211 */ /* 0x000fe400078c08ff */
[----:B-----5:R-:W-:Y:S01]  /*4d0e0*/  PRMT R3, R28, 0x7632, R3 ;  /* 0x000076321c037816 */ /* 0x020fe20000000003 */
[----:B------:R-:W-:Y:S01]  /*4d0f0*/  IMAD R28, R11, 0x2, R27 ;  /* 0x000000020b1c7824 */ /* 0x000fe200078e021b */
[----:B------:R-:W-:-:S03]  /*4d100*/  LEA.HI.X.SX32 R27, R27, R2, 0x1, P6 ;  /* 0x000000021b1b7211 */ /* 0x000fc600030f0eff */
[----:B------:R0:W-:Y:S01]  /*4d110*/  @P4 STG.E.U16 [R24.64], R3 ;  /* 0x0000000318004986 */ /* 0x0001e2000c10150a */
[----:B------:R-:W-:-:S03]  /*4d120*/  ISETP.LT.AND P4, PT, R14, c[0x0][0x17c], !P0 ;  /* 0x00005f000e007a0c */ /* 0x000fc60004781270 */
[----:B------:R1:W-:Y:S04]  /*4d130*/  @P3 STG.E.U16 [R26.64], R4 ;  /* 0x000000041a003986 */ /* 0x0003e8000c10150a */
[----:B------:R-:W3:Y:S01]  /*4d140*/  LDL.LU R14, [R1+0x1180] ;  /* 0x00118000010e7983 */ /* 0x000ee20000300800 */
[----:B--2---:R-:W-:-:S03]  /*4d150*/  ISETP.LT.AND P3, PT, R6, c[0x0][0x17c], !P0 ;  /* 0x00005f0006007a0c */ /* 0x004fc60004761270 */
[----:B------:R-:W2:Y:S01]  /*4d160*/  LDL.LU R6, [R1+0x1184] ;  /* 0x0011840001067983 */ /* 0x000ea20000300800 */
[C---:B0-----:R-:W-:Y:S01]  /*4d170*/  LEA R24, P6, R28.reuse, R0, 0x1 ;  /* 0x000000001c187211 */ /* 0x041fe200078c08ff */
[----:B------:R-:W-:Y:S01]  /*4d180*/  IMAD R3, R11, 0x2, R28 ;  /* 0x000000020b037824 */ /* 0x000fe200078e021c */
[----:B------:R-:W-:Y:S02]  /*4d190*/  PRMT R8, R23, 0x7632, R8 ;  /* 0x0000763217087816 */ /* 0x000fe40000000008 */
[----:B------:R-:W-:Y:S02]  /*4d1a0*/  LEA.HI.X.SX32 R25, R28, R2, 0x1, P6 ;  /* 0x000000021c197211 */ /* 0x000fe400030f0eff */
[----:B-1----:R-:W-:-:S03]  /*4d1b0*/  LEA R26, P6, R3, R0, 0x1 ;  /* 0x00000000031a7211 */ /* 0x002fc600078c08ff */
[----:B------:R0:W-:Y:S01]  /*4d1c0*/  @P1 STG.E.U16 [R24.64], R8 ;  /* 0x0000000818001986 */ /* 0x0001e2000c10150a */
[----:B------:R-:W-:Y:S02]  /*4d1d0*/  LEA.HI.X.SX32 R27, R3, R2, 0x1, P6 ;  /* 0x00000002031b7211 */ /* 0x000fe400030f0eff */
[----:B----4-:R-:W-:Y:S02]  /*4d1e0*/  ISETP.LT.AND P1, PT, R19, c[0x0][0x17c], !P0 ;  /* 0x00005f0013007a0c */ /* 0x010fe40004721270 */
[----:B------:R-:W4:Y:S01]  /*4d1f0*/  LDL.LU R19, [R1+0x1188] ;  /* 0x0011880001137983 */ /* 0x000f220000300800 */
[--C-:B0-----:R-:W-:Y:S01]  /*4d200*/  IMAD R25, R11, 0x2, R3.reuse ;  /* 0x000000020b197824 */ /* 0x101fe200078e0203 */
[----:B------:R-:W-:-:S03]  /*4d210*/  PRMT R3, R22, 0x7632, R3 ;  /* 0x0000763216037816 */ /* 0x000fc60000000003 */
[----:B------:R-:W-:Y:S01]  /*4d220*/  IMAD R28, R11, 0x2, R25 ;  /* 0x000000020b1c7824 */ /* 0x000fe200078e0219 */
[C---:B------:R-:W-:Y:S01]  /*4d230*/  LEA R24, P6, R25.reuse, R0, 0x1 ;  /* 0x0000000019187211 */ /* 0x040fe200078c08ff */
[----:B------:R0:W-:Y:S01]  /*4d240*/  @P2 STG.E.U16 [R26.64], R3 ;  /* 0x000000031a002986 */ /* 0x0001e2000c10150a */
[----:B------:R-:W-:Y:S02]  /*4d250*/  PRMT R4, R10, 0x7632, R4 ;  /* 0x000076320a047816 */ /* 0x000fe40000000004 */
[----:B------:R-:W-:Y:S01]  /*4d260*/  LEA.HI.X.SX32 R25, R25, R2, 0x1, P6 ;  /* 0x0000000219197211 */ /* 0x000fe200030f0eff */
[----:B------:R-:W5:Y:S01]  /*4d270*/  LDL.LU R10, [R1+0x118c] ;  /* 0x00118c00010a7983 */ /* 0x000f620000300800 */
[----:B------:R-:W-:Y:S02]  /*4d280*/  PRMT R8, R5, 0x7632, R8 ;  /* 0x0000763205087816 */ /* 0x000fe40000000008 */
[C---:B0-----:R-:W-:Y:S01]  /*4d290*/  LEA R26, P6, R28.reuse, R0, 0x1 ;  /* 0x000000001c1a7211 */ /* 0x041fe200078c08ff */
[----:B------:R-:W-:Y:S01]  /*4d2a0*/  IMAD R3, R11, 0x2, R28 ;  /* 0x000000020b037824 */ /* 0x000fe200078e021c */
[----:B------:R0:W-:Y:S02]  /*4d2b0*/  @P5 STG.E.U16 [R24.64], R4 ;  /* 0x0000000418005986 */ /* 0x0001e4000c10150a */
[----:B------:R-:W-:-:S02]  /*4d2c0*/  LEA.HI.X.SX32 R27, R28, R2, 0x1, P6 ;  /* 0x000000021c1b7211 */ /* 0x000fc400030f0eff */
[----:B------:R-:W4:Y:S04]  /*4d2d0*/  LDL.LU R5, [R1+0x13bc] ;  /* 0x0013bc0001057983 */ /* 0x000f280000300800 */
[----:B------:R1:W-:Y:S01]  /*4d2e0*/  @P4 STG.E.U16 [R26.64], R8 ;  /* 0x000000081a004986 */ /* 0x0003e2000c10150a */
[----:B---3--:R-:W-:Y:S02]  /*4d2f0*/  ISETP.LT.AND P2, PT, R14, c[0x0][0x17c], !P0 ;  /* 0x00005f000e007a0c */ /* 0x008fe40004741270 */
[C---:B0-----:R-:W-:Y:S01]  /*4d300*/  LEA R24, P6, R3.reuse, R0, 0x1 ;  /* 0x0000000003187211 */ /* 0x041fe200078c08ff */
[----:B------:R-:W3:Y:S03]  /*4d310*/  LDL.LU R14, [R1+0x1190] ;  /* 0x00119000010e7983 */ /* 0x000ee60000300800 */
[----:B------:R-:W-:Y:S01]  /*4d320*/  LEA.HI.X.SX32 R25, R3, R2, 0x1, P6 ;  /* 0x0000000203197211 */ /* 0x000fe200030f0eff */
[--C-:B-1----:R-:W-:Y:S01]  /*4d330*/  IMAD R27, R11, 0x2, R3.reuse ;  /* 0x000000020b1b7824 */ /* 0x102fe200078e0203 */
[----:B------:R-:W-:-:S02]  /*4d340*/  PRMT R3, R7, 0x7632, R3 ;  /* 0x0000763207037816 */ /* 0x000fc40000000003 */
[----:B--2---:R-:W-:Y:S02]  /*4d350*/  ISETP.LT.AND P5, PT, R6, c[0x0][0x17c], !P0 ;  /* 0x00005f0006007a0c */ /* 0x004fe400047a1270 */
[----:B------:R-:W2:Y:S04]  /*4d360*/  LDL.LU R6, [R1+0x1194] ;  /* 0x0011940001067983 */ /* 0x000ea80000300800 */
[----:B------:R-:W3:Y:S01]  /*4d370*/  LDL.LU R7, [R1+0x1198] ;  /* 0x0011980001077983 */ /* 0x000ee20000300800 */
[----:B------:R-:W-:Y:S01]  /*4d380*/  IMAD R28, R11, 0x2, R27 ;  /* 0x000000020b1c7824 */ /* 0x000fe200078e021b */
[----:B------:R-:W-:Y:S02]  /*4d390*/  LEA R26, P6, R27, R0, 0x1 ;  /* 0x000000001b1a7211 */ /* 0x000fe400078c08ff */
[----:B------:R0:W-:Y:S01]  /*4d3a0*/  @P3 STG.E.U16 [R24.64], R3 ;  /* 0x0000000318003986 */ /* 0x0001e2000c10150a */
[----:B------:R-:W-:-:S02]  /*4d3b0*/  PRMT R4, R18, 0x7632, R4 ;  /* 0x0000763212047816 */ /* 0x000fc40000000004 */
[----:B------:R-:W-:Y:S02]  /*4d3c0*/  LEA.HI.X.SX32 R27, R27, R2, 0x1, P6 ;  /* 0x000000021b1b7211 */ /* 0x000fe400030f0eff */
[----:B------:R-:W-:-:S03]  /*4d3d0*/  PRMT R8, R15, 0x7632, R8 ;  /* 0x000076320f087816 */ /* 0x000fc60000000008 */
[----:B------:R1:W-:Y:S01]  /*4d3e0*/  @P1 STG.E.U16 [R26.64], R4 ;  /* 0x000000041a001986 */ /* 0x0003e2000c10150a */
[----:B0-----:R-:W-:Y:S01]  /*4d3f0*/  LEA R24, P6, R28, R0, 0x1 ;  /* 0x000000001c187211 */ /* 0x001fe200078c08ff */
[----:B------:R-:W-:-:S03]  /*4d400*/  IMAD R3, R11, 0x2, R28 ;  /* 0x000000020b037824 */ /* 0x000fc600078e021c */
[----:B------:R-:W-:Y:S02]  /*4d410*/  LEA.HI.X.SX32 R25, R28, R2, 0x1, P6 ;  /* 0x000000021c197211 */ /* 0x000fe400030f0eff */
[C---:B-1----:R-:W-:Y:S02]  /*4d420*/  LEA R26, P6, R3.reuse, R0, 0x1 ;  /* 0x00000000031a7211 */ /* 0x042fe400078c08ff */
[----:B-----5:R-:W-:Y:S02]  /*4d430*/  ISETP.LT.AND P3, PT, R10, c[0x0][0x17c], !P0 ;  /* 0x00005f000a007a0c */ /* 0x020fe40004761270 */
[----:B------:R-:W5:Y:S01]  /*4d440*/  LDL.LU R10, [R1+0x119c] ;  /* 0x00119c00010a7983 */ /* 0x000f620000300800 */
[----:B------:R-:W-:Y:S02]  /*4d450*/  LEA.HI.X.SX32 R27, R3, R2, 0x1, P6 ;  /* 0x00000002031b7211 */ /* 0x000fe400030f0eff */
[----:B------:R-:W-:Y:S01]  /*4d460*/  PRMT R4, R4, 0x7632, R4 ;  /* 0x0000763204047816 */ /* 0x000fe20000000004 */
[----:B------:R0:W-:Y:S04]  /*4d470*/  @P2 STG.E.U16 [R24.64], R8 ;  /* 0x0000000818002986 */ /* 0x0001e8000c10150a */
[----:B------:R-:W5:Y:S04]  /*4d480*/  LDL.LU R11, [R1+0x11a0] ;  /* 0x0011a000010b7983 */ /* 0x000f680000300800 */
[----:B------:R1:W-:Y:S01]  /*4d490*/  @P5 STG.E.U16 [R26.64], R4 ;  /* 0x000000041a005986 */ /* 0x0003e2000c10150a */
[----:B--2---:R-:W-:-:S03]  /*4d4a0*/  ISETP.LT.AND P2, PT, R6, c[0x0][0x17c], !P0 ;  /* 0x00005f0006007a0c */ /* 0x004fc60004741270 */
[----:B------:R-:W2:Y:S01]  /*4d4b0*/  LDL.LU R6, [R1+0x11a4] ;  /* 0x0011a40001067983 */ /* 0x000ea20000300800 */
[----:B---3--:R-:W-:-:S03]  /*4d4c0*/  ISETP.LT.AND P5, PT, R7, c[0x0][0x17c], !P0 ;  /* 0x00005f0007007a0c */ /* 0x008fc600047a1270 */
[----:B------:R-:W3:Y:S01]  /*4d4d0*/  LDL.LU R7, [R1+0x11a8] ;  /* 0x0011a80001077983 */ /* 0x000ee20000300800 */
[----:B------:R-:W-:Y:S01]  /*4d4e0*/  IMAD.MOV.U32 R28, RZ, RZ, c[0x0][0x198] ;  /* 0x00006600ff1c7624 */ /* 0x000fe200078e00ff */
[----:B----4-:R-:W-:Y:S02]  /*4d4f0*/  ISETP.LT.AND P4, PT, R19, c[0x0][0x17c], !P0 ;  /* 0x00005f0013007a0c */ /* 0x010fe40004781270 */
[----:B0-----:R-:W-:Y:S01]  /*4d500*/  PRMT R8, R8, 0x7632, R8 ;  /* 0x0000763208087816 */ /* 0x001fe20000000008 */
[----:B------:R-:W-:Y:S01]  /*4d510*/  IMAD R25, R28, 0x2, R3 ;  /* 0x000000021c197824 */ /* 0x000fe200078e0203 */
[----:B------:R-:W-:Y:S01]  /*4d520*/  ISETP.LT.AND P1, PT, R14, c[0x0][0x17c], !P0 ;  /* 0x00005f000e007a0c */ /* 0x000fe20004721270 */
[----:B------:R-:W4:Y:S02]  /*4d530*/  LDL.LU R22, [R1+0x64] ;  /* 0x0000640001167983 */ /* 0x000f240000300800 */
[----:B------:R-:W-:Y:S01]  /*4d540*/  IMAD R3, R28, 0x2, R25 ;  /* 0x000000021c037824 */ /* 0x000fe200078e0219 */
[----:B------:R-:W-:-:S03]  /*4d550*/  LEA R24, P6, R25, R0, 0x1 ;  /* 0x0000000019187211 */ /* 0x000fc600078c08ff */
[----:B-1----:R-:W-:Y:S01]  /*4d560*/  IMAD R4, R28, 0x2, R3 ;  /* 0x000000021c047824 */ /* 0x002fe200078e0203 */
[----:B------:R-:W-:Y:S02]  /*4d570*/  LEA.HI.X.SX32 R25, R25, R2, 0x1, P6 ;  /* 0x0000000219197211 */ /* 0x000fe400030f0eff */
[C---:B------:R-:W-:Y:S02]  /*4d580*/  LEA R26, P6, R3.reuse, R0, 0x1 ;  /* 0x00000000031a7211 */ /* 0x040fe400078c08ff */
[----:B------:R-:W-:Y:S01]  /*4d590*/  PRMT R12, R12, 0x7632, R12 ;  /* 0x000076320c0c7816 */ /* 0x000fe2000000000c */
[----:B------:R0:W-:Y:S01]  /*4d5a0*/  @P4 STG.E.U16 [R24.64], R8 ;  /* 0x0000000818004986 */ /* 0x0001e2000c10150a */
[----:B------:R-:W-:Y:S02]  /*4d5b0*/  LEA.HI.X.SX32 R27, R3, R2, 0x1, P6 ;  /* 0x00000002031b7211 */ /* 0x000fe400030f0eff */
[----:B------:R-:W-:-:S03]  /*4d5c0*/  PRMT R16, R16, 0x7632, R16 ;  /* 0x0000763210107816 */ /* 0x000fc60000000010 */
[----:B------:R1:W-:Y:S01]  /*4d5d0*/  @P3 STG.E.U16 [R26.64], R12 ;  /* 0x0000000c1a003986 */ /* 0x0003e2000c10150a */
[----:B-----5:R-:W-:-:S03]  /*4d5e0*/  ISETP.LT.AND P4, PT, R10, c[0x0][0x17c], !P0 ;  /* 0x00005f000a007a0c */ /* 0x020fc60004781270 */
[----:B------:R-:W5:Y:S01]  /*4d5f0*/  LDL.LU R10, [R1+0x11ac] ;  /* 0x0011ac00010a7983 */ /* 0x000f620000300800 */
[----:B0-----:R-:W-:Y:S01]  /*4d600*/  LEA R24, P6, R4, R0, 0x1 ;  /* 0x0000000004187211 */ /* 0x001fe200078c08ff */
[----:B------:R-:W-:Y:S02]  /*4d610*/  IMAD R8, R28, 0x2, R4 ;  /* 0x000000021c087824 */ /* 0x000fe400078e0204 */
[----:B------:R-:W5:Y:S01]  /*4d620*/  LDL.LU R23, [R1+0x44] ;  /* 0x0000440001177983 */ /* 0x000f620000300800 */
[----:B------:R-:W-:Y:S02]  /*4d630*/  LEA.HI.X.SX32 R25, R4, R2, 0x1, P6 ;  /* 0x0000000204197211 */ /* 0x000fe400030f0eff */
[----:B-1----:R-:W-:Y:S01]  /*4d640*/  LEA R26, P6, R8, R0, 0x1 ;  /* 0x00000000081a7211 */ /* 0x002fe200078c08ff */
[----:B------:R-:W5:Y:S01]  /*4d650*/  LDL.LU R18, [R1+0x74] ;  /* 0x0000740001127983 */ /* 0x000f620000300800 */
[----:B------:R-:W-:Y:S02]  /*4d660*/  PRMT R20, R20, 0x7632, R20 ;  /* 0x0000763214147816 */ /* 0x000fe40000000014 */
[----:B------:R-:W-:Y:S01]  /*4d670*/  LEA.HI.X.SX32 R27, R8, R2, 0x1, P6 ;  /* 0x00000002081b7211 */ /* 0x000fe200030f0eff */
[----:B------:R0:W-:Y:S04]  /*4d680*/  @P1 STG.E.U16 [R24.64], R16 ;  /* 0x0000001018001986 */ /* 0x0001e8000c10150a */
[----:B------:R-:W5:Y:S04]  /*4d690*/  LDL.LU R12, [R1+0x14] ;  /* 0x00001400010c7983 */ /* 0x000f680000300800 */
[----:B------:R1:W-:Y:S01]  /*4d6a0*/  @P2 STG.E.U16 [R26.64], R20 ;  /* 0x000000141a002986 */ /* 0x0003e2000c10150a */
[----:B------:R-:W-:-:S02]  /*4d6b0*/  ISETP.LT.AND P3, PT, R11, c[0x0][0x17c], !P0 ;  /* 0x00005f000b007a0c */ /* 0x000fc40004761270 */
[----:B--2---:R-:W-:Y:S02]  /*4d6c0*/  ISETP.LT.AND P1, PT, R6, c[0x0][0x17c], !P0 ;  /* 0x00005f0006007a0c */ /* 0x004fe40004721270 */
[----:B------:R-:W2:Y:S01]  /*4d6d0*/  LDL.LU R6, [R1+0x11b0] ;  /* 0x0011b00001067983 */ /* 0x000ea20000300800 */
[----:B---3--:R-:W-:-:S03]  /*4d6e0*/  ISETP.LT.AND P2, PT, R7, c[0x0][0x17c], !P0 ;  /* 0x00005f0007007a0c */ /* 0x008fc60004741270 */
[----:B------:R-:W3:Y:S04]  /*4d6f0*/  LDL.LU R19, [R1+0xa4] ;  /* 0x0000a40001137983 */ /* 0x000ee80000300800 */
[----:B------:R-:W3:Y:S04]  /*4d700*/  LDL.LU R7, [R1+0x11b4] ;  /* 0x0011b40001077983 */ /* 0x000ee80000300800 */
[----:B------:R-:W3:Y:S04]  /*4d710*/  LDL.LU R14, [R1+0x94] ;  /* 0x00009400010e7983 */ /* 0x000ee80000300800 */
[----:B------:R-:W3:Y:S01]  /*4d720*/  LDL.LU R11, [R1+0x11b8] ;  /* 0x0011b800010b7983 */ /* 0x000ee20000300800 */
        /* <DEDUP_REMOVED lines=18> */
[----:B------:R-:W4:Y:S01]  /*4d850*/  LDL.LU R10, [R1+0x84] ;  /* 0x00008400010a7983 */ /* 0x000f220000300800 */
[----:B0-----:R-:W-:-:S03]  /*4d860*/  LEA R24, P6, R3, R0, 0x1 ;  /* 0x0000000003187211 */ /* 0x001fc600078c08ff */
[----:B------:R0:W-:Y:S01]  /*4d870*/  @P1 STG.E.U16 [R26.64], R12 ;  /* 0x0000000c1a001986 */ /* 0x0001e2000c10150a */
[----:B------:R-:W-:Y:S01]  /*4d880*/  LEA.HI.X.SX32 R25, R3, R2, 0x1, P6 ;  /* 0x0000000203197211 */ /* 0x000fe200030f0eff */
[----:B------:R-:W-:Y:S01]  /*4d890*/  IMAD R3, R28, 0x2, R4 ;  /* 0x000000021c037824 */ /* 0x000fe200078e0204 */
[----:B0-----:R-:W-:-:S04]  /*4d8a0*/  LEA R26, P6, R4, R0, 0x1 ;  /* 0x00000000041a7211 */ /* 0x001fc800078c08ff */
[----:B------:R-:W-:Y:S02]  /*4d8b0*/  LEA.HI.X.SX32 R27, R4, R2, 0x1, P6 ;  /* 0x00000002041b7211 */ /* 0x000fe400030f0eff */
[----:B--2---:R-:W-:Y:S02]  /*4d8c0*/  ISETP.LT.AND P4, PT, R6, c[0x0][0x17c], !P0 ;  /* 0x00005f0006007a0c */ /* 0x004fe40004781270 */
[----:B------:R-:W2:Y:S04]  /*4d8d0*/  LDL.LU R6, [R1+0x4] ;  /* 0x0000040001067983 */ /* 0x000ea80000300800 */
[----:B------:R-:W5:Y:S01]  /*4d8e0*/  LDL.LU R29, [R1+0x54] ;  /* 0x00005400011d7983 */ /* 0x000f620000300800 */
[----:B---3--:R-:W-:-:S03]  /*4d8f0*/  ISETP.LT.AND P3, PT, R7, c[0x0][0x17c], !P0 ;  /* 0x00005f0007007a0c */ /* 0x008fc60004761270 */
[----:B------:R-:W3:Y:S04]  /*4d900*/  LDL.LU R7, [R1+0x11c0] ;  /* 0x0011c00001077983 */ /* 0x000ee80000300800 */
[----:B------:R-:W2:Y:S01]  /*4d910*/  LDL.LU R15, [R1+0x34] ;  /* 0x00003400010f7983 */ /* 0x000ea20000300800 */
[----:B------:R-:W-:-:S03]  /*4d920*/  ISETP.LT.AND P1, PT, R11, c[0x0][0x17c], !P0 ;  /* 0x00005f000b007a0c */ /* 0x000fc60004721270 */
[----:B------:R-:W2:Y:S04]  /*4d930*/  LDL.LU R20, [R1+0x11c4] ;  /* 0x0011c40001147983 */ /* 0x000ea80000300800 */
[----:B------:R-:W2:Y:S04]  /*4d940*/  LDL.LU R11, [R1+0x24] ;  /* 0x00002400010b7983 */ /* 0x000ea80000300800 */
[----:B------:R-:W2:Y:S04]  /*4d950*/  LDL.LU R4, [R1+0x11bc] ;  /* 0x0011bc0001047983 */ /* 0x000ea80000300800 */
[----:B------:R0:W-:Y:S04]  /*4d960*/  @P2 STG.E.U16 [R24.64], R19 ;  /* 0x0000001318002986 */ /* 0x0001e8000c10150a */
[----:B------:R1:W-:Y:S01]  /*4d970*/  @P5 STG.E.U16 [R26.64], R14 ;  /* 0x0000000e1a005986 */ /* 0x0003e2000c10150a */
[----:B0-----:R-:W-:-:S04]  /*4d980*/  LEA R24, P6, R3, R0, 0x1 ;  /* 0x0000000003187211 */ /* 0x001fc800078c08ff */
[----:B------:R-:W-:-:S05]  /*4d990*/  LEA.HI.X.SX32 R25, R3, R2, 0x1, P6 ;  /* 0x0000000203197211 */ /* 0x000fca00030f0eff */
[----:B----4-:R0:W-:Y:S01]  /*4d9a0*/  @P4 STG.E.U16 [R24.64], R10 ;  /* 0x0000000a18004986 */ /* 0x0101e2000c10150a */
[----:B---3--:R-:W-:-:S03]  /*4d9b0*/  ISETP.LT.AND P5, PT, R7, c[0x0][0x17c], !P0 ;  /* 0x00005f0007007a0c */ /* 0x008fc600047a1270 */
[----:B------:R-:W3:Y:S01]  /*4d9c0*/  LDL.LU R7, [R1+0x11d0] ;  /* 0x0011d00001077983 */ /* 0x000ee20000300800 */
[----:B--2---:R-:W-:Y:S01]  /*4d9d0*/  ISETP.LT.AND P2, PT, R4, c[0x0][0x17c], !P0 ;  /* 0x00005f0004007a0c */ /* 0x004fe20004741270 */
[----:B------:R-:W-:-:S04]  /*4d9e0*/  IMAD R4, R28, 0x2, R3 ;  /* 0x000000021c047824 */ /* 0x000fc800078e0203 */
[----:B------:R-:W-:Y:S01]  /*4d9f0*/  IMAD R3, R28, 0x2, R4 ;  /* 0x000000021c037824 */ /* 0x000fe200078e0204 */
[----:B-1----:R-:W-:-:S04]  /*4da00*/  LEA R26, P6, R4, R0, 0x1 ;  /* 0x00000000041a7211 */ /* 0x002fc800078c08ff */
[----:B------:R-:W-:Y:S02]  /*4da10*/  LEA.HI.X.SX32 R27, R4, R2, 0x1, P6 ;  /* 0x00000002041b7211 */ /* 0x000fe400030f0eff */
[C---:B0-----:R-:W-:Y:S01]  /*4da20*/  LEA R24, P6, R3.reuse, R0, 0x1 ;  /* 0x0000000003187211 */ /* 0x041fe200078c08ff */
[----:B------:R-:W-:Y:S01]  /*4da30*/  IMAD R4, R28, 0x2, R3 ;  /* 0x000000021c047824 */ /* 0x000fe200078e0203 */
[----:B------:R-:W-:Y:S02]  /*4da40*/  ISETP.LT.AND P4, PT, R20, c[0x0][0x17c], !P0 ;  /* 0x00005f0014007a0c */ /* 0x000fe40004781270 */
[----:B------:R-:W2:Y:S01]  /*4da50*/  LDL.LU R20, [R1+0x11d4] ;  /* 0x0011d40001147983 */ /* 0x000ea20000300800 */
[----:B------:R-:W-:-:S03]  /*4da60*/  LEA.HI.X.SX32 R25, R3, R2, 0x1, P6 ;  /* 0x0000000203197211 */ /* 0x000fc600030f0eff */
[----:B------:R-:W4:Y:S04]  /*4da70*/  LDL.LU R3, [R1+0x11c8] ;  /* 0x0011c80001037983 */ /* 0x000f280000300800 */
[----:B------:R0:W-:Y:S02]  /*4da80*/  @P3 STG.E.U16 [R26.64], R6 ;  /* 0x000000061a003986 */ /* 0x0001e4000c10150a */
[----:B0-----:R-:W-:-:S04]  /*4da90*/  LEA R26, P6, R4, R0, 0x1 ;  /* 0x00000000041a7211 */ /* 0x001fc800078c08ff */
[----:B------:R-:W-:Y:S02]  /*4daa0*/  LEA.HI.X.SX32 R27, R4, R2, 0x1, P6 ;  /* 0x00000002041b7211 */ /* 0x000fe400030f0eff */
[----:B----4-:R-:W-:Y:S01]  /*4dab0*/  ISETP.LT.AND P3, PT, R3, c[0x0][0x17c], !P0 ;  /* 0x00005f0003007a0c */ /* 0x010fe20004761270 */
[----:B------:R-:W-:Y:S02]  /*4dac0*/  IMAD R3, R28, 0x2, R4 ;  /* 0x000000021c037824 */ /* 0x000fe400078e0204 */
[----:B------:R-:W4:Y:S04]  /*4dad0*/  LDL.LU R4, [R1+0x11cc] ;  /* 0x0011cc0001047983 */ /* 0x000f280000300800 */
[----:B-----5:R0:W-:Y:S04]  /*4dae0*/  @P1 STG.E.U16 [R24.64], R29 ;  /* 0x0000001d18001986 */ /* 0x0201e8000c10150a */
[----:B------:R1:W-:Y:S01]  /*4daf0*/  @P2 STG.E.U16 [R26.64], R15 ;  /* 0x0000000f1a002986 */ /* 0x0003e2000c10150a */
[----:B0-----:R-:W-:-:S04]  /*4db00*/  LEA R24, P6, R3, R0, 0x1 ;  /* 0x0000000003187211 */ /* 0x001fc800078c08ff */
[----:B------:R-:W-:Y:S02]  /*4db10*/  LEA.HI.X.SX32 R25, R3, R2, 0x1, P6 ;  /* 0x0000000203197211 */ /* 0x000fe400030f0eff */
[----:B---3--:R-:W-:Y:S02]  /*4db20*/  ISETP.LT.AND P2, PT, R7, c[0x0][0x17c], !P0 ;  /* 0x00005f0007007a0c */ /* 0x008fe40004741270 */
[----:B------:R-:W3:Y:S04]  /*4db30*/  LDL.LU R7, [R1+0x11e0] ;  /* 0x0011e00001077983 */ /* 0x000ee80000300800 */
[----:B------:R0:W-:Y:S01]  /*4db40*/  @P5 STG.E.U16 [R24.64], R11 ;  /* 0x0000000b18005986 */ /* 0x0001e2000c10150a */
[----:B--2---:R-:W-:-:S03]  /*4db50*/  ISETP.LT.AND P5, PT, R20, c[0x0][0x17c], !P0 ;  /* 0x00005f0014007a0c */ /* 0x004fc600047a1270 */
[----:B------:R-:W2:Y:S01]  /*4db60*/  LDL.LU R20, [R1+0x11e4] ;  /* 0x0011e40001147983 */ /* 0x000ea20000300800 */
[----:B----4-:R-:W-:Y:S01]  /*4db70*/  ISETP.LT.AND P1, PT, R4, c[0x0][0x17c], !P0 ;  /* 0x00005f0004007a0c */ /* 0x010fe20004721270 */
[----:B------:R-:W-:-:S04]  /*4db80*/  IMAD R4, R28, 0x2, R3 ;  /* 0x000000021c047824 */ /* 0x000fc800078e0203 */
[----:B------:R-:W-:Y:S01]  /*4db90*/  IMAD R3, R28, 0x2, R4 ;  /* 0x000000021c037824 */ /* 0x000fe200078e0204 */
[----:B-1----:R-:W-:-:S04]  /*4dba0*/  LEA R26, P6, R4, R0, 0x1 ;  /* 0x00000000041a7211 */ /* 0x002fc800078c08ff */
[----:B------:R-:W-:Y:S02]  /*4dbb0*/  LEA.HI.X.SX32 R27, R4, R2, 0x1, P6 ;  /* 0x00000002041b7211 */ /* 0x000fe400030f0eff */
[----:B0-----:R-:W-:Y:S01]  /*4dbc0*/  LEA R24, P6, R3, R0, 0x1 ;  /* 0x0000000003187211 */ /* 0x001fe200078c08ff */
[----:B------:R-:W-:-:S03]  /*4dbd0*/  IMAD R4, R28, 0x2, R3 ;  /* 0x000000021c047824 */ /* 0x000fc600078e0203 */
[----:B------:R-:W-:Y:S02]  /*4dbe0*/  LEA.HI.X.SX32 R25, R3, R2, 0x1, P6 ;  /* 0x0000000203197211 */ /* 0x000fe400030f0eff */
[----:B------:R-:W4:Y:S04]  /*4dbf0*/  LDL.LU R3, [R1+0x11d8] ;  /* 0x0011d80001037983 */ /* 0x000f280000300800 */
[----:B------:R0:W-:Y:S04]  /*4dc00*/  @P4 STG.E.U16 [R26.64], R5 ;  /* 0x000000051a004986 */ /* 0x0001e8000c10150a */
[----:B------:R1:W-:Y:S01]  /*4dc10*/  @P3 STG.E.U16 [R24.64], R9 ;  /* 0x0000000918003986 */ /* 0x0003e2000c10150a */
[----:B0-----:R-:W-:-:S04]  /*4dc20*/  LEA R26, P6, R4, R0, 0x1 ;  /* 0x00000000041a7211 */ /* 0x001fc800078c08ff */
[----:B------:R-:W-:-:S05]  /*4dc30*/  LEA.HI.X.SX32 R27, R4, R2, 0x1, P6 ;  /* 0x00000002041b7211 */ /* 0x000fca00030f0eff */
[----:B------:R-:W-:Y:S01]  /*4dc40*/  @P1 STG.E.U16 [R26.64], R13 ;  /* 0x0000000d1a001986 */ /* 0x000fe2000c10150a */
[----:B---3--:R-:W-:Y:S02]  /*4dc50*/  ISETP.LT.AND P1, PT, R7, c[0x0][0x17c], !P0 ;  /* 0x00005f0007007a0c */ /* 0x008fe40004721270 */
[----:B----4-:R-:W-:Y:S01]  /*4dc60*/  ISETP.LT.AND P4, PT, R3, c[0x0][0x17c], !P0 ;  /* 0x00005f0003007a0c */ /* 0x010fe20004781270 */
[----:B------:R-:W-:Y:S02]  /*4dc70*/  IMAD R3, R28, 0x2, R4 ;  /* 0x000000021c037824 */ /* 0x000fe400078e0204 */
[----:B------:R-:W3:Y:S03]  /*4dc80*/  LDL.LU R4, [R1+0x11dc] ;  /* 0x0011dc0001047983 */ /* 0x000ee60000300800 */
[C---:B-1----:R-:W-:Y:S01]  /*4dc90*/  LEA R24, P6, R3.reuse, R0, 0x1 ;  /* 0x0000000003187211 */ /* 0x042fe200078c08ff */
[----:B------:R-:W4:Y:S03]  /*4dca0*/  LDL.LU R7, [R1+0x11ec] ;  /* 0x0011ec0001077983 */ /* 0x000f260000300800 */
[----:B------:R-:W-:-:S05]  /*4dcb0*/  LEA.HI.X.SX32 R25, R3, R2, 0x1, P6 ;  /* 0x0000000203197211 */ /* 0x000fca00030f0eff */
[----:B------:R0:W-:Y:S01]  /*4dcc0*/  @P2 STG.E.U16 [R24.64], R17 ;  /* 0x0000001118002986 */ /* 0x0001e2000c10150a */
[----:B--2---:R-:W-:-:S03]  /*4dcd0*/  ISETP.LT.AND P2, PT, R20, c[0x0][0x17c], !P0 ;  /* 0x00005f0014007a0c */ /* 0x004fc60004741270 */
[----:B------:R-:W2:Y:S04]  /*4dce0*/  LDL.LU R20, [R1+0x11f0] ;  /* 0x0011f00001147983 */ /* 0x000ea80000300800 */
[----:B0-----:R-:W5:Y:S01]  /*4dcf0*/  LDL.LU R25, [R1+0x11e8] ;  /* 0x0011e80001197983 */ /* 0x001f620000300800 */
[----:B------:R-:W-:Y:S02]  /*4dd00*/  PRMT R8, R22, 0x7632, R8 ;  /* 0x0000763216087816 */ /* 0x000fe40000000008 */
[----:B------:R-:W-:Y:S01]  /*4dd10*/  PRMT R5, R23, 0x7632, R5 ;  /* 0x0000763217057816 */ /* 0x000fe20000000005 */
[----:B------:R-:W2:Y:S04]  /*4dd20*/  LDL.LU R22, [R1+0x13b8] ;  /* 0x0013b80001167983 */ /* 0x000ea80000300800 */
[----:B------:R-:W2:Y:S01]  /*4dd30*/  LDL.LU R23, [R1+0x13b4] ;  /* 0x0013b40001177983 */ /* 0x000ea20000300800 */
[----:B---3--:R-:W-:Y:S01]  /*4dd40*/  ISETP.LT.AND P3, PT, R4, c[0x0][0x17c], !P0 ;  /* 0x00005f0004007a0c */ /* 0x008fe20004761270 */
        /* <DEDUP_REMOVED lines=12> */
[----:B----4-:R-:W-:-:S03]  /*4de10*/  ISETP.LT.AND P4, PT, R7, c[0x0][0x17c], !P0 ;  /* 0x00005f0007007a0c */ /* 0x010fc60004781270 */
[----:B------:R0:W-:Y:S01]  /*4de20*/  @P3 STG.E.U16 [R26.64], R5 ;  /* 0x000000051a003986 */ /* 0x0001e2000c10150a */
[----:B--2---:R-:W-:-:S03]  /*4de30*/  ISETP.LT.AND P3, PT, R20, c[0x0][0x17c], !P0 ;  /* 0x00005f0014007a0c */ /* 0x004fc60004761270 */
[----:B------:R-:W2:Y:S01]  /*4de40*/  LDL.LU R7, [R1+0x11f8] ;  /* 0x0011f80001077983 */ /* 0x000ea20000300800 */
[----:B0-----:R-:W-:-:S03]  /*4de50*/  PRMT R5, R18, 0x7632, R5 ;  /* 0x0000763212057816 */ /* 0x001fc60000000005 */
[----:B------:R-:W3:Y:S04]  /*4de60*/  LDL.LU R18, [R1+0x13b0] ;  /* 0x0013b00001127983 */ /* 0x000ee80000300800 */
[----:B------:R-:W4:Y:S04]  /*4de70*/  LDL.LU R20, [R1+0x11fc] ;  /* 0x0011fc0001147983 */ /* 0x000f280000300800 */
[----:B------:R-:W5:Y:S01]  /*4de80*/  LDL.LU R27, [R1+0x11f4] ;  /* 0x0011f400011b7983 */ /* 0x000f620000300800 */
[----:B------:R-:W-:-:S03]  /*4de90*/  PRMT R8, R12, 0x7632, R8 ;  /* 0x000076320c087816 */ /* 0x000fc60000000008 */
[----:B------:R-:W2:Y:S01]  /*4dea0*/  LDL.LU R12, [R1+0x1200] ;  /* 0x00120000010c7983 */ /* 0x000ea20000300800 */
[----:B------:R-:W-:-:S05]  /*4deb0*/  IMAD R3, R28, 0x2, R4 ;  /* 0x000000021c037824 */ /* 0x000fca00078e0204 */
[----:B------:R-:W-:Y:S01]  /*4dec0*/  LEA R24, P6, R3, R0, 0x1 ;  /* 0x0000000003187211 */ /* 0x000fe200078c08ff */
[----:B------:R-:W-:-:S03]  /*4ded0*/  IMAD R4, R28, 0x2, R3 ;  /* 0x000000021c047824 */ /* 0x000fc600078e0203 */
[----:B------:R-:W-:Y:S02]  /*4dee0*/  LEA.HI.X.SX32 R25, R3, R2, 0x1, P6 ;  /* 0x0000000203197211 */ /* 0x000fe400030f0eff */
[----:B------:R-:W-:-:S03]  /*4def0*/  LEA R26, P6, R4, R0, 0x1 ;  /* 0x00000000041a7211 */ /* 0x000fc600078c08ff */
[----:B------:R0:W-:Y:S02]  /*4df00*/  @P1 STG.E.U16 [R24.64], R5 ;  /* 0x0000000518001986 */ /* 0x0001e4000c10150a */
[----:B0-----:R-:W-:Y:S02]  /*4df10*/  PRMT R5, R19, 0x7632, R5 ;  /* 0x0000763213057816 */ /* 0x001fe40000000005 */
[----:B------:R-:W3:Y:S01]  /*4df20*/  LDL.LU R19, [R1+0x13ac] ;  /* 0x0013ac0001137983 */ /* 0x000ee20000300800 */
[----:B------:R-:W-:Y:S01]  /*4df30*/  IMAD R3, R28, 0x2, R4 ;  /* 0x000000021c037824 */ /* 0x000fe200078e0204 */
[----:B-----5:R-:W-:Y:S02]  /*4df40*/  ISETP.LT.AND P1, PT, R27, c[0x0][0x17c], !P0 ;  /* 0x00005f001b007a0c */ /* 0x020fe40004721270 */
[----:B------:R-:W-:-:S05]  /*4df50*/  LEA.HI.X.SX32 R27, R4, R2, 0x1, P6 ;  /* 0x00000002041b7211 */ /* 0x000fca00030f0eff */
[----:B------:R0:W-:Y:S01]  /*4df60*/  @P2 STG.E.U16 [R26.64], R8 ;  /* 0x000000081a002986 */ /* 0x0001e2000c10150a */
[----:B--2---:R-:W-:-:S03]  /*4df70*/  ISETP.LT.AND P2, PT, R7, c[0x0][0x17c], !P0 ;  /* 0x00005f0007007a0c */ /* 0x004fc60004741270 */
[----:B------:R-:W2:Y:S01]  /*4df80*/  LDL.LU R7, [R1+0x1204] ;  /* 0x0012040001077983 */ /* 0x000ea20000300800 */
[----:B------:R-:W-:Y:S01]  /*4df90*/  LEA R24, P6, R3, R0, 0x1 ;  /* 0x0000000003187211 */ /* 0x000fe200078c08ff */
[----:B------:R-:W-:-:S03]  /*4dfa0*/  IMAD R4, R28, 0x2, R3 ;  /* 0x000000021c047824 */ /* 0x000fc600078e0203 */
[----:B------:R-:W-:Y:S02]  /*4dfb0*/  LEA.HI.X.SX32 R25, R3, R2, 0x1, P6 ;  /* 0x0000000203197211 */ /* 0x000fe400030f0eff */
[----:B0-----:R-:W-:Y:S01]  /*4dfc0*/  LEA R26, P6, R4, R0, 0x1 ;  /* 0x00000000041a7211 */ /* 0x001fe200078c08ff */
[----:B------:R-:W-:-:S03]  /*4dfd0*/  IMAD R8, R28, 0x2, R4 ;  /* 0x000000021c087824 */ /* 0x000fc600078e0204 */
[----:B------:R-:W-:Y:S02]  /*4dfe0*/  LEA.HI.X.SX32 R27, R4, R2, 0x1, P6 ;  /* 0x00000002041b7211 */ /* 0x000fe400030f0eff */
[----:B------:R-:W-:Y:S01]  /*4dff0*/  PRMT R4, R14, 0x7632, R4 ;  /* 0x000076320e047816 */ /* 0x000fe20000000004 */
[----:B------:R0:W-:Y:S01]  /*4e000*/  @P5 STG.E.U16 [R24.64], R5 ;  /* 0x0000000518005986 */ /* 0x0001e2000c10150a */
[----:B----4-:R-:W-:-:S03]  /*4e010*/  ISETP.LT.AND P5, PT, R20, c[0x0][0x17c], !P0 ;  /* 0x00005f0014007a0c */ /* 0x010fc600047a1270 */
[----:B------:R-:W4:Y:S04]  /*4e020*/  LDL.LU R14, [R1+0x13a8] ;  /* 0x0013a800010e7983 */ /* 0x000f280000300800 */
[----:B------:R1:W-:Y:S01]  /*4e030*/  @P4 STG.E.U16 [R26.64], R4 ;  /* 0x000000041a004986 */ /* 0x0003e2000c10150a */
[----:B------:R-:W-:-:S03]  /*4e040*/  ISETP.LT.AND P4, PT, R12, c[0x0][0x17c], !P0 ;  /* 0x00005f000c007a0c */ /* 0x000fc60004781270 */
[----:B------:R-:W5:Y:S04]  /*4e050*/  LDL.LU R20, [R1+0x1208] ;  /* 0x0012080001147983 */ /* 0x000f680000300800 */
[----:B------:R-:W3:Y:S01]  /*4e060*/  LDL.LU R12, [R1+0x120c] ;  /* 0x00120c00010c7983 */ /* 0x000ee20000300800 */
[----:B0-----:R-:W-:Y:S01]  /*4e070*/  LEA R24, P6, R8, R0, 0x1 ;  /* 0x0000000008187211 */ /* 0x001fe200078c08ff */
[----:B------:R-:W-:-:S03]  /*4e080*/  IMAD R3, R28, 0x2, R8 ;  /* 0x000000021c037824 */ /* 0x000fc600078e0208 */
[----:B------:R-:W-:Y:S02]  /*4e090*/  LEA.HI.X.SX32 R25, R8, R2, 0x1, P6 ;  /* 0x0000000208197211 */ /* 0x000fe400030f0eff */
[----:B------:R-:W-:Y:S02]  /*4e0a0*/  PRMT R8, R10, 0x7632, R8 ;  /* 0x000076320a087816 */ /* 0x000fe40000000008 */
[----:B------:R-:W4:Y:S01]  /*4e0b0*/  LDL.LU R10, [R1+0x13a4] ;  /* 0x0013a400010a7983 */ /* 0x000f220000300800 */
[----:B------:R-:W-:-:S03]  /*4e0c0*/  PRMT R5, R6, 0x7632, R5 ;  /* 0x0000763206057816 */ /* 0x000fc60000000005 */
[----:B------:R0:W-:Y:S04]  /*4e0d0*/  @P3 STG.E.U16 [R24.64], R8 ;  /* 0x0000000818003986 */ /* 0x0001e8000c10150a */
[----:B------:R-:W4:Y:S01]  /*4e0e0*/  LDL.LU R6, [R1+0x13a0] ;  /* 0x0013a00001067983 */ /* 0x000f220000300800 */
[----:B--2---:R-:W-:-:S03]  /*4e0f0*/  ISETP.LT.AND P3, PT, R7, c[0x0][0x17c], !P0 ;  /* 0x00005f0007007a0c */ /* 0x004fc60004761270 */
[----:B------:R-:W2:Y:S01]  /*4e100*/  LDL.LU R7, [R1+0x1210] ;  /* 0x0012100001077983 */ /* 0x000ea20000300800 */
[----:B-1----:R-:W-:Y:S01]  /*4e110*/  LEA R26, P6, R3, R0, 0x1 ;  /* 0x00000000031a7211 */ /* 0x002fe200078c08ff */
[----:B------:R-:W-:-:S03]  /*4e120*/  IMAD R4, R28, 0x2, R3 ;  /* 0x000000021c047824 */ /* 0x000fc600078e0203 */
[----:B------:R-:W-:Y:S02]  /*4e130*/  LEA.HI.X.SX32 R27, R3, R2, 0x1, P6 ;  /* 0x00000002031b7211 */ /* 0x000fe400030f0eff */
[----:B0-----:R-:W-:Y:S01]  /*4e140*/  LEA R24, P6, R4, R0, 0x1 ;  /* 0x0000000004187211 */ /* 0x001fe200078c08ff */
[----:B------:R-:W-:-:S03]  /*4e150*/  IMAD R8, R28, 0x2, R4 ;  /* 0x000000021c087824 */ /* 0x000fc600078e0204 */
[----:B------:R-:W-:Y:S02]  /*4e160*/  LEA.HI.X.SX32 R25, R4, R2, 0x1, P6 ;  /* 0x0000000204197211 */ /* 0x000fe400030f0eff */
[----:B------:R-:W-:Y:S01]  /*4e170*/  PRMT R4, R29, 0x7632, R4 ;  /* 0x000076321d047816 */ /* 0x000fe20000000004 */
[----:B------:R0:W-:Y:S04]  /*4e180*/  @P1 STG.E.U16 [R26.64], R5 ;  /* 0x000000051a001986 */ /* 0x0001e8000c10150a */
[----:B------:R1:W-:Y:S01]  /*4e190*/  @P2 STG.E.U16 [R24.64], R4 ;  /* 0x0000000418002986 */ /* 0x0003e2000c10150a */
[----:B---3--:R-:W-:-:S03]  /*4e1a0*/  ISETP.LT.AND P2, PT, R12, c[0x0][0x17c], !P0 ;  /* 0x00005f000c007a0c */ /* 0x008fc60004741270 */
[----:B------:R-:W3:Y:S01]  /*4e1b0*/  LDL.LU R12, [R1+0x1214] ;  /* 0x00121400010c7983 */ /* 0x000ee20000300800 */
[----:B------:R-:W-:Y:S01]  /*4e1c0*/  IMAD R3, R28, 0x2, R8 ;  /* 0x000000021c037824 */ /* 0x000fe200078e0208 */
[----:B0-----:R-:W-:-:S04]  /*4e1d0*/  LEA R26, P6, R8, R0, 0x1 ;  /* 0x00000000081a7211 */ /* 0x001fc800078c08ff */
[----:B------:R-:W-:Y:S01]  /*4e1e0*/  LEA.HI.X.SX32 R27, R8, R2, 0x1, P6 ;  /* 0x00000002081b7211 */ /* 0x000fe200030f0eff */
[----:B-1----:R-:W-:Y:S01]  /*4e1f0*/  IMAD R4, R28, 0x2, R3 ;  /* 0x000000021c047824 */ /* 0x002fe200078e0203 */
[----:B------:R-:W-:Y:S02]  /*4e200*/  LEA R24, P6, R3, R0, 0x1 ;  /* 0x0000000003187211 */ /* 0x000fe400078c08ff */
[----:B------:R-:W-:Y:S02]  /*4e210*/  PRMT R8, R15, 0x7632, R8 ;  /* 0x000076320f087816 */ /* 0x000fe40000000008 */
[----:B------:R-:W4:Y:S01]  /*4e220*/  LDL.LU R15, [R1+0x1218] ;  /* 0x00121800010f7983 */ /* 0x000f220000300800 */
[----:B------:R-:W-:Y:S02]  /*4e230*/  PRMT R5, R11, 0x7632, R5 ;  /* 0x000076320b057816 */ /* 0x000fe40000000005 */
[----:B------:R-:W-:Y:S01]  /*4e240*/  LEA.HI.X.SX32 R25, R3, R2, 0x1, P6 ;  /* 0x0000000203197211 */ /* 0x000fe200030f0eff */
[----:B------:R0:W-:Y:S04]  /*4e250*/  @P5 STG.E.U16 [R26.64], R8 ;  /* 0x000000081a005986 */ /* 0x0001e8000c10150a */
[----:B------:R-:W4:Y:S04]  /*4e260*/  LDL.LU R11, [R1+0x121c] ;  /* 0x00121c00010b7983 */ /* 0x000f280000300800 */
[----:B------:R1:W-:Y:S01]  /*4e270*/  @P4 STG.E.U16 [R24.64], R5 ;  /* 0x0000000518004986 */ /* 0x0003e2000c10150a */
[----:B0-----:R-:W-:-:S04]  /*4e280*/  LEA R26, P6, R4, R0, 0x1 ;  /* 0x00000000041a7211 */ /* 0x001fc800078c08ff */
[----:B------:R-:W-:Y:S02]  /*4e290*/  LEA.HI.X.SX32 R27, R4, R2, 0x1, P6 ;  /* 0x00000002041b7211 */ /* 0x000fe400030f0eff */
[----:B-1----:R-:W-:-:S05]  /*4e2a0*/  PRMT R5, R5, 0x7632, R5 ;  /* 0x0000763205057816 */ /* 0x002fca0000000005 */
[----:B------:R0:W-:Y:S01]  /*4e2b0*/  @P3 STG.E.U16 [R26.64], R5 ;  /* 0x000000051a003986 */ /* 0x0001e2000c10150a */
[----:B--2---:R-:W-:-:S03]  /*4e2c0*/  ISETP.LT.AND P5, PT, R7, c[0x0][0x17c], !P0 ;  /* 0x00005f0007007a0c */ /* 0x004fc600047a1270 */
[----:B------:R-:W2:Y:S04]  /*4e2d0*/  LDL.LU R7, [R1+0x1220] ;  /* 0x0012200001077983 */ /* 0x000ea80000300800 */
[----:B0-----:R-:W2:Y:S01]  /*4e2e0*/  LDL.LU R26, [R1+0x1224] ;  /* 0x00122400011a7983 */ /* 0x001ea20000300800 */
[----:B------:R-:W-:Y:S01]  /*4e2f0*/  IMAD R3, R28, 0x2, R4 ;  /* 0x000000021c037824 */ /* 0x000fe200078e0204 */
[----:B-----5:R-:W-:Y:S02]  /*4e300*/  ISETP.LT.AND P1, PT, R20, c[0x0][0x17c], !P0 ;  /* 0x00005f0014007a0c */ /* 0x020fe40004721270 */
[----:B------:R-:W-:Y:S01]  /*4e310*/  PRMT R16, R9, 0x7632, R16 ;  /* 0x0000763209107816 */ /* 0x000fe20000000010 */
[----:B------:R-:W5:Y:S01]  /*4e320*/  LDL.LU R25, [R1+0x1228] ;  /* 0x0012280001197983 */ /* 0x000f620000300800 */
[----:B------:R-:W-:-:S04]  /*4e330*/  LEA R4, P6, R3, R0, 0x1 ;  /* 0x0000000003047211 */ /* 0x000fc800078c08ff */
[----:B------:R-:W-:Y:S02]  /*4e340*/  LEA.HI.X.SX32 R5, R3, R2, 0x1, P6 ;  /* 0x0000000203057211 */ /* 0x000fe400030f0eff */
[----:B------:R-:W-:Y:S02]  /*4e350*/  PRMT R13, R13, 0x7632, R13 ;  /* 0x000076320d0d7816 */ /* 0x000fe4000000000d */
[----:B---3--:R-:W-:Y:S01]  /*4e360*/  ISETP.LT.AND P4, PT, R12, c[0x0][0x17c], !P0 ;  /* 0x00005f000c007a0c */ /* 0x008fe20004781270 */
[----:B------:R-:W-:-:S05]  /*4e370*/  IMAD R12, R28, 0x2, R3 ;  /* 0x000000021c0c7824 */ /* 0x000fca00078e0203 */
[----:B------:R-:W-:Y:S01]  /*4e380*/  LEA R8, P6, R12, R0, 0x1 ;  /* 0x000000000c087211 */ /* 0x000fe200078c08ff */
[----:B------:R-:W-:-:S03]  /*4e390*/  IMAD R3, R28, 0x2, R12 ;  /* 0x000000021c037824 */ /* 0x000fc600078e020c */
[----:B------:R-:W-:Y:S01]  /*4e3a0*/  LEA.HI.X.SX32 R9, R12, R2, 0x1, P6 ;  /* 0x000000020c097211 */ /* 0x000fe200030f0eff */
[----:B------:R0:W-:Y:S04]  /*4e3b0*/  @P1 STG.E.U16 [R4.64], R16 ;  /* 0x0000001004001986 */ /* 0x0001e8000c10150a */
[----:B------:R1:W-:Y:S01]  /*4e3c0*/  @P2 STG.E.U16 [R8.64], R13 ;  /* 0x0000000d08002986 */ /* 0x0003e2000c10150a */
[----:B----4-:R-:W-:-:S03]  /*4e3d0*/  ISETP.LT.AND P3, PT, R15, c[0x0][0x17c], !P0 ;  /* 0x00005f000f007a0c */ /* 0x010fc60004761270 */
[----:B0-----:R-:W3:Y:S01]  /*4e3e0*/  LDL.LU R16, [R1+0x68] ;  /* 0x0000680001107983 */ /* 0x001ee20000300800 */
[C---:B------:R-:W-:Y:S01]  /*4e3f0*/  LEA R4, P6, R3.reuse, R0, 0x1 ;  /* 0x0000000003047211 */ /* 0x040fe200078c08ff */
[----:B-1----:R-:W-:Y:S02]  /*4e400*/  IMAD R9, R28, 0x2, R3 ;  /* 0x000000021c097824 */ /* 0x002fe400078e0203 */
[----:B------:R-:W4:Y:S01]  /*4e410*/  LDL.LU R24, [R1+0x122c] ;  /* 0x00122c0001187983 */ /* 0x000f220000300800 */
[----:B------:R-:W-:-:S03]  /*4e420*/  LEA.HI.X.SX32 R5, R3, R2, 0x1, P6 ;  /* 0x0000000203057211 */ /* 0x000fc600030f0eff */
[----:B------:R-:W4:Y:S01]  /*4e430*/  LDL.LU R15, [R1+0x48] ;  /* 0x00004800010f7983 */ /* 0x000f220000300800 */
[----:B------:R-:W-:Y:S01]  /*4e440*/  LEA R8, P6, R9, R0, 0x1 ;  /* 0x0000000009087211 */ /* 0x000fe200078c08ff */
[----:B------:R-:W-:Y:S01]  /*4e450*/  IMAD R3, R28, 0x2, R9 ;  /* 0x000000021c037824 */ /* 0x000fe200078e0209 */
[----:B------:R-:W-:Y:S01]  /*4e460*/  PRMT R17, R17, 0x7632, R17 ;  /* 0x0000763211117816 */ /* 0x000fe20000000011 */
[----:B------:R-:W4:Y:S01]  /*4e470*/  LDL.LU R20, [R1+0x1230] ;  /* 0x0012300001147983 */ /* 0x000f220000300800 */
[----:B------:R-:W-:Y:S02]  /*4e480*/  ISETP.LT.AND P1, PT, R11, c[0x0][0x17c], !P0 ;  /* 0x00005f000b007a0c */ /* 0x000fe40004721270 */
[----:B------:R-:W-:Y:S01]  /*4e490*/  LEA.HI.X.SX32 R9, R9, R2, 0x1, P6 ;  /* 0x0000000209097211 */ /* 0x000fe200030f0eff */
[----:B------:R-:W4:Y:S01]  /*4e4a0*/  LDL.LU R11, [R1+0x78] ;  /* 0x00007800010b7983 */ /* 0x000f220000300800 */
[----:B------:R-:W-:-:S03]  /*4e4b0*/  PRMT R21, R21, 0x7632, R21 ;  /* 0x0000763215157816 */ /* 0x000fc60000000015 */
[----:B------:R-:W-:Y:S04]  /*4e4c0*/  @P5 STG.E.U16 [R4.64], R17 ;  /* 0x0000001104005986 */ /* 0x000fe8000c10150a */
[----:B------:R0:W-:Y:S01]  /*4e4d0*/  @P4 STG.E.U16 [R8.64], R21 ;  /* 0x0000001508004986 */ /* 0x0001e2000c10150a */
[----:B--2---:R-:W-:-:S03]  /*4e4e0*/  ISETP.LT.AND P2, PT, R7, c[0x0][0x17c], !P0 ;  /* 0x00005f0007007a0c */ /* 0x004fc60004741270 */
[----:B------:R-:W2:Y:S01]  /*4e4f0*/  LDL.LU R7, [R1+0x18] ;  /* 0x0000180001077983 */ /* 0x000ea20000300800 */
[----:B------:R-:W-:-:S03]  /*4e500*/  ISETP.LT.AND P5, PT, R26, c[0x0][0x17c], !P0 ;  /* 0x00005f001a007a0c */ /* 0x000fc600047a1270 */
[----:B0-----:R-:W2:Y:S04]  /*4e510*/  LDL.LU R21, [R1+0xa8] ;  /* 0x0000a80001157983 */ /* 0x001ea80000300800 */
[----:B------:R-:W2:Y:S04]  /*4e520*/  LDL.LU R13, [R1+0x1234] ;  /* 0x00123400010d7983 */ /* 0x000ea80000300800 */
[----:B------:R-:W2:Y:S04]  /*4e530*/  LDL.LU R26, [R1+0x98] ;  /* 0x00009800011a7983 */ /* 0x000ea80000300800 */
[----:B------:R-:W2:Y:S01]  /*4e540*/  LDL.LU R17, [R1+0x1238] ;  /* 0x0012380001117983 */ /* 0x000ea20000300800 */
[----:B------:R-:W-:Y:S01]  /*4e550*/  LEA R4, P6, R3, R0, 0x1 ;  /* 0x0000000003047211 */ /* 0x000fe200078c08ff */
[----:B------:R-:W-:-:S02]  /*4e560*/  IMAD R12, R28, 0x2, R3 ;  /* 0x000000021c0c7824 */ /* 0x000fc400078e0203 */
[----:B------:R-:W2:Y:S01]  /*4e570*/  LDL.LU R27, [R1+0x88] ;  /* 0x00008800011b7983 */ /* 0x000ea20000300800 */
[----:B------:R-:W-:Y:S01]  /*4e580*/  LEA.HI.X.SX32 R5, R3, R2, 0x1, P6 ;  /* 0x0000000203057211 */ /* 0x000fe200030f0eff */
[----:B------:R-:W-:Y:S01]  /*4e590*/  IMAD R3, R28, 0x2, R12 ;  /* 0x000000021c037824 */ /* 0x000fe200078e020c */
[----:B------:R-:W-:-:S04]  /*4e5a0*/  LEA R8, P6, R12, R0, 0x1 ;  /* 0x000000000c087211 */ /* 0x000fc800078c08ff */
[----:B------:R-:W-:Y:S01]  /*4e5b0*/  LEA.HI.X.SX32 R9, R12, R2, 0x1, P6 ;  /* 0x000000020c097211 */ /* 0x000fe200030f0eff */
[C---:B------:R-:W-:Y:S01]  /*4e5c0*/  IMAD R12, R28.reuse, 0x2, R3 ;  /* 0x000000021c0c7824 */ /* 0x040fe200078e0203 */
[----:B-----5:R-:W-:Y:S01]  /*4e5d0*/  ISETP.LT.AND P4, PT, R25, c[0x0][0x17c], !P0 ;  /* 0x00005f0019007a0c */ /* 0x020fe20004781270 */
[----:B---3--:R0:W-:Y:S02]  /*4e5e0*/  @P3 STG.E.U16 [R4.64], R16 ;  /* 0x0000001004003986 */ /* 0x0081e4000c10150a */
[C---:B0-----:R-:W-:Y:S02]  /*4e5f0*/  LEA R4, P6, R3.reuse, R0, 0x1 ;  /* 0x0000000003047211 */ /* 0x041fe400078c08ff */
[----:B----4-:R0:W-:Y:S02]  /*4e600*/  @P1 STG.E.U16 [R8.64], R15 ;  /* 0x0000000f08001986 */ /* 0x0101e4000c10150a */
[----:B------:R-:W-:Y:S01]  /*4e610*/  LEA.HI.X.SX32 R5, R3, R2, 0x1, P6 ;  /* 0x0000000203057211 */ /* 0x000fe200030f0eff */
[----:B------:R-:W-:-:S04]  /*4e620*/  IMAD R3, R28, 0x2, R12 ;  /* 0x000000021c037824 */ /* 0x000fc800078e020c */
[----:B------:R1:W-:Y:S01]  /*4e630*/  @P2 STG.E.U16 [R4.64], R11 ;  /* 0x0000000b04002986 */ /* 0x0003e2000c10150a */
[----:B0-----:R-:W-:-:S04]  /*4e640*/  LEA R8, P6, R12, R0, 0x1 ;  /* 0x000000000c087211 */ /* 0x001fc800078c08ff */
[----:B------:R-:W-:Y:S01]  /*4e650*/  LEA.HI.X.SX32 R9, R12, R2, 0x1, P6 ;  /* 0x000000020c097211 */ /* 0x000fe200030f0eff */
[----:B------:R-:W-:Y:S01]  /*4e660*/  IMAD R12, R28, 0x2, R3 ;  /* 0x000000021c0c7824 */ /* 0x000fe200078e0203 */
[C---:B-1----:R-:W-:Y:S02]  /*4e670*/  LEA R4, P6, R3.reuse, R0, 0x1 ;  /* 0x0000000003047211 */ /* 0x042fe400078c08ff */
[----:B------:R-:W-:Y:S02]  /*4e680*/  ISETP.LT.AND P3, PT, R24, c[0x0][0x17c], !P0 ;  /* 0x00005f0018007a0c */ /* 0x000fe40004761270 */
[----:B------:R-:W-:Y:S01]  /*4e690*/  ISETP.LT.AND P1, PT, R20, c[0x0][0x17c], !P0 ;  /* 0x00005f0014007a0c */ /* 0x000fe20004721270 */
[----:B------:R-:W3:Y:S01]  /*4e6a0*/  LDL.LU R24, [R1+0x8] ;  /* 0x0000080001187983 */ /* 0x000ee20000300800 */
[----:B------:R-:W-:-:S03]  /*4e6b0*/  LEA.HI.X.SX32 R5, R3, R2, 0x1, P6 ;  /* 0x0000000203057211 */ /* 0x000fc600030f0eff */
[----:B------:R-:W4:Y:S01]  /*4e6c0*/  LDL.LU R20, [R1+0x58] ;  /* 0x0000580001147983 */ /* 0x000f220000300800 */
[----:B------:R-:W-:-:S03]  /*4e6d0*/  IMAD R3, R28, 0x2, R12 ;  /* 0x000000021c037824 */ /* 0x000fc600078e020c */
[----:B--2---:R0:W-:Y:S01]  /*4e6e0*/  @P5 STG.E.U16 [R8.64], R7 ;  /* 0x0000000708005986 */ /* 0x0041e2000c10150a */
[----:B------:R-:W-:-:S03]  /*4e6f0*/  ISETP.LT.AND P2, PT, R13, c[0x0][0x17c], !P0 ;  /* 0x00005f000d007a0c */ /* 0x000fc60004741270 */
[----:B------:R-:W2:Y:S01]  /*4e700*/  LDL.LU R13, [R1+0x1240] ;  /* 0x00124000010d7983 */ /* 0x000ea20000300800 */
[----:B0-----:R-:W-:-:S03]  /*4e710*/  LEA R8, P6, R12, R0, 0x1 ;  /* 0x000000000c087211 */ /* 0x001fc600078c08ff */
[----:B------:R-:W5:Y:S01]  /*4e720*/  LDL.LU R25, [R1+0x38] ;  /* 0x0000380001197983 */ /* 0x000f620000300800 */
[----:B------:R-:W-:-:S03]  /*4e730*/  ISETP.LT.AND P5, PT, R17, c[0x0][0x17c], !P0 ;  /* 0x00005f0011007a0c */ /* 0x000fc600047a1270 */
[----:B------:R-:W3:Y:S01]  /*4e740*/  LDL.LU R17, [R1+0x1244] ;  /* 0x0012440001117983 */ /* 0x000ee20000300800 */
[----:B------:R-:W-:-:S03]  /*4e750*/  LEA.HI.X.SX32 R9, R12, R2, 0x1, P6 ;  /* 0x000000020c097211 */ /* 0x000fc600030f0eff */
[----:B------:R-:W3:Y:S04]  /*4e760*/  LDL.LU R29, [R1+0x28] ;  /* 0x00002800011d7983 */ /* 0x000ee80000300800 */
[----:B------:R-:W3:Y:S04]  /*4e770*/  LDL.LU R12, [R1+0x123c] ;  /* 0x00123c00010c7983 */ /* 0x000ee80000300800 */
[----:B------:R0:W-:Y:S04]  /*4e780*/  @P4 STG.E.U16 [R4.64], R21 ;  /* 0x0000001504004986 */ /* 0x0001e8000c10150a */
[----:B------:R1:W-:Y:S01]  /*4e790*/  @P3 STG.E.U16 [R8.64], R26 ;  /* 0x0000001a08003986 */ /* 0x0003e2000c10150a */
[----:B0-----:R-:W-:-:S04]  /*4e7a0*/  LEA R4, P6, R3, R0, 0x1 ;  /* 0x0000000003047211 */ /* 0x001fc800078c08ff */
[----:B------:R-:W-:-:S05]  /*4e7b0*/  LEA.HI.X.SX32 R5, R3, R2, 0x1, P6 ;  /* 0x0000000203057211 */ /* 0x000fca00030f0eff */
[----:B------:R0:W-:Y:S01]  /*4e7c0*/  @P1 STG.E.U16 [R4.64], R27 ;  /* 0x0000001b04001986 */ /* 0x0001e2000c10150a */
[----:B--2---:R-:W-:-:S03]  /*4e7d0*/  ISETP.LT.AND P3, PT, R13, c[0x0][0x17c], !P0 ;  /* 0x00005f000d007a0c */ /* 0x004fc60004761270 */
[----:B------:R-:W2:Y:S01]  /*4e7e0*/  LDL.LU R13, [R1+0x1250] ;  /* 0x00125000010d7983 */ /* 0x000ea20000300800 */
[----:B---3--:R-:W-:Y:S01]  /*4e7f0*/  ISETP.LT.AND P4, PT, R12, c[0x0][0x17c], !P0 ;  /* 0x00005f000c007a0c */ /* 0x008fe20004781270 */
[----:B------:R-:W-:-:S04]  /*4e800*/  IMAD R12, R28, 0x2, R3 ;  /* 0x000000021c0c7824 */ /* 0x000fc800078e0203 */
[----:B------:R-:W-:Y:S01]  /*4e810*/  IMAD R3, R28, 0x2, R12 ;  /* 0x000000021c037824 */ /* 0x000fe200078e020c */
[----:B-1----:R-:W-:-:S04]  /*4e820*/  LEA R8, P6, R12, R0, 0x1 ;  /* 0x000000000c087211 */ /* 0x002fc800078c08ff */
[----:B------:R-:W-:Y:S02]  /*4e830*/  LEA.HI.X.SX32 R9, R12, R2, 0x1, P6 ;  /* 0x000000020c097211 */ /* 0x000fe400030f0eff */
[----:B0-----:R-:W-:Y:S01]  /*4e840*/  LEA R4, P6, R3, R0, 0x1 ;  /* 0x0000000003047211 */ /* 0x001fe200078c08ff */
[----:B------:R-:W-:Y:S01]  /*4e850*/  IMAD R12, R28, 0x2, R3 ;  /* 0x000000021c0c7824 */ /* 0x000fe200078e0203 */
[----:B------:R-:W-:Y:S02]  /*4e860*/  ISETP.LT.AND P1, PT, R17, c[0x0][0x17c], !P0 ;  /* 0x00005f0011007a0c */ /* 0x000fe40004721270 */
[----:B------:R-:W3:Y:S01]  /*4e870*/  LDL.LU R17, [R1+0x1254] ;  /* 0x0012540001117983 */ /* 0x000ee20000300800 */
[----:B------:R-:W-:-:S03]  /*4e880*/  LEA.HI.X.SX32 R5, R3, R2, 0x1, P6 ;  /* 0x0000000203057211 */ /* 0x000fc600030f0eff */
[----:B------:R-:W2:Y:S04]  /*4e890*/  LDL.LU R3, [R1+0x1248] ;  /* 0x0012480001037983 */ /* 0x000ea80000300800 */
[----:B------:R0:W-:Y:S02]  /*4e8a0*/  @P2 STG.E.U16 [R8.64], R24 ;  /* 0x0000001808002986 */ /* 0x0001e4000c10150a */
[----:B0-----:R-:W-:-:S04]  /*4e8b0*/  LEA R8, P6, R12, R0, 0x1 ;  /* 0x000000000c087211 */ /* 0x001fc800078c08ff */
[----:B------:R-:W-:Y:S02]  /*4e8c0*/  LEA.HI.X.SX32 R9, R12, R2, 0x1, P6 ;  /* 0x000000020c097211 */ /* 0x000fe400030f0eff */
[----:B--2---:R-:W-:Y:S01]  /*4e8d0*/  ISETP.LT.AND P2, PT, R3, c[0x0][0x17c], !P0 ;  /* 0x00005f0003007a0c */ /* 0x004fe20004741270 */
[----:B------:R-:W-:Y:S02]  /*4e8e0*/  IMAD R3, R28, 0x2, R12 ;  /* 0x000000021c037824 */ /* 0x000fe400078e020c */
[----:B------:R-:W2:Y:S04]  /*4e8f0*/  LDL.LU R12, [R1+0x124c] ;  /* 0x00124c00010c7983 */ /* 0x000ea80000300800 */
[----:B----4-:R0:W-:Y:S04]  /*4e900*/  @P5 STG.E.U16 [R4.64], R20 ;  /* 0x0000001404005986 */ /* 0x0101e8000c10150a */
[----:B-----5:R1:W-:Y:S01]  /*4e910*/  @P4 STG.E.U16 [R8.64], R25 ;  /* 0x0000001908004986 */ /* 0x0203e2000c10150a */
[----:B0-----:R-:W-:-:S04]  /*4e920*/  LEA R4, P6, R3, R0, 0x1 ;  /* 0x0000000003047211 */ /* 0x001fc800078c08ff */
[----:B------:R-:W-:Y:S02]  /*4e930*/  LEA.HI.X.SX32 R5, R3, R2, 0x1, P6 ;  /* 0x0000000203057211 */ /* 0x000fe400030f0eff */
[----:B------:R-:W-:Y:S02]  /*4e940*/  ISETP.LT.AND P4, PT, R13, c[0x0][0x17c], !P0 ;  /* 0x00005f000d007a0c */ /* 0x000fe40004781270 */
[----:B------:R-:W4:Y:S04]  /*4e950*/  LDL.LU R13, [R1+0x1260] ;  /* 0x00126000010d7983 */ /* 0x000f280000300800 */
[----:B------:R0:W-:Y:S01]  /*4e960*/  @P3 STG.E.U16 [R4.64], R29 ;  /* 0x0000001d04003986 */ /* 0x0001e2000c10150a */
[----:B---3--:R-:W-:-:S03]  /*4e970*/  ISETP.LT.AND P3, PT, R17, c[0x0][0x17c], !P0 ;  /* 0x00005f0011007a0c */ /* 0x008fc60004761270 */
[----:B------:R-:W3:Y:S01]  /*4e980*/  LDL.LU R17, [R1+0x1264] ;  /* 0x0012640001117983 */ /* 0x000ee20000300800 */
[----:B--2---:R-:W-:Y:S01]  /*4e990*/  ISETP.LT.AND P5, PT, R12, c[0x0][0x17c], !P0 ;  /* 0x00005f000c007a0c */ /* 0x004fe200047a1270 */
[----:B------:R-:W-:-:S04]  /*4e9a0*/  IMAD R12, R28, 0x2, R3 ;  /* 0x000000021c0c7824 */ /* 0x000fc800078e0203 */
[----:B------:R-:W-:Y:S01]  /*4e9b0*/  IMAD R3, R28, 0x2, R12 ;  /* 0x000000021c037824 */ /* 0x000fe200078e020c */
[----:B-1----:R-:W-:-:S04]  /*4e9c0*/  LEA R8, P6, R12, R0, 0x1 ;  /* 0x000000000c087211 */ /* 0x002fc800078c08ff */
[----:B------:R-:W-:Y:S02]  /*4e9d0*/  LEA.HI.X.SX32 R9, R12, R2, 0x1, P6 ;  /* 0x000000020c097211 */ /* 0x000fe400030f0eff */
[----:B0-----:R-:W-:Y:S01]  /*4e9e0*/  LEA R4, P6, R3, R0, 0x1 ;  /* 0x0000000003047211 */ /* 0x001fe200078c08ff */
[----:B------:R-:W-:-:S03]  /*4e9f0*/  IMAD R12, R28, 0x2, R3 ;  /* 0x000000021c0c7824 */ /* 0x000fc600078e0203 */
[----:B------:R-:W-:Y:S02]  /*4ea00*/  LEA.HI.X.SX32 R5, R3, R2, 0x1, P6 ;  /* 0x0000000203057211 */ /* 0x000fe400030f0eff */
[----:B------:R-:W2:Y:S04]  /*4ea10*/  LDL.LU R3, [R1+0x1258] ;  /* 0x0012580001037983 */ /* 0x000ea80000300800 */
[----:B------:R0:W-:Y:S04]  /*4ea20*/  @P1 STG.E.U16 [R8.64], R6 ;  /* 0x0000000608001986 */ /* 0x0001e8000c10150a */
[----:B------:R1:W-:Y:S01]  /*4ea30*/  @P2 STG.E.U16 [R4.64], R10 ;  /* 0x0000000a04002986 */ /* 0x0003e2000c10150a */
[----:B0-----:R-:W-:-:S04]  /*4ea40*/  LEA R8, P6, R12, R0, 0x1 ;  /* 0x000000000c087211 */ /* 0x001fc800078c08ff */
[----:B------:R-:W-:-:S05]  /*4ea50*/  LEA.HI.X.SX32 R9, R12, R2, 0x1, P6 ;  /* 0x000000020c097211 */ /* 0x000fca00030f0eff */
[----:B------:R-:W-:Y:S01]  /*4ea60*/  @P5 STG.E.U16 [R8.64], R14 ;  /* 0x0000000e08005986 */ /* 0x000fe2000c10150a */
[----:B----4-:R-:W-:Y:S02]  /*4ea70*/  ISETP.LT.AND P5, PT, R13, c[0x0][0x17c], !P0 ;  /* 0x00005f000d007a0c */ /* 0x010fe400047a1270 */
[----:B--2---:R-:W-:Y:S01]  /*4ea80*/  ISETP.LT.AND P1, PT, R3, c[0x0][0x17c], !P0 ;  /* 0x00005f0003007a0c */ /* 0x004fe20004721270 */
[----:B------:R-:W-:Y:S02]  /*4ea90*/  IMAD R3, R28, 0x2, R12 ;  /* 0x000000021c037824 */ /* 0x000fe400078e020c */
[----:B------:R-:W2:Y:S03]  /*4eaa0*/  LDL.LU R12, [R1+0x125c] ;  /* 0x00125c00010c7983 */ /* 0x000ea60000300800 */
[C---:B-1----:R-:W-:Y:S01]  /*4eab0*/  LEA R4, P6, R3.reuse, R0, 0x1 ;  /* 0x0000000003047211 */ /* 0x042fe200078c08ff */
[----:B------:R-:W4:Y:S03]  /*4eac0*/  LDL.LU R13, [R1+0x126c] ;  /* 0x00126c00010d7983 */ /* 0x000f260000300800 */
[----:B------:R-:W-:-:S05]  /*4ead0*/  LEA.HI.X.SX32 R5, R3, R2, 0x1, P6 ;  /* 0x0000000203057211 */ /* 0x000fca00030f0eff */
[----:B------:R0:W-:Y:S01]  /*4eae0*/  @P4 STG.E.U16 [R4.64], R18 ;  /* 0x0000001204004986 */ /* 0x0001e2000c10150a */
[----:B---3--:R-:W-:-:S03]  /*4eaf0*/  ISETP.LT.AND P4, PT, R17, c[0x0][0x17c], !P0 ;  /* 0x00005f0011007a0c */ /* 0x008fc60004781270 */
[----:B------:R-:W3:Y:S04]  /*4eb00*/  LDL.LU R17, [R1+0x1270] ;  /* 0x0012700001117983 */ /* 0x000ee80000300800 */
        /* <DEDUP_REMOVED lines=9> */
[----:B------:R-:W-:Y:S02]  /*4eba0*/  LEA.HI.X.SX32 R9, R12, R2, 0x1, P6 ;  /* 0x000000020c097211 */ /* 0x000fe400030f0eff */
[----:B------:R-:W-:-:S03]  /*4ebb0*/  LEA R4, P6, R3, R0, 0x1 ;  /* 0x0000000003047211 */ /* 0x000fc600078c08ff */
[----:B------:R0:W-:Y:S01]  /*4ebc0*/  @P3 STG.E.U16 [R8.64], R22 ;  /* 0x0000001608003986 */ /* 0x0001e2000c10150a */
[----:B-----5:R-:W-:Y:S02]  /*4ebd0*/  ISETP.LT.AND P3, PT, R5, c[0x0][0x17c], !P0 ;  /* 0x00005f0005007a0c */ /* 0x020fe40004761270 */
[----:B------:R-:W-:-:S05]  /*4ebe0*/  LEA.HI.X.SX32 R5, R3, R2, 0x1, P6 ;  /* 0x0000000203057211 */ /* 0x000fca00030f0eff */
[----:B------:R1:W-:Y:S01]  /*4ebf0*/  @P1 STG.E.U16 [R4.64], R10 ;  /* 0x0000000a04001986 */ /* 0x0003e2000c10150a */
[----:B----4-:R-:W-:-:S03]  /*4ec00*/  ISETP.LT.AND P1, PT, R13, c[0x0][0x17c], !P0 ;  /* 0x00005f000d007a0c */ /* 0x010fc60004721270 */
[----:B------:R-:W2:Y:S01]  /*4ec10*/  LDL.LU R13, [R1+0x1278] ;  /* 0x00127800010d7983 */ /* 0x000ea20000300800 */
[----:B------:R-:W-:-:S05]  /*4ec20*/  IMAD R12, R28, 0x2, R3 ;  /* 0x000000021c0c7824 */ /* 0x000fca00078e0203 */
[----:B0-----:R-:W-:Y:S01]  /*4ec30*/  LEA R8, P6, R12, R0, 0x1 ;  /* 0x000000000c087211 */ /* 0x001fe200078c08ff */
[----:B------:R-:W-:-:S03]  /*4ec40*/  IMAD R3, R28, 0x2, R12 ;  /* 0x000000021c037824 */ /* 0x000fc600078e020c */
[----:B------:R-:W-:Y:S02]  /*4ec50*/  LEA.HI.X.SX32 R9, R12, R2, 0x1, P6 ;  /* 0x000000020c097211 */ /* 0x000fe400030f0eff */
[----:B-1----:R-:W-:-:S03]  /*4ec60*/  LEA R4, P6, R3, R0, 0x1 ;  /* 0x0000000003047211 */ /* 0x002fc600078c08ff */
[----:B------:R0:W-:Y:S01]  /*4ec70*/  @P2 STG.E.U16 [R8.64], R6 ;  /* 0x0000000608002986 */ /* 0x0001e2000c10150a */
[----:B------:R-:W-:Y:S02]  /*4ec80*/  LEA.HI.X.SX32 R5, R3, R2, 0x1, P6 ;  /* 0x0000000203057211 */ /* 0x000fe400030f0eff */
[----:B------:R-:W-:Y:S01]  /*4ec90*/  PRMT R10, R7, 0x7632, R10 ;  /* 0x00007632070a7816 */ /* 0x000fe2000000000a */
[C---:B0-----:R-:W-:Y:S01]  /*4eca0*/  IMAD R9, R28.reuse, 0x2, R3 ;  /* 0x000000021c097824 */ /* 0x041fe200078e0203 */
[----:B------:R-:W-:Y:S02]  /*4ecb0*/  PRMT R6, R11, 0x7632, R6 ;  /* 0x000076320b067816 */ /* 0x000fe40000000006 */
[----:B------:R-:W4:Y:S02]  /*4ecc0*/  LDL.LU R11, [R1+0x1398] ;  /* 0x00139800010b7983 */ /* 0x000f240000300800 */
[----:B------:R-:W-:Y:S01]  /*4ecd0*/  LEA R8, P6, R9, R0, 0x1 ;  /* 0x0000000009087211 */ /* 0x000fe200078c08ff */
[----:B------:R-:W-:-:S03]  /*4ece0*/  IMAD R3, R28, 0x2, R9 ;  /* 0x000000021c037824 */ /* 0x000fc600078e0209 */
[----:B------:R-:W-:Y:S01]  /*4ecf0*/  LEA.HI.X.SX32 R9, R9, R2, 0x1, P6 ;  /* 0x0000000209097211 */ /* 0x000fe200030f0eff */
[----:B------:R0:W-:Y:S01]  /*4ed00*/  @P5 STG.E.U16 [R4.64], R6 ;  /* 0x0000000604005986 */ /* 0x0001e2000c10150a */
[----:B---3--:R-:W-:Y:S02]  /*4ed10*/  ISETP.LT.AND P2, PT, R17, c[0x0][0x17c], !P0 ;  /* 0x00005f0011007a0c */ /* 0x008fe40004741270 */
[----:B------:R-:W-:Y:S01]  /*4ed20*/  ISETP.LT.AND P5, PT, R16, c[0x0][0x17c], !P0 ;  /* 0x00005f0010007a0c */ /* 0x000fe200047a1270 */
[----:B------:R-:W3:Y:S04]  /*4ed30*/  LDL.LU R17, [R1+0x127c] ;  /* 0x00127c0001117983 */ /* 0x000ee80000300800 */
[----:B------:R-:W5:Y:S04]  /*4ed40*/  LDL.LU R16, [R1+0x1280] ;  /* 0x0012800001107983 */ /* 0x000f680000300800 */
[----:B------:R1:W-:Y:S04]  /*4ed50*/  @P4 STG.E.U16 [R8.64], R10 ;  /* 0x0000000a08004986 */ /* 0x0003e8000c10150a */
[----:B------:R-:W4:Y:S01]  /*4ed60*/  LDL.LU R7, [R1+0x1394] ;  /* 0x0013940001077983 */ /* 0x000f220000300800 */
[----:B--2---:R-:W-:-:S03]  /*4ed70*/  ISETP.LT.AND P4, PT, R13, c[0x0][0x17c], !P0 ;  /* 0x00005f000d007a0c */ /* 0x004fc60004781270 */
[----:B------:R-:W2:Y:S01]  /*4ed80*/  LDL.LU R13, [R1+0x1284] ;  /* 0x00128400010d7983 */ /* 0x000ea20000300800 */
[----:B0-----:R-:W-:Y:S01]  /*4ed90*/  LEA R4, P6, R3, R0, 0x1 ;  /* 0x0000000003047211 */ /* 0x001fe200078c08ff */
[----:B------:R-:W-:Y:S01]  /*4eda0*/  IMAD R12, R28, 0x2, R3 ;  /* 0x000000021c0c7824 */ /* 0x000fe200078e0203 */
[----:B------:R-:W-:Y:S02]  /*4edb0*/  PRMT R6, R21, 0x7632, R6 ;  /* 0x0000763215067816 */ /* 0x000fe40000000006 */
[----:B------:R-:W-:Y:S02]  /*4edc0*/  LEA.HI.X.SX32 R5, R3, R2, 0x1, P6 ;  /* 0x0000000203057211 */ /* 0x000fe400030f0eff */
[----:B-1----:R-:W-:-:S03]  /*4edd0*/  LEA R8, P6, R12, R0, 0x1 ;  /* 0x000000000c087211 */ /* 0x002fc600078c08ff */
[----:B------:R0:W-:Y:S01]  /*4ede0*/  @P3 STG.E.U16 [R4.64], R6 ;  /* 0x0000000604003986 */ /* 0x0001e2000c10150a */
[----:B------:R-:W-:Y:S02]  /*4edf0*/  LEA.HI.X.SX32 R9, R12, R2, 0x1, P6 ;  /* 0x000000020c097211 */ /* 0x000fe400030f0eff */
[----:B------:R-:W-:Y:S01]  /*4ee00*/  PRMT R10, R27, 0x7632, R10 ;  /* 0x000076321b0a7816 */ /* 0x000fe2000000000a */
[----:B0-----:R-:W-:Y:S01]  /*4ee10*/  IMAD R5, R28, 0x2, R12 ;  /* 0x000000021c057824 */ /* 0x001fe200078e020c */
[----:B------:R-:W-:-:S04]  /*4ee20*/  PRMT R6, R26, 0x7632, R6 ;  /* 0x000076321a067816 */ /* 0x000fc80000000006 */
[----:B------:R-:W-:Y:S01]  /*4ee30*/  LEA R4, P6, R5, R0, 0x1 ;  /* 0x0000000005047211 */ /* 0x000fe200078c08ff */
[----:B------:R-:W-:-:S03]  /*4ee40*/  IMAD R3, R28, 0x2, R5 ;  /* 0x000000021c037824 */ /* 0x000fc600078e0205 */
[----:B------:R-:W-:Y:S01]  /*4ee50*/  LEA.HI.X.SX32 R5, R5, R2, 0x1, P6 ;  /* 0x0000000205057211 */ /* 0x000fe200030f0eff */
[----:B------:R0:W-:Y:S04]  /*4ee60*/  @P1 STG.E.U16 [R8.64], R6 ;  /* 0x0000000608001986 */ /* 0x0001e8000c10150a */
[----:B------:R1:W-:Y:S01]  /*4ee70*/  @P2 STG.E.U16 [R4.64], R10 ;  /* 0x0000000a04002986 */ /* 0x0003e2000c10150a */
[----:B---3--:R-:W-:-:S03]  /*4ee80*/  ISETP.LT.AND P3, PT, R17, c[0x0][0x17c], !P0 ;  /* 0x00005f0011007a0c */ /* 0x008fc60004761270 */
[----:B------:R-:W3:Y:S01]  /*4ee90*/  LDL.LU R17, [R1+0x1288] ;  /* 0x0012880001117983 */ /* 0x000ee20000300800 */
[----:B-----5:R-:W-:-:S03]  /*4eea0*/  ISETP.LT.AND P1, PT, R16, c[0x0][0x17c], !P0 ;  /* 0x00005f0010007a0c */ /* 0x020fc60004721270 */
[----:B------:R-:W5:Y:S04]  /*4eeb0*/  LDL.LU R16, [R1+0x128c] ;  /* 0x00128c0001107983 */ /* 0x000f680000300800 */
[----:B------:R-:W3:Y:S01]  /*4eec0*/  LDL.LU R21, [R1+0x1290] ;  /* 0x0012900001157983 */ /* 0x000ee20000300800 */
[----:B--2---:R-:W-:-:S03]  /*4eed0*/  ISETP.LT.AND P2, PT, R13, c[0x0][0x17c], !P0 ;  /* 0x00005f000d007a0c */ /* 0x004fc60004741270 */
[----:B------:R-:W2:Y:S01]  /*4eee0*/  LDL.LU R13, [R1+0x1294] ;  /* 0x00129400010d7983 */ /* 0x000ea20000300800 */
[C---:B0-----:R-:W-:Y:S01]  /*4eef0*/  LEA R8, P6, R3.reuse, R0, 0x1 ;  /* 0x0000000003087211 */ /* 0x041fe200078c08ff */
[----:B------:R-:W-:Y:S01]  /*4ef00*/  IMAD R12, R28, 0x2, R3 ;  /* 0x000000021c0c7824 */ /* 0x000fe200078e0203 */
[----:B------:R-:W-:Y:S02]  /*4ef10*/  PRMT R6, R24, 0x7632, R6 ;  /* 0x0000763218067816 */ /* 0x000fe40000000006 */
[----:B------:R-:W-:Y:S01]  /*4ef20*/  LEA.HI.X.SX32 R9, R3, R2, 0x1, P6 ;  /* 0x0000000203097211 */ /* 0x000fe200030f0eff */
[----:B------:R-:W-:Y:S01]  /*4ef30*/  IMAD R3, R28, 0x2, R12 ;  /* 0x000000021c037824 */ /* 0x000fe200078e020c */
[----:B-1----:R-:W-:-:S03]  /*4ef40*/  LEA R4, P6, R12, R0, 0x1 ;  /* 0x000000000c047211 */ /* 0x002fc600078c08ff */
[----:B------:R0:W-:Y:S01]  /*4ef50*/  @P5 STG.E.U16 [R8.64], R6 ;  /* 0x0000000608005986 */ /* 0x0001e2000c10150a */
[----:B------:R-:W-:Y:S01]  /*4ef60*/  LEA.HI.X.SX32 R5, R12, R2, 0x1, P6 ;  /* 0x000000020c057211 */ /* 0x000fe200030f0eff */
[----:B------:R-:W-:Y:S01]  /*4ef70*/  IMAD R12, R28, 0x2, R3 ;  /* 0x000000021c0c7824 */ /* 0x000fe200078e0203 */
[----:B------:R-:W-:Y:S02]  /*4ef80*/  PRMT R10, R25, 0x7632, R10 ;  /* 0x00007632190a7816 */ /* 0x000fe4000000000a */
[----:B0-----:R-:W-:Y:S02]  /*4ef90*/  PRMT R6, R20, 0x7632, R6 ;  /* 0x0000763214067816 */ /* 0x001fe40000000006 */
[C---:B------:R-:W-:Y:S01]  /*4efa0*/  LEA R8, P6, R3.reuse, R0, 0x1 ;  /* 0x0000000003087211 */ /* 0x040fe200078c08ff */
[----:B------:R-:W4:Y:S03]  /*4efb0*/  LDL.LU R20, [R1+0x1298] ;  /* 0x0012980001147983 */ /* 0x000f260000300800 */
[----:B------:R-:W-:Y:S01]  /*4efc0*/  LEA.HI.X.SX32 R9, R3, R2, 0x1, P6 ;  /* 0x0000000203097211 */ /* 0x000fe200030f0eff */
[----:B------:R0:W-:Y:S04]  /*4efd0*/  @P4 STG.E.U16 [R4.64], R6 ;  /* 0x0000000604004986 */ /* 0x0001e8000c10150a */
[----:B------:R-:W-:Y:S01]  /*4efe0*/  @P3 STG.E.U16 [R8.64], R10 ;  /* 0x0000000a08003986 */ /* 0x000fe2000c10150a */
[----:B0-----:R-:W-:-:S02]  /*4eff0*/  LEA R4, P6, R12, R0, 0x1 ;  /* 0x000000000c047211 */ /* 0x001fc400078c08ff */
[----:B------:R-:W-:Y:S02]  /*4f000*/  PRMT R6, R29, 0x7632, R6 ;  /* 0x000076321d067816 */ /* 0x000fe40000000006 */
[----:B------:R-:W-:Y:S02]  /*4f010*/  LEA.HI.X.SX32 R5, R12, R2, 0x1, P6 ;  /* 0x000000020c057211 */ /* 0x000fe400030f0eff */
[----:B---3--:R-:W-:Y:S02]  /*4f020*/  ISETP.LT.AND P5, PT, R17, c[0x0][0x17c], !P0 ;  /* 0x00005f0011007a0c */ /* 0x008fe400047a1270 */
[----:B------:R-:W3:Y:S01]  /*4f030*/  LDL.LU R17, [R1+0x129c] ;  /* 0x00129c0001117983 */ /* 0x000ee20000300800 */
[----:B-----5:R-:W-:-:S03]  /*4f040*/  ISETP.LT.AND P4, PT, R16, c[0x0][0x17c], !P0 ;  /* 0x00005f0010007a0c */ /* 0x020fc60004781270 */
[----:B------:R0:W-:Y:S04]  /*4f050*/  @P1 STG.E.U16 [R4.64], R6 ;  /* 0x0000000604001986 */ /* 0x0001e8000c10150a */
[----:B------:R-:W5:Y:S01]  /*4f060*/  LDL.LU R16, [R1+0x12a0] ;  /* 0x0012a00001107983 */ /* 0x000f620000300800 */
[----:B--2---:R-:W-:-:S03]  /*4f070*/  ISETP.LT.AND P1, PT, R13, c[0x0][0x17c], !P0 ;  /* 0x00005f000d007a0c */ /* 0x004fc60004721270 */
[----:B------:R-:W2:Y:S01]  /*4f080*/  LDL.LU R13, [R1+0x12a4] ;  /* 0x0012a400010d7983 */ /* 0x000ea20000300800 */
[----:B------:R-:W-:Y:S01]  /*4f090*/  IMAD R3, R28, 0x2, R12 ;  /* 0x000000021c037824 */ /* 0x000fe200078e020c */
[----:B0-----:R-:W-:Y:S02]  /*4f0a0*/  PRMT R6, R6, 0x7632, R6 ;  /* 0x0000763206067816 */ /* 0x001fe40000000006 */
[----:B------:R-:W-:Y:S01]  /*4f0b0*/  PRMT R10, R10, 0x7632, R10 ;  /* 0x000076320a0a7816 */ /* 0x000fe2000000000a */
[C---:B------:R-:W-:Y:S01]  /*4f0c0*/  IMAD R5, R28.reuse, 0x2, R3 ;  /* 0x000000021c057824 */ /* 0x040fe200078e0203 */
[C---:B------:R-:W-:Y:S01]  /*4f0d0*/  LEA R8, P6, R3.reuse, R0, 0x1 ;  /* 0x0000000003087211 */ /* 0x040fe200078c08ff */
[----:B------:R-:W2:Y:S03]  /*4f0e0*/  LDL.LU R24, [R1+0x12a8] ;  /* 0x0012a80001187983 */ /* 0x000ea60000300800 */
[----:B------:R-:W-:Y:S01]  /*4f0f0*/  LEA.HI.X.SX32 R9, R3, R2, 0x1, P6 ;  /* 0x0000000203097211 */ /* 0x000fe200030f0eff */
[----:B------:R-:W-:Y:S01]  /*4f100*/  IMAD R3, R28, 0x2, R5 ;  /* 0x000000021c037824 */ /* 0x000fe200078e0205 */
[----:B------:R-:W-:-:S03]  /*4f110*/  LEA R4, P6, R5, R0, 0x1 ;  /* 0x0000000005047211 */ /* 0x000fc600078c08ff */
[----:B------:R0:W-:Y:S01]  /*4f120*/  @P2 STG.E.U16 [R8.64], R6 ;  /* 0x0000000608002986 */ /* 0x0001e2000c10150a */
[----:B------:R-:W-:Y:S02]  /*4f130*/  LEA.HI.X.SX32 R5, R5, R2, 0x1, P6 ;  /* 0x0000000205057211 */ /* 0x000fe400030f0eff */
[----:B------:R-:W-:Y:S02]  /*4f140*/  ISETP.LT.AND P3, PT, R21, c[0x0][0x17c], !P0 ;  /* 0x00005f0015007a0c */ /* 0x000fe40004761270 */
[----:B------:R-:W-:Y:S01]  /*4f150*/  PRMT R14, R14, 0x7632, R14 ;  /* 0x000076320e0e7816 */ /* 0x000fe2000000000e */
[----:B------:R1:W-:Y:S01]  /*4f160*/  @P5 STG.E.U16 [R4.64], R10 ;  /* 0x0000000a04005986 */ /* 0x0003e2000c10150a */
[C---:B0-----:R-:W-:Y:S01]  /*4f170*/  IMAD R6, R28.reuse, 0x2, R3 ;  /* 0x000000021c067824 */ /* 0x041fe200078e0203 */
[C---:B------:R-:W-:Y:S02]  /*4f180*/  LEA R8, P6, R3.reuse, R0, 0x1 ;  /* 0x0000000003087211 */ /* 0x040fe400078c08ff */
[----:B------:R-:W2:Y:S02]  /*4f190*/  LDL.LU R21, [R1+0x12ac] ;  /* 0x0012ac0001157983 */ /* 0x000ea40000300800 */
[----:B------:R-:W-:Y:S01]  /*4f1a0*/  LEA.HI.X.SX32 R9, R3, R2, 0x1, P6 ;  /* 0x0000000203097211 */ /* 0x000fe200030f0eff */
[----:B------:R-:W-:Y:S01]  /*4f1b0*/  IMAD R3, R28, 0x2, R6 ;  /* 0x000000021c037824 */ /* 0x000fe200078e0206 */
[----:B-1----:R-:W-:-:S03]  /*4f1c0*/  LEA R4, P6, R6, R0, 0x1 ;  /* 0x0000000006047211 */ /* 0x002fc600078c08ff */
[----:B------:R0:W-:Y:S01]  /*4f1d0*/  @P4 STG.E.U16 [R8.64], R14 ;  /* 0x0000000e08004986 */ /* 0x0001e2000c10150a */
[----:B------:R-:W-:Y:S02]  /*4f1e0*/  LEA.HI.X.SX32 R5, R6, R2, 0x1, P6 ;  /* 0x0000000206057211 */ /* 0x000fe400030f0eff */
[----:B------:R-:W-:Y:S02]  /*4f1f0*/  PRMT R18, R18, 0x7632, R18 ;  /* 0x0000763212127816 */ /* 0x000fe40000000012 */
[----:B------:R-:W-:Y:S02]  /*4f200*/  PRMT R22, R22, 0x7632, R22 ;  /* 0x0000763216167816 */ /* 0x000fe40000000016 */
[----:B----4-:R-:W-:Y:S02]  /*4f210*/  ISETP.LT.AND P2, PT, R20, c[0x0][0x17c], !P0 ;  /* 0x00005f0014007a0c */ /* 0x010fe40004741270 */
[----:B0-----:R-:W-:Y:S01]  /*4f220*/  LEA R8, P6, R3, R0, 0x1 ;  /* 0x0000000003087211 */ /* 0x001fe200078c08ff */
[----:B------:R-:W4:Y:S01]  /*4f230*/  LDL.LU R14, [R1+0x4c] ;  /* 0x00004c00010e7983 */ /* 0x000f220000300800 */
[----:B---3--:R-:W-:-:S02]  /*4f240*/  ISETP.LT.AND P5, PT, R17, c[0x0][0x17c], !P0 ;  /* 0x00005f0011007a0c */ /* 0x008fc400047a1270 */
[----:B------:R-:W-:Y:S01]  /*4f250*/  LEA.HI.X.SX32 R9, R3, R2, 0x1, P6 ;  /* 0x0000000203097211 */ /* 0x000fe200030f0eff */
[----:B------:R-:W3:Y:S01]  /*4f260*/  LDL.LU R20, [R1+0x12b0] ;  /* 0x0012b00001147983 */ /* 0x000ee20000300800 */
[----:B-----5:R-:W-:-:S03]  /*4f270*/  ISETP.LT.AND P4, PT, R16, c[0x0][0x17c], !P0 ;  /* 0x00005f0010007a0c */ /* 0x020fc60004781270 */
[----:B------:R-:W5:Y:S04]  /*4f280*/  LDL.LU R17, [R1+0x7c] ;  /* 0x00007c0001117983 */ /* 0x000f680000300800 */
[----:B------:R-:W-:Y:S04]  /*4f290*/  @P3 STG.E.U16 [R4.64], R18 ;  /* 0x0000001204003986 */ /* 0x000fe8000c10150a */
[----:B------:R-:W3:Y:S04]  /*4f2a0*/  LDL.LU R16, [R1+0x1c] ;  /* 0x00001c0001107983 */ /* 0x000ee80000300800 */
[----:B------:R0:W-:Y:S01]  /*4f2b0*/  @P1 STG.E.U16 [R8.64], R22 ;  /* 0x0000001608001986 */ /* 0x0001e2000c10150a */
[----:B--2---:R-:W-:-:S03]  /*4f2c0*/  ISETP.LT.AND P3, PT, R13, c[0x0][0x17c], !P0 ;  /* 0x00005f000d007a0c */ /* 0x004fc60004761270 */
[----:B------:R-:W2:Y:S04]  /*4f2d0*/  LDL.LU R13, [R1+0xac] ;  /* 0x0000ac00010d7983 */ /* 0x000ea80000300800 */
[----:B0-----:R-:W2:Y:S01]  /*4f2e0*/  LDL.LU R22, [R1+0x6c] ;  /* 0x00006c0001167983 */ /* 0x001ea20000300800 */
[----:B------:R-:W-:-:S03]  /*4f2f0*/  IMAD R6, R28, 0x2, R3 ;  /* 0x000000021c067824 */ /* 0x000fc600078e0203 */
[----:B------:R-:W3:Y:S02]  /*4f300*/  LDL.LU R18, [R1+0x12b4] ;  /* 0x0012b40001127983 */ /* 0x000ee40000300800 */
[C---:B------:R-:W-:Y:S02]  /*4f310*/  LEA R4, P6, R6.reuse, R0, 0x1 ;  /* 0x0000000006047211 */ /* 0x040fe400078c08ff */
[----:B------:R-:W3:Y:S02]  /*4f320*/  LDL.LU R26, [R1+0x9c] ;  /* 0x00009c00011a7983 */ /* 0x000ee40000300800 */
[----:B------:R-:W-:Y:S01]  /*4f330*/  LEA.HI.X.SX32 R5, R6, R2, 0x1, P6 ;  /* 0x0000000206057211 */ /* 0x000fe200030f0eff */
[----:B------:R-:W-:-:S04]  /*4f340*/  IMAD R3, R28, 0x2, R6 ;  /* 0x000000021c037824 */ /* 0x000fc800078e0206 */
[----:B------:R-:W-:Y:S01]  /*4f350*/  IMAD R6, R28, 0x2, R3 ;  /* 0x000000021c067824 */ /* 0x000fe200078e0203 */
[----:B------:R-:W-:Y:S01]  /*4f360*/  LEA R8, P6, R3, R0, 0x1 ;  /* 0x0000000003087211 */ /* 0x000fe200078c08ff */
[----:B--2---:R0:W-:Y:S01]  /*4f370*/  @P2 STG.E.U16 [R4.64], R22 ;  /* 0x0000001604002986 */ /* 0x0041e2000c10150a */
[----:B------:R-:W-:-:S03]  /*4f380*/  ISETP.LT.AND P2, PT, R21, c[0x0][0x17c], !P0 ;  /* 0x00005f0015007a0c */ /* 0x000fc60004741270 */
[----:B------:R-:W2:Y:S01]  /*4f390*/  LDL.LU R21, [R1+0x12b8] ;  /* 0x0012b80001157983 */ /* 0x000ea20000300800 */
[----:B------:R-:W-:Y:S01]  /*4f3a0*/  LEA.HI.X.SX32 R9, R3, R2, 0x1, P6 ;  /* 0x0000000203097211 */ /* 0x000fe200030f0eff */
[----:B------:R-:W-:Y:S01]  /*4f3b0*/  IMAD R3, R28, 0x2, R6 ;  /* 0x000000021c037824 */ /* 0x000fe200078e0206 */
[----:B------:R-:W-:Y:S01]  /*4f3c0*/  ISETP.LT.AND P1, PT, R24, c[0x0][0x17c], !P0 ;  /* 0x00005f0018007a0c */ /* 0x000fe20004721270 */
[----:B------:R-:W2:Y:S01]  /*4f3d0*/  LDL.LU R27, [R1+0x8c] ;  /* 0x00008c00011b7983 */ /* 0x000ea20000300800 */
[----:B0-----:R-:W-:-:S03]  /*4f3e0*/  LEA R4, P6, R6, R0, 0x1 ;  /* 0x0000000006047211 */ /* 0x001fc600078c08ff */
[----:B----4-:R0:W-:Y:S01]  /*4f3f0*/  @P5 STG.E.U16 [R8.64], R14 ;  /* 0x0000000e08005986 */ /* 0x0101e2000c10150a */
[----:B------:R-:W-:Y:S01]  /*4f400*/  LEA.HI.X.SX32 R5, R6, R2, 0x1, P6 ;  /* 0x0000000206057211 */ /* 0x000fe200030f0eff */
[----:B------:R-:W-:Y:S02]  /*4f410*/  IMAD R6, R28, 0x2, R3 ;  /* 0x000000021c067824 */ /* 0x000fe400078e0203 */
[----:B------:R-:W4:Y:S01]  /*4f420*/  LDL.LU R24, [R1+0xc] ;  /* 0x00000c0001187983 */ /* 0x000f220000300800 */
[----:B0-----:R-:W-:-:S03]  /*4f430*/  LEA R8, P6, R3, R0, 0x1 ;  /* 0x0000000003087211 */ /* 0x001fc600078c08ff */
[----:B-----5:R0:W-:Y:S01]  /*4f440*/  @P4 STG.E.U16 [R4.64], R17 ;  /* 0x0000001104004986 */ /* 0x0201e2000c10150a */
[----:B------:R-:W-:Y:S01]  /*4f450*/  LEA.HI.X.SX32 R9, R3, R2, 0x1, P6 ;  /* 0x0000000203097211 */ /* 0x000fe200030f0eff */
[----:B------:R-:W-:Y:S02]  /*4f460*/  IMAD R3, R28, 0x2, R6 ;  /* 0x000000021c037824 */ /* 0x000fe400078e0206 */
[----:B------:R-:W5:Y:S01]  /*4f470*/  LDL.LU R25, [R1+0x5c] ;  /* 0x00005c0001197983 */ /* 0x000f620000300800 */
[----:B---3--:R-:W-:Y:S02]  /*4f480*/  ISETP.LT.AND P4, PT, R18, c[0x0][0x17c], !P0 ;  /* 0x00005f0012007a0c */ /* 0x008fe40004781270 */
[----:B0-----:R-:W-:Y:S01]  /*4f490*/  LEA R4, P6, R6, R0, 0x1 ;  /* 0x0000000006047211 */ /* 0x001fe200078c08ff */
[----:B------:R0:W-:Y:S01]  /*4f4a0*/  @P3 STG.E.U16 [R8.64], R16 ;  /* 0x0000001008003986 */ /* 0x0001e2000c10150a */
[----:B------:R-:W-:Y:S02]  /*4f4b0*/  ISETP.LT.AND P5, PT, R20, c[0x0][0x17c], !P0 ;  /* 0x00005f0014007a0c */ /* 0x000fe400047a1270 */
[----:B------:R-:W-:Y:S01]  /*4f4c0*/  LEA.HI.X.SX32 R5, R6, R2, 0x1, P6 ;  /* 0x0000000206057211 */ /* 0x000fe200030f0eff */
[----:B------:R-:W3:Y:S01]  /*4f4d0*/  LDL.LU R18, [R1+0x12c0] ;  /* 0x0012c00001127983 */ /* 0x000ee20000300800 */
[----:B------:R-:W-:-:S03]  /*4f4e0*/  IMAD R6, R28, 0x2, R3 ;  /* 0x000000021c067824 */ /* 0x000fc600078e0203 */
[----:B------:R-:W4:Y:S01]  /*4f4f0*/  LDL.LU R20, [R1+0x3c] ;  /* 0x00003c0001147983 */ /* 0x000f220000300800 */
[----:B0-----:R-:W-:-:S04]  /*4f500*/  LEA R8, P6, R3, R0, 0x1 ;  /* 0x0000000003087211 */ /* 0x001fc800078c08ff */
        /* <DEDUP_REMOVED lines=23> */
[----:B----4-:R0:W-:Y:S02]  /*4f680*/  @P4 STG.E.U16 [R8.64], R24 ;  /* 0x0000001808004986 */ /* 0x0101e4000c10150a */
[----:B0-----:R-:W-:-:S04]  /*4f690*/  LEA R8, P6, R3, R0, 0x1 ;  /* 0x0000000003087211 */ /* 0x001fc800078c08ff */
[----:B------:R-:W-:Y:S02]  /*4f6a0*/  LEA.HI.X.SX32 R9, R3, R2, 0x1, P6 ;  /* 0x0000000203097211 */ /* 0x000fe400030f0eff */
[----:B--2---:R-:W-:Y:S01]  /*4f6b0*/  ISETP.LT.AND P4, PT, R6, c[0x0][0x17c], !P0 ;  /* 0x00005f0006007a0c */ /* 0x004fe20004781270 */
[----:B------:R-:W-:Y:S02]  /*4f6c0*/  IMAD R6, R28, 0x2, R3 ;  /* 0x000000021c067824 */ /* 0x000fe400078e0203 */
[----:B------:R-:W2:Y:S04]  /*4f6d0*/  LDL.LU R3, [R1+0x12cc] ;  /* 0x0012cc0001037983 */ /* 0x000ea80000300800 */
[----:B-----5:R0:W-:Y:S04]  /*4f6e0*/  @P3 STG.E.U16 [R4.64], R25 ;  /* 0x0000001904003986 */ /* 0x0201e8000c10150a */
[----:B------:R1:W-:Y:S01]  /*4f6f0*/  @P1 STG.E.U16 [R8.64], R20 ;  /* 0x0000001408001986 */ /* 0x0003e2000c10150a */
[----:B0-----:R-:W-:-:S04]  /*4f700*/  LEA R4, P6, R6, R0, 0x1 ;  /* 0x0000000006047211 */ /* 0x001fc800078c08ff */
[----:B------:R-:W-:Y:S02]  /*4f710*/  LEA.HI.X.SX32 R5, R6, R2, 0x1, P6 ;  /* 0x0000000206057211 */ /* 0x000fe400030f0eff */
[----:B---3--:R-:W-:Y:S02]  /*4f720*/  ISETP.LT.AND P1, PT, R18, c[0x0][0x17c], !P0 ;  /* 0x00005f0012007a0c */ /* 0x008fe40004721270 */
[----:B------:R-:W3:Y:S04]  /*4f730*/  LDL.LU R18, [R1+0x12e4] ;  /* 0x0012e40001127983 */ /* 0x000ee80000300800 */
[----:B------:R0:W-:Y:S01]  /*4f740*/  @P2 STG.E.U16 [R4.64], R29 ;  /* 0x0000001d04002986 */ /* 0x0001e2000c10150a */
[----:B------:R-:W-:-:S03]  /*4f750*/  ISETP.LT.AND P2, PT, R21, c[0x0][0x17c], !P0 ;  /* 0x00005f0015007a0c */ /* 0x000fc60004741270 */
[----:B------:R-:W4:Y:S01]  /*4f760*/  LDL.LU R21, [R1+0x12e0] ;  /* 0x0012e00001157983 */ /* 0x000f220000300800 */
        /* <DEDUP_REMOVED lines=14> */
[----:B---3--:R-:W-:Y:S02]  /*4f850*/  ISETP.LT.AND P3, PT, R18, c[0x0][0x17c], !P0 ;  /* 0x00005f0012007a0c */ /* 0x008fe40004761270 */
[----:B------:R-:W-:Y:S02]  /*4f860*/  PRMT R10, R14, 0x7632, R10 ;  /* 0x000076320e0a7816 */ /* 0x000fe4000000000a */
[----:B--2---:R-:W-:Y:S01]  /*4f870*/  ISETP.LT.AND P5, PT, R6, c[0x0][0x17c], !P0 ;  /* 0x00005f0006007a0c */ /* 0x004fe200047a1270 */
[----:B------:R-:W-:Y:S02]  /*4f880*/  IMAD R6, R28, 0x2, R3 ;  /* 0x000000021c067824 */ /* 0x000fe400078e0203 */
[----:B------:R-:W2:Y:S03]  /*4f890*/  LDL.LU R3, [R1+0x12dc] ;  /* 0x0012dc0001037983 */ /* 0x000ea60000300800 */
[C---:B-1----:R-:W-:Y:S01]  /*4f8a0*/  LEA R4, P6, R6.reuse, R0, 0x1 ;  /* 0x0000000006047211 */ /* 0x042fe200078c08ff */
[----:B------:R-:W3:Y:S03]  /*4f8b0*/  LDL.LU R18, [R1+0x12ec] ;  /* 0x0012ec0001127983 */ /* 0x000ee60000300800 */
[----:B------:R-:W-:-:S05]  /*4f8c0*/  LEA.HI.X.SX32 R5, R6, R2, 0x1, P6 ;  /* 0x0000000206057211 */ /* 0x000fca00030f0eff */
[----:B------:R0:W-:Y:S01]  /*4f8d0*/  @P1 STG.E.U16 [R4.64], R19 ;  /* 0x0000001304001986 */ /* 0x0001e2000c10150a */
[----:B----4-:R-:W-:-:S03]  /*4f8e0*/  ISETP.LT.AND P1, PT, R21, c[0x0][0x17c], !P0 ;  /* 0x00005f0015007a0c */ /* 0x010fc60004721270 */
[----:B------:R-:W4:Y:S04]  /*4f8f0*/  LDL.LU R21, [R1+0x12f0] ;  /* 0x0012f00001157983 */ /* 0x000f280000300800 */
[----:B0-----:R-:W5:Y:S04]  /*4f900*/  LDL.LU R5, [R1+0x12e8] ;  /* 0x0012e80001057983 */ /* 0x001f680000300800 */
[----:B------:R-:W3:Y:S01]  /*4f910*/  LDL.LU R14, [R1+0x12f4] ;  /* 0x0012f400010e7983 */ /* 0x000ee20000300800 */
[----:B------:R-:W-:Y:S02]  /*4f920*/  PRMT R7, R22, 0x7632, R7 ;  /* 0x0000763216077816 */ /* 0x000fe40000000007 */
[----:B------:R-:W-:-:S02]  /*4f930*/  PRMT R11, R17, 0x7632, R11 ;  /* 0x00007632110b7816 */ /* 0x000fc4000000000b */
[----:B------:R-:W-:Y:S02]  /*4f940*/  PRMT R12, R16, 0x7632, R12 ;  /* 0x00007632100c7816 */ /* 0x000fe4000000000c */
        /* <DEDUP_REMOVED lines=9> */
[----:B------:R-:W-:Y:S01]  /*4f9e0*/  LEA.HI.X.SX32 R5, R6, R2, 0x1, P6 ;  /* 0x0000000206057211 */ /* 0x000fe200030f0eff */
[----:B------:R-:W-:Y:S01]  /*4f9f0*/  IMAD R6, R28, 0x2, R3 ;  /* 0x000000021c067824 */ /* 0x000fe200078e0203 */
[----:B0-----:R-:W-:-:S03]  /*4fa00*/  LEA R8, P6, R3, R0, 0x1 ;  /* 0x0000000003087211 */ /* 0x001fc600078c08ff */
[----:B------:R0:W-:Y:S01]  /*4fa10*/  @P5 STG.E.U16 [R4.64], R7 ;  /* 0x0000000704005986 */ /* 0x0001e2000c10150a */
[----:B------:R-:W-:Y:S02]  /*4fa20*/  LEA.HI.X.SX32 R9, R3, R2, 0x1, P6 ;  /* 0x0000000203097211 */ /* 0x000fe400030f0eff */
[----:B---3--:R-:W-:Y:S02]  /*4fa30*/  ISETP.LT.AND P5, PT, R18, c[0x0][0x17c], !P0 ;  /* 0x00005f0012007a0c */ /* 0x008fe400047a1270 */
[----:B------:R-:W2:Y:S01]  /*4fa40*/  LDL.LU R18, [R1+0x12f8] ;  /* 0x0012f80001127983 */ /* 0x000ea20000300800 */
[----:B0-----:R-:W-:-:S03]  /*4fa50*/  LEA R4, P6, R6, R0, 0x1 ;  /* 0x0000000006047211 */ /* 0x001fc600078c08ff */
[----:B------:R0:W-:Y:S01]  /*4fa60*/  @P4 STG.E.U16 [R8.64], R10 ;  /* 0x0000000a08004986 */ /* 0x0001e2000c10150a */
[----:B------:R-:W-:-:S03]  /*4fa70*/  LEA.HI.X.SX32 R5, R6, R2, 0x1, P6 ;  /* 0x0000000206057211 */ /* 0x000fc600030f0eff */
[----:B------:R-:W3:Y:S04]  /*4fa80*/  LDL.LU R17, [R1+0x12fc] ;  /* 0x0012fc0001117983 */ /* 0x000ee80000300800 */
[----:B------:R1:W-:Y:S01]  /*4fa90*/  @P3 STG.E.U16 [R4.64], R11 ;  /* 0x0000000b04003986 */ /* 0x0003e2000c10150a */
[----:B------:R-:W-:-:S03]  /*4faa0*/  ISETP.LT.AND P3, PT, R14, c[0x0][0x17c], !P0 ;  /* 0x00005f000e007a0c */ /* 0x000fc60004761270 */
[----:B------:R-:W5:Y:S04]  /*4fab0*/  LDL.LU R16, [R1+0x1300] ;  /* 0x0013000001107983 */ /* 0x000f680000300800 */
[----:B------:R-:W3:Y:S01]  /*4fac0*/  LDL.LU R14, [R1+0x1308] ;  /* 0x00130800010e7983 */ /* 0x000ee20000300800 */
[----:B------:R-:W-:-:S04]  /*4fad0*/  IMAD R3, R28, 0x2, R6 ;  /* 0x000000021c037824 */ /* 0x000fc800078e0206 */
[----:B------:R-:W-:Y:S01]  /*4fae0*/  IMAD R6, R28, 0x2, R3 ;  /* 0x000000021c067824 */ /* 0x000fe200078e0203 */
[----:B0-----:R-:W-:-:S04]  /*4faf0*/  LEA R8, P6, R3, R0, 0x1 ;  /* 0x0000000003087211 */ /* 0x001fc800078c08ff */
[----:B------:R-:W-:Y:S01]  /*4fb00*/  LEA.HI.X.SX32 R9, R3, R2, 0x1, P6 ;  /* 0x0000000203097211 */ /* 0x000fe200030f0eff */
[----:B------:R-:W-:Y:S01]  /*4fb10*/  IMAD R3, R28, 0x2, R6 ;  /* 0x000000021c037824 */ /* 0x000fe200078e0206 */
[----:B-1----:R-:W-:-:S03]  /*4fb20*/  LEA R4, P6, R6, R0, 0x1 ;  /* 0x0000000006047211 */ /* 0x002fc600078c08ff */
[----:B------:R0:W-:Y:S01]  /*4fb30*/  @P1 STG.E.U16 [R8.64], R12 ;  /* 0x0000000c08001986 */ /* 0x0001e2000c10150a */
[----:B------:R-:W-:Y:S02]  /*4fb40*/  LEA.HI.X.SX32 R5, R6, R2, 0x1, P6 ;  /* 0x0000000206057211 */ /* 0x000fe400030f0eff */
[----:B------:R-:W-:Y:S01]  /*4fb50*/  PRMT R6, R13, 0x7632, R6 ;  /* 0x000076320d067816 */ /* 0x000fe20000000006 */
[----:B------:R-:W-:Y:S01]  /*4fb60*/  IMAD R13, R28, 0x2, R3 ;  /* 0x000000021c0d7824 */ /* 0x000fe200078e0203 */
[----:B----4-:R-:W-:-:S03]  /*4fb70*/  ISETP.LT.AND P4, PT, R21, c[0x0][0x17c], !P0 ;  /* 0x00005f0015007a0c */ /* 0x010fc60004781270 */
[----:B------:R1:W-:Y:S01]  /*4fb80*/  @P2 STG.E.U16 [R4.64], R6 ;  /* 0x0000000604002986 */ /* 0x0003e2000c10150a */
[----:B0-----:R-:W-:-:S03]  /*4fb90*/  LEA R8, P6, R3, R0, 0x1 ;  /* 0x0000000003087211 */ /* 0x001fc600078c08ff */
[----:B------:R-:W4:Y:S01]  /*4fba0*/  LDL.LU R12, [R1+0x130c] ;  /* 0x00130c00010c7983 */ /* 0x000f220000300800 */
[----:B------:R-:W-:-:S03]  /*4fbb0*/  LEA.HI.X.SX32 R9, R3, R2, 0x1, P6 ;  /* 0x0000000203097211 */ /* 0x000fc600030f0eff */
[----:B------:R-:W4:Y:S01]  /*4fbc0*/  LDL.LU R22, [R1+0x1310] ;  /* 0x0013100001167983 */ /* 0x000f220000300800 */
[C---:B-1----:R-:W-:Y:S02]  /*4fbd0*/  LEA R4, P6, R13.reuse, R0, 0x1 ;  /* 0x000000000d047211 */ /* 0x042fe400078c08ff */
[----:B------:R-:W-:Y:S02]  /*4fbe0*/  PRMT R7, R26, 0x7632, R7 ;  /* 0x000076321a077816 */ /* 0x000fe40000000007 */
[----:B------:R-:W-:Y:S02]  /*4fbf0*/  LEA.HI.X.SX32 R5, R13, R2, 0x1, P6 ;  /* 0x000000020d057211 */ /* 0x000fe400030f0eff */
[----:B------:R-:W-:Y:S01]  /*4fc00*/  PRMT R10, R27, 0x7632, R10 ;  /* 0x000076321b0a7816 */ /* 0x000fe2000000000a */
[----:B------:R0:W-:Y:S04]  /*4fc10*/  @P5 STG.E.U16 [R8.64], R7 ;  /* 0x0000000708005986 */ /* 0x0001e8000c10150a */
[----:B------:R1:W-:Y:S01]  /*4fc20*/  @P4 STG.E.U16 [R4.64], R10 ;  /* 0x0000000a04004986 */ /* 0x0003e2000c10150a */
[----:B--2---:R-:W-:-:S03]  /*4fc30*/  ISETP.LT.AND P1, PT, R18, c[0x0][0x17c], !P0 ;  /* 0x00005f0012007a0c */ /* 0x004fc60004721270 */
[----:B------:R-:W2:Y:S01]  /*4fc40*/  LDL.LU R18, [R1+0x1314] ;  /* 0x0013140001127983 */ /* 0x000ea20000300800 */
[----:B---3--:R-:W-:-:S03]  /*4fc50*/  ISETP.LT.AND P4, PT, R14, c[0x0][0x17c], !P0 ;  /* 0x00005f000e007a0c */ /* 0x008fc60004781270 */
[----:B------:R-:W3:Y:S01]  /*4fc60*/  LDL.LU R14, [R1+0x1304] ;  /* 0x00130400010e7983 */ /* 0x000ee20000300800 */
[----:B------:R-:W-:-:S04]  /*4fc70*/  IMAD R3, R28, 0x2, R13 ;  /* 0x000000021c037824 */ /* 0x000fc800078e020d */
[----:B------:R-:W-:Y:S01]  /*4fc80*/  IMAD R13, R28, 0x2, R3 ;  /* 0x000000021c0d7824 */ /* 0x000fe200078e0203 */
[----:B0-----:R-:W-:-:S03]  /*4fc90*/  LEA R8, P6, R3, R0, 0x1 ;  /* 0x0000000003087211 */ /* 0x001fc600078c08ff */
[C---:B------:R-:W-:Y:S01]  /*4fca0*/  IMAD R21, R28.reuse, 0x2, R13 ;  /* 0x000000021c157824 */ /* 0x040fe200078e020d */
[----:B------:R-:W-:Y:S02]  /*4fcb0*/  LEA.HI.X.SX32 R9, R3, R2, 0x1, P6 ;  /* 0x0000000203097211 */ /* 0x000fe400030f0eff */
[C---:B-1----:R-:W-:Y:S01]  /*4fcc0*/  LEA R4, P6, R13.reuse, R0, 0x1 ;  /* 0x000000000d047211 */ /* 0x042fe200078c08ff */
[----:B------:R-:W-:Y:S01]  /*4fcd0*/  IMAD R3, R28, 0x2, R21 ;  /* 0x000000021c037824 */ /* 0x000fe200078e0215 */
[----:B------:R-:W-:Y:S02]  /*4fce0*/  PRMT R11, R24, 0x7632, R11 ;  /* 0x00007632180b7816 */ /* 0x000fe4000000000b */
[----:B------:R-:W-:Y:S01]  /*4fcf0*/  LEA.HI.X.SX32 R5, R13, R2, 0x1, P6 ;  /* 0x000000020d057211 */ /* 0x000fe200030f0eff */
[C---:B------:R-:W-:Y:S01]  /*4fd00*/  IMAD R13, R28.reuse, 0x2, R3 ;  /* 0x000000021c0d7824 */ /* 0x040fe200078e0203 */
[----:B------:R-:W-:Y:S01]  /*4fd10*/  ISETP.LT.AND P2, PT, R17, c[0x0][0x17c], !P0 ;  /* 0x00005f0011007a0c */ /* 0x000fe20004741270 */
[----:B------:R0:W-:Y:S01]  /*4fd20*/  @P3 STG.E.U16 [R8.64], R11 ;  /* 0x0000000b08003986 */ /* 0x0001e2000c10150a */
[----:B------:R-:W-:Y:S01]  /*4fd30*/  PRMT R6, R25, 0x7632, R6 ;  /* 0x0000763219067816 */ /* 0x000fe20000000006 */
[----:B------:R-:W-:Y:S01]  /*4fd40*/  IMAD R17, R28, 0x2, R13 ;  /* 0x000000021c117824 */ /* 0x000fe200078e020d */
[----:B------:R-:W-:-:S02]  /*4fd50*/  PRMT R7, R20, 0x7632, R7 ;  /* 0x0000763214077816 */ /* 0x000fc40000000007 */
[C---:B0-----:R-:W-:Y:S01]  /*4fd60*/  LEA R8, P6, R21.reuse, R0, 0x1 ;  /* 0x0000000015087211 */ /* 0x041fe200078c08ff */
[----:B------:R0:W-:Y:S03]  /*4fd70*/  @P1 STG.E.U16 [R4.64], R6 ;  /* 0x0000000604001986 */ /* 0x0001e6000c10150a */
[----:B------:R-:W-:Y:S01]  /*4fd80*/  LEA.HI.X.SX32 R9, R21, R2, 0x1, P6 ;  /* 0x0000000215097211 */ /* 0x000fe200030f0eff */
[----:B------:R-:W-:-:S04]  /*4fd90*/  IMAD R21, R28, 0x2, R17 ;  /* 0x000000021c157824 */ /* 0x000fc800078e0211 */
[C---:B------:R-:W-:Y:S01]  /*4fda0*/  IMAD R25, R28.reuse, 0x2, R21 ;  /* 0x000000021c197824 */ /* 0x040fe200078e0215 */
[C---:B0-----:R-:W-:Y:S01]  /*4fdb0*/  LEA R4, P1, R3.reuse, R0, 0x1 ;  /* 0x0000000003047211 */ /* 0x041fe200078208ff */
[----:B------:R0:W-:Y:S03]  /*4fdc0*/  @P2 STG.E.U16 [R8.64], R7 ;  /* 0x0000000708002986 */ /* 0x0001e6000c10150a */
[----:B------:R-:W-:Y:S01]  /*4fdd0*/  LEA.HI.X.SX32 R5, R3, R2, 0x1, P1 ;  /* 0x0000000203057211 */ /* 0x000fe200008f0eff */
[----:B------:R-:W-:Y:S01]  /*4fde0*/  IMAD R3, R28, 0x2, R25 ;  /* 0x000000021c037824 */ /* 0x000fe200078e0219 */
[----:B----4-:R-:W-:Y:S02]  /*4fdf0*/  ISETP.LT.AND P3, PT, R12, c[0x0][0x17c], !P0 ;  /* 0x00005f000c007a0c */ /* 0x010fe40004761270 */
[----:B-----5:R-:W-:Y:S02]  /*4fe00*/  ISETP.LT.AND P5, PT, R16, c[0x0][0x17c], !P0 ;  /* 0x00005f0010007a0c */ /* 0x020fe400047a1270 */
[----:B0-----:R-:W-:-:S02]  /*4fe10*/  LEA R8, P1, R17, R0, 0x1 ;  /* 0x0000000011087211 */ /* 0x001fc400078208ff */
[-C--:B------:R-:W-:Y:S02]  /*4fe20*/  LEA R12, P2, R13, R0.reuse, 0x1 ;  /* 0x000000000d0c7211 */ /* 0x080fe400078408ff */
[----:B------:R-:W-:Y:S02]  /*4fe30*/  LEA R20, P6, R21, R0, 0x1 ;  /* 0x0000000015147211 */ /* 0x000fe400078c08ff */
[----:B------:R-:W-:Y:S02]  /*4fe40*/  LEA.HI.X.SX32 R9, R17, R2, 0x1, P1 ;  /* 0x0000000211097211 */ /* 0x000fe400008f0eff */
[----:B------:R-:W-:Y:S02]  /*4fe50*/  LEA R16, P1, R3, R0, 0x1 ;  /* 0x0000000003107211 */ /* 0x000fe400078208ff */
[-C--:B------:R-:W-:Y:S02]  /*4fe60*/  LEA.HI.X.SX32 R13, R13, R2.reuse, 0x1, P2 ;  /* 0x000000020d0d7211 */ /* 0x080fe400010f0eff */
[----:B------:R-:W-:-:S02]  /*4fe70*/  LEA.HI.X.SX32 R21, R21, R2, 0x1, P6 ;  /* 0x0000000215157211 */ /* 0x000fc400030f0eff */
[----:B------:R-:W-:Y:S02]  /*4fe80*/  ISETP.LT.AND P2, PT, R22, c[0x0][0x17c], !P0 ;  /* 0x00005f0016007a0c */ /* 0x000fe40004741270 */
[----:B------:R-:W-:Y:S02]  /*4fe90*/  LEA R24, P6, R25, R0, 0x1 ;  /* 0x0000000019187211 */ /* 0x000fe400078c08ff */
[-C--:B------:R-:W-:Y:S02]  /*4fea0*/  LEA.HI.X.SX32 R17, R3, R2.reuse, 0x1, P1 ;  /* 0x0000000203117211 */ /* 0x080fe400008f0eff */
[----:B------:R-:W-:Y:S02]  /*4feb0*/  LEA.HI.X.SX32 R25, R25, R2, 0x1, P6 ;  /* 0x0000000219197211 */ /* 0x000fe400030f0eff */
[----:B------:R-:W-:Y:S02]  /*4fec0*/  PRMT R2, R29, 0x7632, R2 ;  /* 0x000076321d027816 */ /* 0x000fe40000000002 */
[----:B------:R-:W-:-:S02]  /*4fed0*/  PRMT R6, R7, 0x7632, R6 ;  /* 0x0000763207067816 */ /* 0x000fc40000000006 */
[----:B------:R-:W-:Y:S02]  /*4fee0*/  PRMT R11, R11, 0x7632, R11 ;  /* 0x000076320b0b7816 */ /* 0x000fe4000000000b */
[----:B------:R-:W-:Y:S01]  /*4fef0*/  PRMT R10, R15, 0x7632, R10 ;  /* 0x000076320f0a7816 */ /* 0x000fe2000000000a */
[----:B------:R0:W-:Y:S01]  /*4ff00*/  @P5 STG.E.U16 [R4.64], R2 ;  /* 0x0000000204005986 */ /* 0x0001e2000c10150a */
[----:B------:R-:W-:-:S03]  /*4ff10*/  PRMT R19, R19, 0x7632, R19 ;  /* 0x0000763213137816 */ /* 0x000fc60000000013 */
[----:B------:R0:W-:Y:S04]  /*4ff20*/  @P4 STG.E.U16 [R12.64], R6 ;  /* 0x000000060c004986 */ /* 0x0001e8000c10150a */
[----:B------:R0:W-:Y:S04]  /*4ff30*/  @P3 STG.E.U16 [R8.64], R11 ;  /* 0x0000000b08003986 */ /* 0x0001e8000c10150a */
[----:B------:R0:W-:Y:S01]  /*4ff40*/  @P2 STG.E.U16 [R20.64], R10 ;  /* 0x0000000a14002986 */ /* 0x0001e2000c10150a */
[----:B--2---:R-:W-:Y:S02]  /*4ff50*/  ISETP.LT.AND P1, PT, R18, c[0x0][0x17c], !P0 ;  /* 0x00005f0012007a0c */ /* 0x004fe40004721270 */
[----:B---3--:R-:W-:-:S11]  /*4ff60*/  ISETP.LT.AND P0, PT, R14, c[0x0][0x17c], !P0 ;  /* 0x00005f000e007a0c */ /* 0x008fd60004701270 */
[----:B------:R0:W-:Y:S02]  /*4ff70*/  @P1 STG.E.U16 [R24.64], R19 ;  /* 0x0000001318001986 */ /* 0x0001e4000c10150a */
[----:B------:R-:W-:Y:S05]  /*4ff80*/  @!P0 EXIT ;  /* 0x000000000000894d */ /* 0x000fea0003800000 */
[----:B0-----:R-:W-:-:S05]  /*4ff90*/  PRMT R8, R23, 0x7632, R8 ;  /* 0x0000763217087816 */ /* 0x001fca0000000008 */
[----:B------:R-:W-:Y:S01]  /*4ffa0*/  STG.E.U16 [R16.64], R8 ;  /* 0x0000000810007986 */ /* 0x000fe2000c10150a */
[----:B------:R-:W-:Y:S05]  /*4ffb0*/  EXIT ;  /* 0x000000000000794d */ /* 0x000fea0003800000 */
.L_x_4:
[----:B------:R-:W-:-:S00]  /*4ffc0*/  BRA `(.L_x_4) ;  /* 0xfffffff000007947 */ /* 0x000fc0000383ffff */
[----:B------:R-:W-:-:S00]  /*4ffd0*/  NOP ;  /* 0x0000000000007918 */ /* 0x000fc00000000000 */
        /* <DEDUP_REMOVED lines=10> */
.L_x_5:


//--------------------- .nv.shared.matmul_kernel  --------------------------
	.section	.nv.shared.matmul_kernel,"aw",@nobits
	.sectionflags	@""
	.align	16
